def matmul_kernel(
    a_ptr,
    b_ptr,
    c_ptr,
    M,
    N,
    K,
    stride_am,
    stride_ak,
    stride_bk,
    stride_bn,
    stride_cm,
    stride_cn,
    BLOCK_M: tl.constexpr,
    BLOCK_N: tl.constexpr,
    BLOCK_K: tl.constexpr,
    GROUP_M: tl.constexpr,
):
    pid = tl.program_id(axis=0)
    num_pid_m = tl.cdiv(M, BLOCK_M)
    num_pid_n = tl.cdiv(N, BLOCK_N)
    num_pid_in_group = GROUP_M * num_pid_n
    group_id = pid // num_pid_in_group
    first_pid_m = group_id * GROUP_M
    group_size_m = min(num_pid_m - first_pid_m, GROUP_M)
    pid_m = first_pid_m + ((pid % num_pid_in_group) % group_size_m)
    pid_n = (pid % num_pid_in_group) // group_size_m

    offs_am = (pid_m * BLOCK_M + tl.arange(0, BLOCK_M)) % M
    offs_bn = (pid_n * BLOCK_N + tl.arange(0, BLOCK_N)) % N
    offs_k = tl.arange(0, BLOCK_K)
    a_ptrs = a_ptr + offs_am[:, None] * stride_am + offs_k[None, :] * stride_ak
    b_ptrs = b_ptr + offs_k[:, None] * stride_bk + offs_bn[None, :] * stride_bn

    acc = tl.zeros((BLOCK_M, BLOCK_N), dtype=tl.float32)
    for kk in range(0, tl.cdiv(K, BLOCK_K)):
        a = tl.load(a_ptrs, mask=offs_k[None, :] < K - kk * BLOCK_K, other=0.0)
        b = tl.load(b_ptrs, mask=offs_k[:, None] < K - kk * BLOCK_K, other=0.0)
        acc = tl.dot(a, b, acc)
        a_ptrs += BLOCK_K * stride_ak
        b_ptrs += BLOCK_K * stride_bk

    c = acc.to(c_ptr.dtype.element_ty)
    offs_cm = pid_m * BLOCK_M + tl.arange(0, BLOCK_M)
    offs_cn = pid_n * BLOCK_N + tl.arange(0, BLOCK_N)
    c_ptrs = c_ptr + offs_cm[:, None] * stride_cm + offs_cn[None, :] * stride_cn
    mask = (offs_cm[:, None] < M) & (offs_cn[None, :] < N)
    tl.store(c_ptrs, c, mask=mask)

# config = {"BLOCK_K": 128, "BLOCK_M": 128, "BLOCK_N": 128, "GROUP_M": 8, "arch": "sm_100", "dtype": "fp32", "num_ctas": 1, "num_stages": 3, "num_warps": 8}
# arch = sm_100


// ===== COMPILED SASS (sm_100a) =====

	.target	sm_100a

	.elftype	@"ET_EXEC"


//--------------------- .note.nv.tkinfo           --------------------------
	.section	.note.nv.tkinfo,"",@"SHT_NOTE"
	.sectionflags	@"SHF_NOTE_NV_TKINFO"
	.tkinfo
        /*0018*/ 	.word	0x00000081
        /*0030*/ 	.string	""
        /*0030*/ 	.string	"ptxas-blackwell"
        /*0030*/ 	.string	"Cuda compilation tools, release 12.9, V12.9.86"
        /*0030*/ 	.string	"Build cuda_12.9.r12.9/compiler.36037853_0"
        /*0030*/ 	.string	"-v  -suppress-debug-info  -lineinfo  -arch sm_100a "



//--------------------- .note.nv.cuver            --------------------------
	.section	.note.nv.cuver,"",@"SHT_NOTE"
	.sectionflags	@"SHF_NOTE_NV_CUVER"
        /*0018*/ 	.short	0x0001
        /*001a*/ 	.short	0x0064
        /*001c*/ 	.short	0x0001
        /*001e*/ 	.short	0x0000
        /*0020*/ 	.short	0x0001
        /*0022*/ 	.short	0x0000


//--------------------- .nv.info                  --------------------------
	.section	.nv.info,"",@"SHT_CUDA_INFO"
	.align	4


	//----- nvinfo : EIATTR_REGCOUNT
	.align		4
        /*0000*/ 	.byte	0x04, 0x2f
        /*0002*/ 	.short	(.L_4 - .L_3)
	.align		4
.L_3:
        /*0004*/ 	.word	index@(matmul_kernel)
        /*0008*/ 	.word	0x000000ff


	//----- nvinfo : EIATTR_FRAME_SIZE
	.align		4
.L_4:
        /*000c*/ 	.byte	0x04, 0x11
        /*000e*/ 	.short	(.L_6 - .L_5)
	.align		4
.L_5:
        /*0010*/ 	.word	index@($__internal_2_$__cuda_sm10x_tcgen05_guardrail_trap_unallocated_columns_being_dealloced)
        /*0014*/ 	.word	0x00000420


	//----- nvinfo : EIATTR_FRAME_SIZE
	.align		4
.L_6:
        /*0018*/ 	.byte	0x04, 0x11
        /*001a*/ 	.short	(.L_8 - .L_7)
	.align		4
.L_7:
        /*001c*/ 	.word	index@($__internal_1_$__cuda_sm10x_tcgen05_guardrail_trap_phase_invalid_during_alloc)
        /*0020*/ 	.word	0x00000420


	//----- nvinfo : EIATTR_FRAME_SIZE
	.align		4
.L_8:
        /*0024*/ 	.byte	0x04, 0x11
        /*0026*/ 	.short	(.L_10 - .L_9)
	.align		4
.L_9:
        /*0028*/ 	.word	index@($__internal_0_$__cuda_sm10x_tcgen05_guardrail_trap_col_being_dealloced_not_returned_by_alloc)
        /*002c*/ 	.word	0x00000420


	//----- nvinfo : EIATTR_FRAME_SIZE
	.align		4
.L_10:
        /*0030*/ 	.byte	0x04, 0x11
        /*0032*/ 	.short	(.L_12 - .L_11)
	.align		4
.L_11:
        /*0034*/ 	.word	index@(matmul_kernel)
        /*0038*/ 	.word	0x00000420


	//----- nvinfo : EIATTR_MIN_STACK_SIZE
	.align		4
.L_12:
        /*003c*/ 	.byte	0x04, 0x12
        /*003e*/ 	.short	(.L_14 - .L_13)
	.align		4
.L_13:
        /*0040*/ 	.word	index@(matmul_kernel)
        /*0044*/ 	.word	0x00000420
.L_14:


//--------------------- .nv.info.matmul_kernel    --------------------------
	.section	.nv.info.matmul_kernel,"",@"SHT_CUDA_INFO"
	.sectionflags	@""
	.align	4


	//----- nvinfo : EIATTR_CUDA_API_VERSION
	.align		4
        /*0000*/ 	.byte	0x04, 0x37
        /*0002*/ 	.short	(.L_16 - .L_15)
.L_15:
        /*0004*/ 	.word	0x00000081


	//----- nvinfo : EIATTR_KPARAM_INFO
	.align		4
.L_16:
        /*0008*/ 	.byte	0x04, 0x17
        /*000a*/ 	.short	(.L_18 - .L_17)
.L_17:
        /*000c*/ 	.word	0x00000000
        /*0010*/ 	.short	0x000d
        /*0012*/ 	.short	0x0048
        /*0014*/ 	.byte	0x00, 0xf4, 0x21, 0x00


	//----- nvinfo : EIATTR_KPARAM_INFO
	.align		4
.L_18:
        /*0018*/ 	.byte	0x04, 0x17
        /*001a*/ 	.short	(.L_20 - .L_19)
.L_19:
        /*001c*/ 	.word	0x00000000
        /*0020*/ 	.short	0x000c
        /*0022*/ 	.short	0x0040
        /*0024*/ 	.byte	0x00, 0xf4, 0x21, 0x00


	//----- nvinfo : EIATTR_KPARAM_INFO
	.align		4
.L_20:
        /*0028*/ 	.byte	0x04, 0x17
        /*002a*/ 	.short	(.L_22 - .L_21)
.L_21:
        /*002c*/ 	.word	0x00000000
        /*0030*/ 	.short	0x000b
        /*0032*/ 	.short	0x0038
        /*0034*/ 	.byte	0x00, 0xf0, 0x11, 0x00


	//----- nvinfo : EIATTR_KPARAM_INFO
	.align		4
.L_22:
        /*0038*/ 	.byte	0x04, 0x17
        /*003a*/ 	.short	(.L_24 - .L_23)
.L_23:
        /*003c*/ 	.word	0x00000000
        /*0040*/ 	.short	0x000a
        /*0042*/ 	.short	0x0034
        /*0044*/ 	.byte	0x00, 0xf0, 0x11, 0x00


	//----- nvinfo : EIATTR_KPARAM_INFO
	.align		4
.L_24:
        /*0048*/ 	.byte	0x04, 0x17
        /*004a*/ 	.short	(.L_26 - .L_25)
.L_25:
        /*004c*/ 	.word	0x00000000
        /*0050*/ 	.short	0x0009
        /*0052*/ 	.short	0x0030
        /*0054*/ 	.byte	0x00, 0xf0, 0x11, 0x00


	//----- nvinfo : EIATTR_KPARAM_INFO
	.align		4
.L_26:
        /*0058*/ 	.byte	0x04, 0x17
        /*005a*/ 	.short	(.L_28 - .L_27)
.L_27:
        /*005c*/ 	.word	0x00000000
        /*0060*/ 	.short	0x0008
        /*0062*/ 	.short	0x002c
        /*0064*/ 	.byte	0x00, 0xf0, 0x11, 0x00


	//----- nvinfo : EIATTR_KPARAM_INFO
	.align		4
.L_28:
        /*0068*/ 	.byte	0x04, 0x17
        /*006a*/ 	.short	(.L_30 - .L_29)
.L_29:
        /*006c*/ 	.word	0x00000000
        /*0070*/ 	.short	0x0007
        /*0072*/ 	.short	0x0028
        /*0074*/ 	.byte	0x00, 0xf0, 0x11, 0x00


	//----- nvinfo : EIATTR_KPARAM_INFO
	.align		4
.L_30:
        /*0078*/ 	.byte	0x04, 0x17
        /*007a*/ 	.short	(.L_32 - .L_31)
.L_31:
        /*007c*/ 	.word	0x00000000
        /*0080*/ 	.short	0x0006
        /*0082*/ 	.short	0x0024
        /*0084*/ 	.byte	0x00, 0xf0, 0x11, 0x00


	//----- nvinfo : EIATTR_KPARAM_INFO
	.align		4
.L_32:
        /*0088*/ 	.byte	0x04, 0x17
        /*008a*/ 	.short	(.L_34 - .L_33)
.L_33:
        /*008c*/ 	.word	0x00000000
        /*0090*/ 	.short	0x0005
        /*0092*/ 	.short	0x0020
        /*0094*/ 	.byte	0x00, 0xf0, 0x11, 0x00


	//----- nvinfo : EIATTR_KPARAM_INFO
	.align		4
.L_34:
        /*0098*/ 	.byte	0x04, 0x17
        /*009a*/ 	.short	(.L_36 - .L_35)
.L_35:
        /*009c*/ 	.word	0x00000000
        /*00a0*/ 	.short	0x0004
        /*00a2*/ 	.short	0x001c
        /*00a4*/ 	.byte	0x00, 0xf0, 0x11, 0x00


	//----- nvinfo : EIATTR_KPARAM_INFO
	.align		4
.L_36:
        /*00a8*/ 	.byte	0x04, 0x17
        /*00aa*/ 	.short	(.L_38 - .L_37)
.L_37:
        /*00ac*/ 	.word	0x00000000
        /*00b0*/ 	.short	0x0003
        /*00b2*/ 	.short	0x0018
        /*00b4*/ 	.byte	0x00, 0xf0, 0x11, 0x00


	//----- nvinfo : EIATTR_KPARAM_INFO
	.align		4
.L_38:
        /*00b8*/ 	.byte	0x04, 0x17
        /*00ba*/ 	.short	(.L_40 - .L_39)
.L_39:
        /*00bc*/ 	.word	0x00000000
        /*00c0*/ 	.short	0x0002
        /*00c2*/ 	.short	0x0010
        /*00c4*/ 	.byte	0x00, 0xf4, 0x21, 0x00


	//----- nvinfo : EIATTR_KPARAM_INFO
	.align		4
.L_40:
        /*00c8*/ 	.byte	0x04, 0x17
        /*00ca*/ 	.short	(.L_42 - .L_41)
.L_41:
        /*00cc*/ 	.word	0x00000000
        /*00d0*/ 	.short	0x0001
        /*00d2*/ 	.short	0x0008
        /*00d4*/ 	.byte	0x00, 0xf4, 0x21, 0x00


	//----- nvinfo : EIATTR_KPARAM_INFO
	.align		4
.L_42:
        /*00d8*/ 	.byte	0x04, 0x17
        /*00da*/ 	.short	(.L_44 - .L_43)
.L_43:
        /*00dc*/ 	.word	0x00000000
        /*00e0*/ 	.short	0x0000
        /*00e2*/ 	.short	0x0000
        /*00e4*/ 	.byte	0x00, 0xf4, 0x21, 0x00


	//----- nvinfo : EIATTR_AT_ENTRY_FRAGMENTS
	.align		4
.L_44:
        /*00e8*/ 	.byte	0x04, 0x4f
        /*00ea*/ 	.short	(.L_46 - .L_45)


	//   ....[0]....
.L_45:
        /*00ec*/ 	.word	0x00000004


	//----- nvinfo : EIATTR_RESERVED_SMEM_USED
	.align		4
.L_46:
        /*00f0*/ 	.byte	0x01, 0x41
	.zero		2


	//----- nvinfo : EIATTR_SPARSE_MMA_MASK
	.align		4
        /*00f4*/ 	.byte	0x03, 0x50
        /*00f6*/ 	.short	0x0000


	//----- nvinfo : EIATTR_TCGEN05_1CTA_USED
	.align		4
        /*00f8*/ 	.byte	0x01, 0x51
	.zero		2


	//----- nvinfo : EIATTR_MAXREG_COUNT
	.align		4
        /*00fc*/ 	.byte	0x03, 0x1b
        /*00fe*/ 	.short	0x00ff


	//----- nvinfo : EIATTR_NUM_BARRIERS
	.align		4
        /*0100*/ 	.byte	0x02, 0x4c
        /*0102*/ 	.byte	0x01
	.zero		1


	//----- nvinfo : EIATTR_ANNOTATIONS
	.align		4
        /*0104*/ 	.byte	0x04, 0x55
        /*0106*/ 	.short	(.L_48 - .L_47)


	//   ....[0]....
.L_47:
        /*0108*/ 	.word	0x00000001
        /*010c*/ 	.byte	0x00, 0x0a, 0x00, 0x00, 0x01, 0x00, 0x00, 0x00, 0x80, 0x0a, 0x00, 0x00, 0x01, 0x00, 0x00, 0x00
        /* <DEDUP_REMOVED lines=254> */
        /*10fc*/ 	.byte	0xb0, 0x9a, 0x01, 0x00, 0x01, 0x00, 0x00, 0x00, 0xc0, 0x9a, 0x01, 0x00


	//----- nvinfo : EIATTR_INT_WARP_WIDE_INSTR_OFFSETS
	.align		4
.L_48:
        /*1108*/ 	.byte	0x04, 0x31
        /*110a*/ 	.short	(.L_50 - .L_49)


	//   ....[0]....
.L_49:
        /*110c*/ 	.word	0x00004370


	//   ....[1]....
        /*1110*/ 	.word	0x000043b0


	//   ....[2]....
        /*1114*/ 	.word	0x00004430


	//   ....[3]....
        /*1118*/ 	.word	0x0001a010


	//   ....[4]....
        /*111c*/ 	.word	0x0001a060


	//----- nvinfo : EIATTR_COOP_GROUP_MASK_REGIDS
	.align		4
.L_50:
        /*1120*/ 	.byte	0x04, 0x29
        /*1122*/ 	.short	(.L_52 - .L_51)


	//   ....[0]....
.L_51:
        /*1124*/ 	.word	0xffffffff


	//   ....[1]....
        /*1128*/ 	.word	0xffffffff


	//   ....[2]....
        /*112c*/ 	.word	0xffffffff


	//   ....[3]....
        /*1130*/ 	.word	0xffffffff


	//----- nvinfo : EIATTR_COOP_GROUP_INSTR_OFFSETS
	.align		4
.L_52:
        /*1134*/ 	.byte	0x04, 0x28
        /*1136*/ 	.short	(.L_54 - .L_53)


	//   ....[0]....
.L_53:
        /*1138*/ 	.word	0x00000070


	//   ....[1]....
        /*113c*/ 	.word	0x00000330


	//   ....[2]....
        /*1140*/ 	.word	0x00019ea0


	//   ....[3]....
        /*1144*/ 	.word	0x0001a110


	//----- nvinfo : EIATTR_VRC_CTA_INIT_COUNT
	.align		4
.L_54:
        /*1148*/ 	.byte	0x02, 0x4a
        /*114a*/ 	.byte	0x80
	.zero		1


	//----- nvinfo : EIATTR_MBARRIER_INSTR_OFFSETS
	.align		4
        /*114c*/ 	.byte	0x04, 0x39
        /*114e*/ 	.short	(.L_56 - .L_55)


	//   ....[0]....
.L_55:
        /*1150*/ 	.word	0x000045b0
        /*1154*/ 	.word	0x000000ff
        /*1158*/ 	.word	0x00000000
        /*115c*/ 	.short	0x0100
        /*115e*/ 	.byte	0x04
	.zero		1


	//   ....[1]....
        /*1160*/ 	.word	0x000046a0
        /*1164*/ 	.word	0x000000ff
        /*1168*/ 	.word	0x00050008
        /*116c*/ 	.short	0x0100
        /*116e*/ 	.byte	0x0a
	.zero		1


	//   ....[2]....
        /*1170*/ 	.word	0x00013f40
        /*1174*/ 	.word	0x000000ff
        /*1178*/ 	.word	0x00000000
        /*117c*/ 	.short	0x010a
        /*117e*/ 	.byte	0x04
	.zero		1


	//   ....[3]....
        /*1180*/ 	.word	0x00017de0
        /*1184*/ 	.word	0x000000ff
        /*1188*/ 	.word	0x00000000
        /*118c*/ 	.short	0x010a
        /*118e*/ 	.byte	0x04
	.zero		1


	//   ....[4]....
        /*1190*/ 	.word	0x00017e60
        /*1194*/ 	.word	0x000000ff
        /*1198*/ 	.word	0x00050000
        /*119c*/ 	.short	0x0108
        /*119e*/ 	.byte	0x0a
	.zero		1


	//   ....[5]....
        /*11a0*/ 	.word	0x00017eb0
        /*11a4*/ 	.word	0x000000ff
        /*11a8*/ 	.word	0x00050008
        /*11ac*/ 	.short	0x0108
        /*11ae*/ 	.byte	0x0a
	.zero		1


	//   ....[6]....
        /*11b0*/ 	.word	0x0001a130
        /*11b4*/ 	.word	0x000000ff
        /*11b8*/ 	.word	0x00000000
        /*11bc*/ 	.short	0x010a
        /*11be*/ 	.byte	0x04
	.zero		1


	//   ....[7]....
        /*11c0*/ 	.word	0x0001a160
        /*11c4*/ 	.word	0x000000ff
        /*11c8*/ 	.word	0x00000000
        /*11cc*/ 	.short	0x010a
        /*11ce*/ 	.byte	0x04
	.zero		1


	//----- nvinfo : EIATTR_NUM_MBARRIERS
	.align		4
.L_56:
        /*11d0*/ 	.byte	0x03, 0x38
        /*11d2*/ 	.short	0x0002


	//----- nvinfo : EIATTR_EXIT_INSTR_OFFSETS
	.align		4
        /*11d4*/ 	.byte	0x04, 0x1c
        /*11d6*/ 	.short	(.L_58 - .L_57)


	//   ....[0]....
.L_57:
        /*11d8*/ 	.word	0x0001a120


	//----- nvinfo : EIATTR_REQNTID
	.align		4
.L_58:
        /*11dc*/ 	.byte	0x04, 0x10
        /*11de*/ 	.short	(.L_60 - .L_59)
.L_59:
        /*11e0*/ 	.word	0x00000100
        /*11e4*/ 	.word	0x00000001
        /*11e8*/ 	.word	0x00000001


	//----- nvinfo : EIATTR_CRS_STACK_SIZE
	.align		4
.L_60:
        /*11ec*/ 	.byte	0x04, 0x1e
        /*11ee*/ 	.short	(.L_62 - .L_61)
.L_61:
        /*11f0*/ 	.word	0x00000000


	//----- nvinfo : EIATTR_CBANK_PARAM_SIZE
	.align		4
.L_62:
        /*11f4*/ 	.byte	0x03, 0x19
        /*11f6*/ 	.short	0x0050


	//----- nvinfo : EIATTR_PARAM_CBANK
	.align		4
        /*11f8*/ 	.byte	0x04, 0x0a
        /*11fa*/ 	.short	(.L_64 - .L_63)
	.align		4
.L_63:
        /*11fc*/ 	.word	index@(.nv.constant0.matmul_kernel)
        /*1200*/ 	.short	0x0380
        /*1202*/ 	.short	0x0050


	//----- nvinfo : EIATTR_SW_WAR
	.align		4
.L_64:
        /*1204*/ 	.byte	0x04, 0x36
        /*1206*/ 	.short	(.L_66 - .L_65)
.L_65:
        /*1208*/ 	.word	0x00000008
.L_66:


//--------------------- .nv.compat                --------------------------
	.section	.nv.compat,"",@"SHT_CUDA_COMPAT_INFO"
	.align	4
        /*0000*/ 	.byte	0x02, 0x02, 0x02, 0x00, 0x02, 0x05, 0x05, 0x00, 0x02, 0x03, 0x00, 0x00, 0x02, 0x06, 0x01, 0x00


//--------------------- .nv.callgraph             --------------------------
	.section	.nv.callgraph,"",@"SHT_CUDA_CALLGRAPH"
	.align	4
	.sectionentsize	8
	.align		4
        /*0000*/ 	.word	0x00000000
	.align		4
        /*0004*/ 	.word	0xffffffff
	.align		4
        /*0008*/ 	.word	0x00000000
	.align		4
        /*000c*/ 	.word	0xfffffffe
	.align		4
        /*0010*/ 	.word	0x00000000
	.align		4
        /*0014*/ 	.word	0xfffffffd
	.align		4
        /*0018*/ 	.word	0x00000000
	.align		4
        /*001c*/ 	.word	0xfffffffc


//--------------------- .text.matmul_kernel       --------------------------
	.section	.text.matmul_kernel,"ax",@progbits
	.align	128
        .global         matmul_kernel
        .type           matmul_kernel,@function
        .size           matmul_kernel,(.L_x_82 - matmul_kernel)
        .other          matmul_kernel,@"STO_CUDA_ENTRY STV_DEFAULT"
matmul_kernel:
.text.matmul_kernel:
[----:B------:R-:W1:Y:S01]  /*0000*/  LDC R1, c[0x0][0x37c] ;  /* 0x0000df00ff017b82 */ /* 0x000e620000000800 */
[----:B------:R-:W2:Y:S01]  /*0010*/  S2R R0, SR_TID.X ;  /* 0x0000000000007919 */ /* 0x000ea20000002100 */
[----:B-1----:R-:W-:Y:S01]  /*0020*/  VIADD R1, R1, 0xfffffbe0 ;  /* 0xfffffbe001017836 */ /* 0x002fe20000000000 */
[----:B--2---:R-:W-:-:S13]  /*0030*/  ISETP.GE.U32.AND P0, PT, R0, 0x20, PT ;  /* 0x000000200000780c */ /* 0x004fda0003f06070 */
[----:B------:R-:W-:Y:S02]  /*0040*/  VOTEU.ANY UP0, P0 ;  /* 0x0000000000ff7886 */ /* 0x000fe40000000100 */
[----:B------:R-:W-:Y:S05]  /*0050*/  BRA.U UP0, `(.L_x_0) ;  /* 0x0000000100b87547 */ /* 0x000fea000b800000 */
[----:B------:R-:W1:Y:S01]  /*0060*/  S2UR UR6, SR_CgaCtaId ;  /* 0x00000000000679c3 */ /* 0x000e620000008800 */
[----:B------:R-:W-:Y:S01]  /*0070*/  NOP ;  /* 0x0000000000007918 */ /* 0x000fe20000000000 */
[----:B------:R-:W-:Y:S02]  /*0080*/  UMOV UR4, 0x40 ;  /* 0x0000004000047882 */ /* 0x000fe40000000000 */
[----:B-1----:R-:W-:-:S09]  /*0090*/  ULEA UR4, UR6, UR4, 0x18 ;  /* 0x0000000406047291 */ /* 0x002fd2000f8ec0ff */
[----:B------:R-:W1:Y:S01]  /*00a0*/  LDS.U8 R0, [UR4] ;  /* 0x00000004ff007984 */ /* 0x000e620008000000 */
[----:B------:R-:W-:Y:S02]  /*00b0*/  UMOV UR4, 0x400 ;  /* 0x0000040000047882 */ /* 0x000fe40000000000 */
[----:B------:R-:W-:Y:S01]  /*00c0*/  ULEA UR4, UR6, UR4, 0x18 ;  /* 0x0000000406047291 */ /* 0x000fe2000f8ec0ff */
[----:B-1----:R-:W-:-:S13]  /*00d0*/  ISETP.NE.AND P0, PT, R0, RZ, PT ;  /* 0x000000ff0000720c */ /* 0x002fda0003f05270 */
[----:B------:R-:W-:Y:S05]  /*00e0*/  @P0 BRA `(.L_x_1) ;  /* 0x00000000007c0947 */ /* 0x000fea0003800000 */
[----:B------:R-:W-:-:S13]  /*00f0*/  ELECT P0, URZ, PT ;  /* 0x0000000000ff782f */ /* 0x000fda0003800000 */
[----:B------:R-:W-:Y:S05]  /*0100*/  @!P0 BRA `(.L_x_2) ;  /* 0x0000000000848947 */ /* 0x000fea0003800000 */
[----:B------:R-:W-:Y:S01]  /*0110*/  UMOV UR5, 0x8 ;  /* 0x0000000800057882 */ /* 0x000fe20000000000 */
[----:B------:R-:W-:Y:S02]  /*0120*/  IMAD.MOV.U32 R4, RZ, RZ, 0x1 ;  /* 0x00000001ff047424 */ /* 0x000fe400078e00ff */
[----:B------:R-:W-:Y:S02]  /*0130*/  IMAD.MOV.U32 R5, RZ, RZ, 0xff ;  /* 0x000000ffff057424 */ /* 0x000fe400078e00ff */
[----:B------:R-:W-:Y:S04]  /*0140*/  DEPBAR.LE SB1, 0x36 ;  /* 0x00009d800000791a */ /* 0x000fe80000000000 */
[----:B------:R-:W1:Y:S02]  /*0150*/  UTCATOMSWS.FIND_AND_SET.ALIGN UP1, UR5, UR5 ;  /* 0x00000005000575e3 */ /* 0x000e640008020800 */
[----:B-1----:R-:W-:-:S04]  /*0160*/  PLOP3.LUT P0, PT, PT, PT, UP1, 0x80, 0x8 ;  /* 0x000000000008781c */ /* 0x002fc80003f0f018 */
[----:B------:R-:W-:-:S04]  /*0170*/  SEL R0, RZ, 0xffffffff, !P0 ;  /* 0xffffffffff007807 */ /* 0x000fc80004000000 */
[----:B------:R-:W-:Y:S01]  /*0180*/  ISETP.NE.AND P0, PT, R0, RZ, PT ;  /* 0x000000ff0000720c */ /* 0x000fe20003f05270 */
[----:B------:R-:W-:-:S12]  /*0190*/  IMAD.U32 R0, RZ, RZ, UR5 ;  /* 0x00000005ff007e24 */ /* 0x000fd8000f8e00ff */
[----:B------:R-:W-:Y:S05]  /*01a0*/  @P0 BRA `(.L_x_3) ;  /* 0x0000000000240947 */ /* 0x000fea0003800000 */
.L_x_4:
[----:B------:R-:W-:Y:S05]  /*01b0*/  NANOSLEEP 0x64 ;  /* 0x000000640000795d */ /* 0x000fea0003800000 */
[----:B------:R-:W-:-:S05]  /*01c0*/  UMOV UR5, 0x8 ;  /* 0x0000000800057882 */ /* 0x000fca0000000000 */
[----:B------:R-:W-:Y:S04]  /*01d0*/  DEPBAR.LE SB1, 0x36 ;  /* 0x00009d800000791a */ /* 0x000fe80000000000 */
[----:B------:R-:W1:Y:S02]  /*01e0*/  UTCATOMSWS.FIND_AND_SET.ALIGN UP1, UR5, UR5 ;  /* 0x00000005000575e3 */ /* 0x000e640008020800 */
[----:B-1----:R-:W-:-:S04]  /*01f0*/  PLOP3.LUT P0, PT, PT, PT, UP1, 0x80, 0x8 ;  /* 0x000000000008781c */ /* 0x002fc80003f0f018 */
[----:B------:R-:W-:-:S04]  /*0200*/  SEL R0, RZ, 0xffffffff, !P0 ;  /* 0xffffffffff007807 */ /* 0x000fc80004000000 */
[----:B------:R-:W-:Y:S01]  /*0210*/  ISETP.NE.AND P0, PT, R0, RZ, PT ;  /* 0x000000ff0000720c */ /* 0x000fe20003f05270 */
[----:B------:R-:W-:-:S12]  /*0220*/  IMAD.U32 R0, RZ, RZ, UR5 ;  /* 0x00000005ff007e24 */ /* 0x000fd8000f8e00ff */
[----:B------:R-:W-:Y:S05]  /*0230*/  @!P0 BRA `(.L_x_4) ;  /* 0xfffffffc00dc8947 */ /* 0x000fea000383ffff */
.L_x_3:
[C---:B------:R-:W-:Y:S01]  /*0240*/  VIADD R3, R0.reuse, 0x10 ;  /* 0x0000001000037836 */ /* 0x040fe20000000000 */
[----:B------:R-:W-:Y:S01]  /*0250*/  UMOV UR5, 0x50 ;  /* 0x0000005000057882 */ /* 0x000fe20000000000 */
[----:B------:R-:W-:Y:S01]  /*0260*/  SHF.L.U32 R2, R5, R0, RZ ;  /* 0x0000000005027219 */ /* 0x000fe200000006ff */
[----:B------:R-:W-:Y:S01]  /*0270*/  ULEA UR5, UR6, UR5, 0x18 ;  /* 0x0000000506057291 */ /* 0x000fe2000f8ec0ff */
[----:B------:R-:W-:Y:S01]  /*0280*/  IMAD.SHL.U32 R0, R0, 0x20, RZ ;  /* 0x0000002000007824 */ /* 0x000fe200078e00ff */
[----:B------:R-:W-:-:S04]  /*0290*/  SHF.L.U32 R3, R4, R3, RZ ;  /* 0x0000000304037219 */ /* 0x000fc800000006ff */
[----:B------:R-:W-:-:S05]  /*02a0*/  LOP3.LUT R2, R3, R2, RZ, 0xfc, !PT ;  /* 0x0000000203027212 */ /* 0x000fca00078efcff */
[----:B------:R1:W-:Y:S04]  /*02b0*/  ATOMS.OR RZ, [UR5], R2 ;  /* 0x00000002ffff798c */ /* 0x0003e8000b000005 */
[----:B------:R1:W-:Y:S01]  /*02c0*/  STS [UR4], R0 ;  /* 0x00000000ff007988 */ /* 0x0003e20008000804 */
[----:B------:R-:W-:Y:S05]  /*02d0*/  BRA `(.L_x_2) ;  /* 0x0000000000107947 */ /* 0x000fea0003800000 */
.L_x_1:
[----:B------:R-:W-:Y:S01]  /*02e0*/  IMAD.MOV.U32 R0, RZ, RZ, -0x1 ;  /* 0xffffffffff007424 */ /* 0x000fe200078e00ff */
[----:B------:R-:W-:-:S04]  /*02f0*/  MOV R2, 0x320 ;  /* 0x0000032000027802 */ /* 0x000fc80000000f00 */
[----:B------:R1:W-:Y:S03]  /*0300*/  STS [UR4], R0 ;  /* 0x00000000ff007988 */ /* 0x0003e60008000804 */
[----:B-1----:R-:W-:Y:S05]  /*0310*/  CALL.REL.NOINC `($__internal_1_$__cuda_sm10x_tcgen05_guardrail_trap_phase_invalid_during_alloc) ;  /* 0x0000019c00a87944 */ /* 0x002fea0003c00000 */
.L_x_2:
[----:B------:R-:W-:Y:S05]  /*0320*/  WARPSYNC.ALL ;  /* 0x0000000000007948 */ /* 0x000fea0003800000 */
[----:B------:R-:W-:Y:S01]  /*0330*/  NOP ;  /* 0x0000000000007918 */ /* 0x000fe20000000000 */
.L_x_0:
[----:B------:R-:W2:Y:S01]  /*0340*/  LDC.64 R4, c[0x0][0x398] ;  /* 0x0000e600ff047b82 */ /* 0x000ea20000000a00 */
[----:B------:R-:W3:Y:S01]  /*0350*/  S2R R9, SR_CTAID.X ;  /* 0x0000000000097919 */ /* 0x000ee20000002500 */
[----:B------:R-:W-:Y:S01]  /*0360*/  UMOV UR10, 0x400 ;  /* 0x00000400000a7882 */ /* 0x000fe20000000000 */
[----:B------:R-:W4:Y:S01]  /*0370*/  LDCU UR4, c[0x0][0x3a4] ;  /* 0x00007480ff0477ac */ /* 0x000f220008000800 */
[----:B------:R-:W5:Y:S01]  /*0380*/  S2R R128, SR_TID.X ;  /* 0x0000000000807919 */ /* 0x000f620000002100 */
[----:B------:R-:W1:Y:S03]  /*0390*/  LDCU.64 UR18, c[0x0][0x3a8] ;  /* 0x00007500ff1277ac */ /* 0x000e660008000a00 */
[----:B------:R-:W1:Y:S01]  /*03a0*/  S2UR UR8, SR_CgaCtaId ;  /* 0x00000000000879c3 */ /* 0x000e620000008800 */
[----:B------:R-:W1:Y:S01]  /*03b0*/  LDCU.128 UR20, c[0x0][0x380] ;  /* 0x00007000ff1477ac */ /* 0x000e620008000c00 */
[----:B------:R-:W1:Y:S01]  /*03c0*/  LDCU.64 UR30, c[0x0][0x358] ;  /* 0x00006b00ff1e77ac */ /* 0x000e620008000a00 */
[----:B------:R-:W-:Y:S01]  /*03d0*/  UMOV UR9, 0x1 ;  /* 0x0000000100097882 */ /* 0x000fe20000000000 */
[----:B-12---:R-:W-:Y:S01]  /*03e0*/  VIADD R0, R5, 0x7f ;  /* 0x0000007f05007836 */ /* 0x006fe20000000000 */
[----:B------:R-:W-:Y:S01]  /*03f0*/  IABS R13, R5 ;  /* 0x00000005000d7213 */ /* 0x000fe20000000000 */
[----:B------:R-:W-:-:S03]  /*0400*/  USHF.L.U32 UR5, UR18, 0x7, URZ ;  /* 0x0000000712057899 */ /* 0x000fc600080006ff */
[----:B------:R-:W-:Y:S01]  /*0410*/  SHF.R.S32.HI R3, RZ, 0x1f, R0 ;  /* 0x0000001fff037819 */ /* 0x000fe20000011400 */
[----:B------:R-:W-:-:S03]  /*0420*/  ULEA UR10, UR8, UR10, 0x18 ;  /* 0x0000000a080a7291 */ /* 0x000fc6000f8ec0ff */
[----:B------:R-:W-:Y:S02]  /*0430*/  LEA.HI R3, R3, R0, RZ, 0x7 ;  /* 0x0000000003037211 */ /* 0x000fe400078f38ff */
[----:B---3--:R-:W-:Y:S02]  /*0440*/  IABS R10, R9 ;  /* 0x00000009000a7213 */ /* 0x008fe40000000000 */
[----:B------:R-:W-:Y:S01]  /*0450*/  SHF.R.S32.HI R3, RZ, 0x7, R3 ;  /* 0x00000007ff037819 */ /* 0x000fe20000011403 */
[C---:B-----5:R-:W-:Y:S01]  /*0460*/  IMAD.SHL.U32 R27, R128.reuse, 0x200, RZ ;  /* 0x00000200801b7824 */ /* 0x060fe200078e00ff */
[----:B------:R-:W-:Y:S02]  /*0470*/  SHF.R.U32.HI R28, RZ, 0x7, R128 ;  /* 0x00000007ff1c7819 */ /* 0x000fe40000011680 */
[----:B------:R-:W-:Y:S01]  /*0480*/  LOP3.LUT R26, R128, 0x7f, RZ, 0xc0, !PT ;  /* 0x0000007f801a7812 */ /* 0x000fe200078ec0ff */
[----:B------:R-:W-:Y:S01]  /*0490*/  IMAD.SHL.U32 R6, R3, 0x8, RZ ;  /* 0x0000000803067824 */ /* 0x000fe200078e00ff */
[----:B------:R-:W-:-:S04]  /*04a0*/  SGXT.U32 R28, R28, 0x1 ;  /* 0x000000011c1c781a */ /* 0x000fc80000000000 */
[-C--:B------:R-:W-:Y:S02]  /*04b0*/  IABS R7, R6.reuse ;  /* 0x0000000600077213 */ /* 0x080fe40000000000 */
[----:B------:R-:W-:Y:S02]  /*04c0*/  IABS R12, R6 ;  /* 0x00000006000c7213 */ /* 0x000fe40000000000 */
[----:B------:R-:W1:Y:S08]  /*04d0*/  I2F.RP R0, R7 ;  /* 0x0000000700007306 */ /* 0x000e700000209400 */
[----:B-1----:R-:W1:Y:S02]  /*04e0*/  MUFU.RCP R0, R0 ;  /* 0x0000000000007308 */ /* 0x002e640000001000 */
[----:B-1----:R-:W-:-:S02]  /*04f0*/  VIADD R2, R0, 0xffffffe ;  /* 0x0ffffffe00027836 */ /* 0x002fc40000000000 */
[----:B------:R-:W-:-:S04]  /*0500*/  IMAD.MOV R0, RZ, RZ, -R12 ;  /* 0x000000ffff007224 */ /* 0x000fc800078e0a0c */
[----:B------:R1:W2:Y:S02]  /*0510*/  F2I.FTZ.U32.TRUNC.NTZ R3, R2 ;  /* 0x0000000200037305 */ /* 0x0002a4000021f000 */
[----:B-1----:R-:W-:Y:S02]  /*0520*/  IMAD.MOV.U32 R2, RZ, RZ, RZ ;  /* 0x000000ffff027224 */ /* 0x002fe400078e00ff */
[----:B--2---:R-:W-:-:S04]  /*0530*/  IMAD.MOV R8, RZ, RZ, -R3 ;  /* 0x000000ffff087224 */ /* 0x004fc800078e0a03 */
[----:B------:R-:W-:Y:S02]  /*0540*/  IMAD R11, R8, R7, RZ ;  /* 0x00000007080b7224 */ /* 0x000fe400078e02ff */
[----:B------:R-:W-:Y:S02]  /*0550*/  IMAD.MOV.U32 R8, RZ, RZ, R10 ;  /* 0x000000ffff087224 */ /* 0x000fe400078e000a */
[----:B------:R-:W-:-:S06]  /*0560*/  IMAD.HI.U32 R3, R3, R11, R2 ;  /* 0x0000000b03037227 */ /* 0x000fcc00078e0002 */
[----:B------:R-:W-:-:S04]  /*0570*/  IMAD.HI.U32 R3, R3, R8, RZ ;  /* 0x0000000803037227 */ /* 0x000fc800078e00ff */
[----:B------:R-:W-:Y:S01]  /*0580*/  IMAD R0, R3, R0, R8 ;  /* 0x0000000003007224 */ /* 0x000fe200078e0208 */
[----:B------:R-:W-:Y:S04]  /*0590*/  BAR.SYNC.DEFER_BLOCKING 0x0 ;  /* 0x0000000000007b1d */ /* 0x000fe80000010000 */
[----:B------:R-:W-:-:S13]  /*05a0*/  ISETP.GT.U32.AND P1, PT, R7, R0, PT ;  /* 0x000000000700720c */ /* 0x000fda0003f24070 */
[----:B------:R-:W-:Y:S02]  /*05b0*/  @!P1 IMAD.IADD R0, R0, 0x1, -R7 ;  /* 0x0000000100009824 */ /* 0x000fe400078e0a07 */
[----:B------:R-:W-:Y:S01]  /*05c0*/  @!P1 VIADD R3, R3, 0x1 ;  /* 0x0000000103039836 */ /* 0x000fe20000000000 */
[----:B------:R-:W-:Y:S02]  /*05d0*/  ISETP.NE.AND P1, PT, R6, RZ, PT ;  /* 0x000000ff0600720c */ /* 0x000fe40003f25270 */
[----:B------:R-:W-:Y:S02]  /*05e0*/  ISETP.GE.U32.AND P0, PT, R0, R7, PT ;  /* 0x000000070000720c */ /* 0x000fe40003f06070 */
[----:B------:R-:W-:-:S04]  /*05f0*/  LOP3.LUT R0, R9, R6, RZ, 0x3c, !PT ;  /* 0x0000000609007212 */ /* 0x000fc800078e3cff */
[----:B------:R-:W-:Y:S01]  /*0600*/  ISETP.GE.AND P2, PT, R0, RZ, PT ;  /* 0x000000ff0000720c */ /* 0x000fe20003f46270 */
[----:B------:R-:W-:-:S06]  /*0610*/  VIADD R0, R4, 0x7f ;  /* 0x0000007f04007836 */ /* 0x000fcc0000000000 */
[----:B------:R-:W-:-:S04]  /*0620*/  @P0 VIADD R3, R3, 0x1 ;  /* 0x0000000103030836 */ /* 0x000fc80000000000 */
[----:B------:R-:W-:Y:S01]  /*0630*/  IMAD.MOV.U32 R2, RZ, RZ, R3 ;  /* 0x000000ffff027224 */ /* 0x000fe200078e0003 */
[----:B------:R-:W-:-:S03]  /*0640*/  SHF.R.S32.HI R3, RZ, 0x1f, R0 ;  /* 0x0000001fff037819 */ /* 0x000fc60000011400 */
[----:B------:R-:W-:Y:S01]  /*0650*/  @!P2 IMAD.MOV R2, RZ, RZ, -R2 ;  /* 0x000000ffff02a224 */ /* 0x000fe200078e0a02 */
[----:B------:R-:W-:Y:S02]  /*0660*/  @!P1 LOP3.LUT R2, RZ, R6, RZ, 0x33, !PT ;  /* 0x00000006ff029212 */ /* 0x000fe400078e33ff */
[----:B------:R-:W-:Y:S02]  /*0670*/  LEA.HI R3, R3, R0, RZ, 0x7 ;  /* 0x0000000003037211 */ /* 0x000fe400078f38ff */
[----:B------:R-:W-:Y:S01]  /*0680*/  IABS R0, R4 ;  /* 0x0000000400007213 */ /* 0x000fe20000000000 */
[----:B------:R-:W-:Y:S02]  /*0690*/  IMAD.SHL.U32 R12, R2, 0x8, RZ ;  /* 0x00000008020c7824 */ /* 0x000fe400078e00ff */
[----:B------:R-:W-:Y:S01]  /*06a0*/  IMAD.MOV R2, RZ, RZ, -R2 ;  /* 0x000000ffff027224 */ /* 0x000fe200078e0a02 */
[----:B------:R-:W1:Y:S02]  /*06b0*/  I2F.RP R8, R0 ;  /* 0x0000000000087306 */ /* 0x000e640000209400 */
[----:B------:R-:W-:Y:S01]  /*06c0*/  LEA.HI.SX32 R3, R3, -R12, 0x19 ;  /* 0x8000000c03037211 */ /* 0x000fe200078fcaff */
[----:B------:R-:W-:-:S02]  /*06d0*/  IMAD R14, R6, R2, R9 ;  /* 0x00000002060e7224 */ /* 0x000fc400078e0209 */
[----:B------:R-:W-:Y:S01]  /*06e0*/  IMAD.MOV.U32 R6, RZ, RZ, RZ ;  /* 0x000000ffff067224 */ /* 0x000fe200078e00ff */
[----:B------:R-:W-:Y:S01]  /*06f0*/  VIMNMX R17, PT, PT, R3, 0x8, PT ;  /* 0x0000000803117848 */ /* 0x000fe20003fe0100 */
[----:B------:R-:W-:-:S03]  /*0700*/  IMAD.MOV.U32 R2, RZ, RZ, R13 ;  /* 0x000000ffff027224 */ /* 0x000fc600078e000d */
[-C--:B------:R-:W-:Y:S01]  /*0710*/  IABS R10, R17.reuse ;  /* 0x00000011000a7213 */ /* 0x080fe20000000000 */
[----:B------:R-:W-:Y:S01]  /*0720*/  I2F.RP R9, R2 ;  /* 0x0000000200097306 */ /* 0x000fe20000209400 */
[----:B------:R-:W-:-:S07]  /*0730*/  IABS R13, R17 ;  /* 0x00000011000d7213 */ /* 0x000fce0000000000 */
[----:B------:R-:W2:Y:S08]  /*0740*/  I2F.RP R3, R10 ;  /* 0x0000000a00037306 */ /* 0x000eb00000209400 */
[----:B-1----:R-:W-:Y:S08]  /*0750*/  MUFU.RCP R8, R8 ;  /* 0x0000000800087308 */ /* 0x002ff00000001000 */
[----:B--2---:R-:W1:Y:S08]  /*0760*/  MUFU.RCP R3, R3 ;  /* 0x0000000300037308 */ /* 0x004e700000001000 */
[----:B------:R-:W-:Y:S01]  /*0770*/  MUFU.RCP R9, R9 ;  /* 0x0000000900097308 */ /* 0x000fe20000001000 */
[----:B-1----:R-:W-:-:S07]  /*0780*/  VIADD R7, R3, 0xffffffe ;  /* 0x0ffffffe03077836 */ /* 0x002fce0000000000 */
[----:B------:R-:W1:Y:S02]  /*0790*/  F2I.FTZ.U32.TRUNC.NTZ R7, R7 ;  /* 0x0000000700077305 */ /* 0x000e64000021f000 */
[----:B-1----:R-:W-:-:S04]  /*07a0*/  IMAD.MOV R11, RZ, RZ, -R7 ;  /* 0x000000ffff0b7224 */ /* 0x002fc800078e0a07 */
[----:B------:R-:W-:Y:S01]  /*07b0*/  IMAD R3, R11, R10, RZ ;  /* 0x0000000a0b037224 */ /* 0x000fe200078e02ff */
[----:B------:R-:W-:-:S03]  /*07c0*/  IABS R11, R14 ;  /* 0x0000000e000b7213 */ /* 0x000fc60000000000 */
[----:B------:R-:W-:-:S04]  /*07d0*/  IMAD.HI.U32 R6, R7, R3, R6 ;  /* 0x0000000307067227 */ /* 0x000fc800078e0006 */
[----:B------:R-:W-:Y:S02]  /*07e0*/  IMAD.MOV.U32 R3, RZ, RZ, R11 ;  /* 0x000000ffff037224 */ /* 0x000fe400078e000b */
[----:B------:R-:W-:Y:S02]  /*07f0*/  IMAD.MOV R7, RZ, RZ, -R13 ;  /* 0x000000ffff077224 */ /* 0x000fe400078e0a0d */
[----:B------:R-:W-:-:S04]  /*0800*/  IMAD.HI.U32 R6, R6, R3, RZ ;  /* 0x0000000306067227 */ /* 0x000fc800078e00ff */
[----:B------:R-:W-:Y:S02]  /*0810*/  IMAD R3, R6, R7, R3 ;  /* 0x0000000706037224 */ /* 0x000fe400078e0203 */
[----:B------:R-:W-:-:S03]  /*0820*/  VIADD R7, R8, 0xffffffe ;  /* 0x0ffffffe08077836 */ /* 0x000fc60000000000 */
[----:B------:R-:W-:-:S03]  /*0830*/  ISETP.GT.U32.AND P1, PT, R10, R3, PT ;  /* 0x000000030a00720c */ /* 0x000fc60003f24070 */
[----:B------:R-:W1:Y:S10]  /*0840*/  F2I.FTZ.U32.TRUNC.NTZ R7, R7 ;  /* 0x0000000700077305 */ /* 0x000e74000021f000 */
[----:B------:R-:W-:-:S02]  /*0850*/  @!P1 IMAD.IADD R3, R3, 0x1, -R10 ;  /* 0x0000000103039824 */ /* 0x000fc400078e0a0a */
[----:B------:R-:W-:Y:S01]  /*0860*/  @!P1 VIADD R6, R6, 0x1 ;  /* 0x0000000106069836 */ /* 0x000fe20000000000 */
[----:B------:R-:W-:Y:S02]  /*0870*/  ISETP.NE.AND P1, PT, R17, RZ, PT ;  /* 0x000000ff1100720c */ /* 0x000fe40003f25270 */
[----:B------:R-:W-:Y:S01]  /*0880*/  ISETP.GE.U32.AND P0, PT, R3, R10, PT ;  /* 0x0000000a0300720c */ /* 0x000fe20003f06070 */
[----:B------:R-:W-:Y:S01]  /*0890*/  VIADD R10, R9, 0xffffffe ;  /* 0x0ffffffe090a7836 */ /* 0x000fe20000000000 */
[----:B------:R-:W-:-:S03]  /*08a0*/  LOP3.LUT R3, R14, R17, RZ, 0x3c, !PT ;  /* 0x000000110e037212 */ /* 0x000fc600078e3cff */
[----:B------:R2:W3:Y:S01]  /*08b0*/  F2I.FTZ.U32.TRUNC.NTZ R11, R10 ;  /* 0x0000000a000b7305 */ /* 0x0004e2000021f000 */
[----:B------:R-:W-:Y:S01]  /*08c0*/  ISETP.GE.AND P2, PT, R3, RZ, PT ;  /* 0x000000ff0300720c */ /* 0x000fe20003f46270 */
[----:B-1----:R-:W-:-:S04]  /*08d0*/  IMAD.MOV R3, RZ, RZ, -R7 ;  /* 0x000000ffff037224 */ /* 0x002fc800078e0a07 */
[----:B------:R-:W-:Y:S02]  /*08e0*/  IMAD R3, R3, R0, RZ ;  /* 0x0000000003037224 */ /* 0x000fe400078e02ff */
[----:B------:R-:W-:Y:S02]  /*08f0*/  @P0 VIADD R6, R6, 0x1 ;  /* 0x0000000106060836 */ /* 0x000fe40000000000 */
[----:B--2---:R-:W-:Y:S02]  /*0900*/  IMAD.MOV.U32 R10, RZ, RZ, RZ ;  /* 0x000000ffff0a7224 */ /* 0x004fe400078e00ff */
[----:B------:R-:W-:Y:S02]  /*0910*/  IMAD.MOV.U32 R8, RZ, RZ, R6 ;  /* 0x000000ffff087224 */ /* 0x000fe400078e0006 */
[----:B------:R-:W-:Y:S02]  /*0920*/  IMAD.MOV.U32 R6, RZ, RZ, RZ ;  /* 0x000000ffff067224 */ /* 0x000fe400078e00ff */
[----:B------:R-:W-:Y:S01]  /*0930*/  @!P2 IMAD.MOV R8, RZ, RZ, -R8 ;  /* 0x000000ffff08a224 */ /* 0x000fe200078e0a08 */
[----:B------:R-:W-:Y:S01]  /*0940*/  @!P1 LOP3.LUT R8, RZ, R17, RZ, 0x33, !PT ;  /* 0x00000011ff089212 */ /* 0x000fe200078e33ff */
[----:B---3--:R-:W-:-:S02]  /*0950*/  IMAD.MOV R13, RZ, RZ, -R11 ;  /* 0x000000ffff0d7224 */ /* 0x008fc400078e0a0b */
[----:B------:R-:W-:-:S04]  /*0960*/  IMAD.HI.U32 R7, R7, R3, R6 ;  /* 0x0000000307077227 */ /* 0x000fc800078e0006 */
[----:B------:R-:W-:Y:S02]  /*0970*/  IMAD.SHL.U32 R9, R8, 0x80, RZ ;  /* 0x0000008008097824 */ /* 0x000fe400078e00ff */
[----:B------:R-:W-:Y:S02]  /*0980*/  IMAD R13, R13, R2, RZ ;  /* 0x000000020d0d7224 */ /* 0x000fe400078e02ff */
[----:B------:R-:W-:Y:S01]  /*0990*/  IMAD.MOV R8, RZ, RZ, -R8 ;  /* 0x000000ffff087224 */ /* 0x000fe200078e0a08 */
[----:B------:R-:W-:Y:S01]  /*09a0*/  LOP3.LUT R142, R9, R28, RZ, 0xfc, !PT ;  /* 0x0000001c098e7212 */ /* 0x000fe200078efcff */
[----:B------:R-:W-:Y:S01]  /*09b0*/  IMAD.HI.U32 R6, R11, R13, R10 ;  /* 0x0000000d0b067227 */ /* 0x000fe200078e000a */
[----:B------:R-:W-:Y:S02]  /*09c0*/  LOP3.LUT R140, R9, 0x4, R28, 0xfe, !PT ;  /* 0x00000004098c7812 */ /* 0x000fe400078efe1c */
[----:B------:R-:W-:Y:S01]  /*09d0*/  IABS R3, R142 ;  /* 0x0000008e00037213 */ /* 0x000fe20000000000 */
[----:B------:R-:W-:Y:S01]  /*09e0*/  IMAD R8, R17, R8, R14 ;  /* 0x0000000811087224 */ /* 0x000fe200078e020e */
[C---:B------:R-:W-:Y:S01]  /*09f0*/  LOP3.LUT R29, R9.reuse, 0x2, R28, 0xfe, !PT ;  /* 0x00000002091d7812 */ /* 0x040fe200078efe1c */
[----:B------:R-:W-:Y:S01]  /*0a00*/  STL [R1+0x35c], R142 ;  /* 0x00035c8e01007387 */ /* 0x000fe20000100800 */
[----:B------:R-:W-:Y:S01]  /*0a10*/  IABS R10, R140 ;  /* 0x0000008c000a7213 */ /* 0x000fe20000000000 */
[----:B------:R-:W-:Y:S01]  /*0a20*/  IMAD.MOV.U32 R13, RZ, RZ, R3 ;  /* 0x000000ffff0d7224 */ /* 0x000fe200078e0003 */
[----:B------:R-:W-:Y:S01]  /*0a30*/  IABS R15, R29 ;  /* 0x0000001d000f7213 */ /* 0x000fe20000000000 */
[----:B------:R-:W-:Y:S01]  /*0a40*/  IMAD.IADD R8, R12, 0x1, R8 ;  /* 0x000000010c087824 */ /* 0x000fe200078e0208 */
[C-C-:B------:R-:W-:Y:S01]  /*0a50*/  LOP3.LUT R138, R9.reuse, 0x6, R28.reuse, 0xfe, !PT ;  /* 0x00000006098a7812 */ /* 0x140fe200078efe1c */
[C---:B------:R-:W-:Y:S01]  /*0a60*/  IMAD.HI.U32 R3, R6.reuse, R13, RZ ;  /* 0x0000000d06037227 */ /* 0x040fe200078e00ff */
[C---:B------:R-:W-:Y:S01]  /*0a70*/  LOP3.LUT R136, R9.reuse, 0x8, R28, 0xfe, !PT ;  /* 0x0000000809887812 */ /* 0x040fe200078efe1c */
[----:B------:R-:W-:Y:S01]  /*0a80*/  STL [R1+0x358], R29 ;  /* 0x0003581d01007387 */ /* 0x000fe20000100800 */
[----:B------:R-:W-:Y:S01]  /*0a90*/  IABS R19, R138 ;  /* 0x0000008a00137213 */ /* 0x000fe20000000000 */
[----:B------:R-:W-:Y:S01]  /*0aa0*/  IMAD.MOV.U32 R17, RZ, RZ, R10 ;  /* 0x000000ffff117224 */ /* 0x000fe200078e000a */
[C-C-:B------:R-:W-:Y:S01]  /*0ab0*/  LOP3.LUT R134, R9.reuse, 0xa, R28.reuse, 0xfe, !PT ;  /* 0x0000000a09867812 */ /* 0x140fe200078efe1c */
[C---:B------:R-:W-:Y:S01]  /*0ac0*/  IMAD.HI.U32 R10, R6.reuse, R15, RZ ;  /* 0x0000000f060a7227 */ /* 0x040fe200078e00ff */
[C-C-:B------:R-:W-:Y:S01]  /*0ad0*/  LOP3.LUT R132, R9.reuse, 0xc, R28.reuse, 0xfe, !PT ;  /* 0x0000000c09847812 */ /* 0x140fe200078efe1c */
[----:B------:R-:W-:Y:S01]  /*0ae0*/  STL [R1+0x354], R140 ;  /* 0x0003548c01007387 */ /* 0x000fe20000100800 */
[----:B------:R-:W-:Y:S01]  /*0af0*/  IABS R14, R134 ;  /* 0x00000086000e7213 */ /* 0x000fe20000000000 */
[----:B------:R-:W-:Y:S01]  /*0b00*/  IMAD.MOV R3, RZ, RZ, -R3 ;  /* 0x000000ffff037224 */ /* 0x000fe200078e0a03 */
[----:B------:R-:W-:Y:S01]  /*0b10*/  IABS R21, R132 ;  /* 0x0000008400157213 */ /* 0x000fe20000000000 */
[----:B------:R-:W-:Y:S01]  /*0b20*/  IMAD.HI.U32 R11, R6, R17, RZ ;  /* 0x00000011060b7227 */ /* 0x000fe200078e00ff */
[C-C-:B------:R-:W-:Y:S01]  /*0b30*/  LOP3.LUT R126, R9.reuse, 0x10, R28.reuse, 0xfe, !PT ;  /* 0x00000010097e7812 */ /* 0x140fe200078efe1c */
[----:B------:R-:W-:Y:S01]  /*0b40*/  STL [R1+0x350], R138 ;  /* 0x0003508a01007387 */ /* 0x000fe20000100800 */
[C---:B------:R-:W-:Y:S01]  /*0b50*/  LOP3.LUT R124, R9.reuse, 0x12, R28, 0xfe, !PT ;  /* 0x00000012097c7812 */ /* 0x040fe200078efe1c */
[----:B------:R-:W-:Y:S01]  /*0b60*/  IMAD.MOV R12, RZ, RZ, -R10 ;  /* 0x000000ffff0c7224 */ /* 0x000fe200078e0a0a */
[----:B------:R-:W-:Y:S01]  /*0b70*/  IABS R25, R126 ;  /* 0x0000007e00197213 */ /* 0x000fe20000000000 */
[C---:B------:R-:W-:Y:S01]  /*0b80*/  IMAD R3, R2.reuse, R3, R13 ;  /* 0x0000000302037224 */ /* 0x040fe200078e020d */
[----:B------:R-:W-:Y:S01]  /*0b90*/  IABS R31, R124 ;  /* 0x0000007c001f7213 */ /* 0x000fe20000000000 */
[----:B------:R-:W-:Y:S01]  /*0ba0*/  IMAD.MOV R13, RZ, RZ, -R11 ;  /* 0x000000ffff0d7224 */ /* 0x000fe200078e0a0b */
[C-C-:B------:R-:W-:Y:S01]  /*0bb0*/  LOP3.LUT R120, R9.reuse, 0x16, R28.reuse, 0xfe, !PT ;  /* 0x0000001609787812 */ /* 0x140fe200078efe1c */
[----:B------:R-:W-:Y:S01]  /*0bc0*/  IMAD R11, R2, R12, R15 ;  /* 0x0000000c020b7224 */ /* 0x000fe200078e020f */
[----:B------:R-:W-:Y:S01]  /*0bd0*/  IABS R12, R136 ;  /* 0x00000088000c7213 */ /* 0x000fe20000000000 */
[----:B------:R-:W-:Y:S01]  /*0be0*/  IMAD.HI.U32 R10, R6, R19, RZ ;  /* 0x00000013060a7227 */ /* 0x000fe200078e00ff */
[----:B------:R-:W-:Y:S01]  /*0bf0*/  IABS R35, R120 ;  /* 0x0000007800237213 */ /* 0x000fe20000000000 */
[----:B------:R-:W-:Y:S01]  /*0c00*/  STL [R1+0x34c], R136 ;  /* 0x00034c8801007387 */ /* 0x000fe20000100800 */
[C---:B------:R-:W-:Y:S01]  /*0c10*/  LOP3.LUT R117, R9.reuse, 0x1a, R28, 0xfe, !PT ;  /* 0x0000001a09757812 */ /* 0x040fe200078efe1c */
[----:B------:R-:W-:Y:S01]  /*0c20*/  IMAD.MOV R10, RZ, RZ, -R10 ;  /* 0x000000ffff0a7224 */ /* 0x000fe200078e0a0a */
[C---:B------:R-:W-:Y:S01]  /*0c30*/  LOP3.LUT R116, R9.reuse, 0x1c, R28, 0xfe, !PT ;  /* 0x0000001c09747812 */ /* 0x040fe200078efe1c */
[C---:B------:R-:W-:Y:S01]  /*0c40*/  IMAD R13, R2.reuse, R13, R17 ;  /* 0x0000000d020d7224 */ /* 0x040fe200078e0211 */
[----:B------:R-:W-:Y:S01]  /*0c50*/  IABS R39, R117 ;  /* 0x0000007500277213 */ /* 0x000fe20000000000 */
[----:B------:R-:W-:Y:S01]  /*0c60*/  IMAD.MOV.U32 R17, RZ, RZ, R12 ;  /* 0x000000ffff117224 */ /* 0x000fe200078e000c */
[----:B------:R-:W-:Y:S01]  /*0c70*/  IABS R41, R116 ;  /* 0x0000007400297213 */ /* 0x000fe20000000000 */
[----:B------:R-:W-:Y:S01]  /*0c80*/  IMAD R15, R2, R10, R19 ;  /* 0x0000000a020f7224 */ /* 0x000fe200078e0213 */
[C-C-:B------:R-:W-:Y:S01]  /*0c90*/  LOP3.LUT R114, R9.reuse, 0x20, R28.reuse, 0xfe, !PT ;  /* 0x0000002009727812 */ /* 0x140fe200078efe1c */
[C---:B------:R-:W-:Y:S01]  /*0ca0*/  IMAD.HI.U32 R10, R6.reuse, R17, RZ ;  /* 0x00000011060a7227 */ /* 0x040fe200078e00ff */
[C---:B------:R-:W-:Y:S01]  /*0cb0*/  LOP3.LUT R112, R9.reuse, 0x24, R28, 0xfe, !PT ;  /* 0x0000002409707812 */ /* 0x040fe200078efe1c */
[----:B------:R-:W-:Y:S01]  /*0cc0*/  STL [R1+0x348], R134 ;  /* 0x0003488601007387 */ /* 0x000fe20000100800 */
[----:B------:R-:W-:Y:S01]  /*0cd0*/  IABS R45, R114 ;  /* 0x00000072002d7213 */ /* 0x000fe20000000000 */
[----:B------:R-:W-:Y:S01]  /*0ce0*/  IMAD.MOV.U32 R19, RZ, RZ, R14 ;  /* 0x000000ffff137224 */ /* 0x000fe200078e000e */
[C---:B------:R-:W-:Y:S01]  /*0cf0*/  LOP3.LUT R130, R9.reuse, 0xe, R28, 0xfe, !PT ;  /* 0x0000000e09827812 */ /* 0x040fe200078efe1c */
[----:B------:R-:W-:Y:S01]  /*0d00*/  IMAD.MOV R14, RZ, RZ, -R10 ;  /* 0x000000ffff0e7224 */ /* 0x000fe200078e0a0a */
[----:B------:R-:W-:Y:S01]  /*0d10*/  IABS R49, R112 ;  /* 0x0000007000317213 */ /* 0x000fe20000000000 */
[----:B------:R-:W-:Y:S01]  /*0d20*/  IMAD.HI.U32 R10, R6, R21, RZ ;  /* 0x00000015060a7227 */ /* 0x000fe200078e00ff */
[----:B------:R-:W-:Y:S01]  /*0d30*/  IABS R23, R130 ;  /* 0x0000008200177213 */ /* 0x000fe20000000000 */
[----:B------:R-:W-:Y:S01]  /*0d40*/  STL [R1+0x344], R132 ;  /* 0x0003448401007387 */ /* 0x000fe20000100800 */
[C-C-:B------:R-:W-:Y:S01]  /*0d50*/  LOP3.LUT R111, R9.reuse, 0x26, R28.reuse, 0xfe, !PT ;  /* 0x00000026096f7812 */ /* 0x140fe200078efe1c */
[----:B------:R-:W-:Y:S01]  /*0d60*/  IMAD R17, R2, R14, R17 ;  /* 0x0000000e02117224 */ /* 0x000fe200078e0211 */
[C---:B------:R-:W-:Y:S01]  /*0d70*/  LOP3.LUT R122, R9.reuse, 0x14, R28, 0xfe, !PT ;  /* 0x00000014097a7812 */ /* 0x040fe200078efe1c */
[----:B------:R-:W-:Y:S01]  /*0d80*/  IMAD.MOV R14, RZ, RZ, -R10 ;  /* 0x000000ffff0e7224 */ /* 0x000fe200078e0a0a */
[----:B------:R-:W-:Y:S01]  /*0d90*/  IABS R51, R111 ;  /* 0x0000006f00337213 */ /* 0x000fe20000000000 */
[----:B------:R-:W-:Y:S01]  /*0da0*/  IMAD.HI.U32 R10, R6, R25, RZ ;  /* 0x00000019060a7227 */ /* 0x000fe200078e00ff */
[C---:B------:R-:W-:Y:S01]  /*0db0*/  LOP3.LUT R108, R9.reuse, 0x2a, R28, 0xfe, !PT ;  /* 0x0000002a096c7812 */ /* 0x040fe200078efe1c */
[----:B------:R-:W-:Y:S01]  /*0dc0*/  STL [R1+0x340], R130 ;  /* 0x0003408201007387 */ /* 0x000fe20000100800 */
[----:B------:R-:W-:Y:S01]  /*0dd0*/  IABS R33, R122 ;  /* 0x0000007a00217213 */ /* 0x000fe20000000000 */
[----:B------:R-:W-:Y:S01]  /*0de0*/  IMAD.MOV R10, RZ, RZ, -R10 ;  /* 0x000000ffff0a7224 */ /* 0x000fe200078e0a0a */
[C-C-:B------:R-:W-:Y:S01]  /*0df0*/  LOP3.LUT R118, R9.reuse, 0x18, R28.reuse, 0xfe, !PT ;  /* 0x0000001809767812 */ /* 0x140fe200078efe1c */
[C---:B------:R-:W-:Y:S01]  /*0e00*/  IMAD R21, R2.reuse, R14, R21 ;  /* 0x0000000e02157224 */ /* 0x040fe200078e0215 */
[----:B------:R-:W-:Y:S01]  /*0e10*/  IABS R55, R108 ;  /* 0x0000006c00377213 */ /* 0x000fe20000000000 */
[----:B------:R-:W-:Y:S01]  /*0e20*/  IMAD R25, R2, R10, R25 ;  /* 0x0000000a02197224 */ /* 0x000fe200078e0219 */
[C---:B------:R-:W-:Y:S01]  /*0e30*/  LOP3.LUT R104, R9.reuse, 0x2e, R28, 0xfe, !PT ;  /* 0x0000002e09687812 */ /* 0x040fe200078efe1c */
[C---:B------:R-:W-:Y:S01]  /*0e40*/  IMAD.HI.U32 R10, R6.reuse, R31, RZ ;  /* 0x0000001f060a7227 */ /* 0x040fe200078e00ff */
[----:B------:R-:W-:Y:S01]  /*0e50*/  IABS R37, R118 ;  /* 0x0000007600257213 */ /* 0x000fe20000000000 */
[----:B------:R-:W-:Y:S01]  /*0e60*/  STL [R1+0x33c], R126 ;  /* 0x00033c7e01007387 */ /* 0x000fe20000100800 */
[----:B------:R-:W-:Y:S01]  /*0e70*/  IABS R59, R104 ;  /* 0x00000068003b7213 */ /* 0x000fe20000000000 */
[----:B------:R-:W-:Y:S01]  /*0e80*/  IMAD.MOV R14, RZ, RZ, -R10 ;  /* 0x000000ffff0e7224 */ /* 0x000fe200078e0a0a */
[C-C-:B------:R-:W-:Y:S01]  /*0e90*/  LOP3.LUT R115, R9.reuse, 0x1e, R28.reuse, 0xfe, !PT ;  /* 0x0000001e09737812 */ /* 0x140fe200078efe1c */
[----:B------:R-:W-:Y:S01]  /*0ea0*/  IMAD.HI.U32 R10, R6, R35, RZ ;  /* 0x00000023060a7227 */ /* 0x000fe200078e00ff */
[C-C-:B------:R-:W-:Y:S01]  /*0eb0*/  LOP3.LUT R102, R9.reuse, 0x30, R28.reuse, 0xfe, !PT ;  /* 0x0000003009667812 */ /* 0x140fe200078efe1c */
[----:B------:R-:W-:Y:S01]  /*0ec0*/  STL [R1+0x338], R124 ;  /* 0x0003387c01007387 */ /* 0x000fe20000100800 */
[----:B------:R-:W-:Y:S01]  /*0ed0*/  IABS R43, R115 ;  /* 0x00000073002b7213 */ /* 0x000fe20000000000 */
        /* <DEDUP_REMOVED lines=9> */
[----:B------:R-:W-:Y:S01]  /*0f70*/  IABS R65, R98 ;  /* 0x0000006200417213 */ /* 0x000fe20000000000 */
[C---:B------:R-:W-:Y:S01]  /*0f80*/  IMAD R35, R2.reuse, R14, R35 ;  /* 0x0000000e02237224 */ /* 0x040fe200078e0223 */
[C-C-:B------:R-:W-:Y:S01]  /*0f90*/  LOP3.LUT R94, R9.reuse, 0x38, R28.reuse, 0xfe, !PT ;  /* 0x00000038095e7812 */ /* 0x140fe200078efe1c */
        /* <DEDUP_REMOVED lines=8> */
[C---:B------:R-:W-:Y:S01]  /*1020*/  IMAD.HI.U32 R10, R6.reuse, R45, RZ ;  /* 0x0000002d060a7227 */ /* 0x040fe200078e00ff */
[C-C-:B------:R-:W-:Y:S01]  /*1030*/  LOP3.LUT R92, R9.reuse, 0x3a, R28.reuse, 0xfe, !PT ;  /* 0x0000003a095c7812 */ /* 0x140fe200078efe1c */
[----:B------:R-:W-:Y:S01]  /*1040*/  STL [R1+0x32c], R118 ;  /* 0x00032c7601007387 */ /* 0x000fe20000100800 */
        /* <DEDUP_REMOVED lines=9> */
[C---:B------:R-:W-:Y:S01]  /*10e0*/  IMAD.HI.U32 R10, R6.reuse, R49, RZ ;  /* 0x00000031060a7227 */ /* 0x040fe200078e00ff */
[C---:B------:R-:W-:Y:S01]  /*10f0*/  LOP3.LUT R84, R9.reuse, 0x42, R28, 0xfe, !PT ;  /* 0x0000004209547812 */ /* 0x040fe200078efe1c */
[----:B------:R-:W-:Y:S01]  /*1100*/  STL [R1+0x324], R116 ;  /* 0x0003247401007387 */ /* 0x000fe20000100800 */
[----:B------:R-:W-:Y:S01]  /*1110*/  IABS R63, R100 ;  /* 0x00000064003f7213 */ /* 0x000fe20000000000 */
[----:B------:R-:W-:Y:S01]  /*1120*/  IMAD.MOV R16, RZ, RZ, -R12 ;  /* 0x000000ffff107224 */ /* 0x000fe200078e0a0c */
[C---:B------:R-:W-:Y:S01]  /*1130*/  LOP3.LUT R96, R9.reuse, 0x36, R28, 0xfe, !PT ;  /* 0x0000003609607812 */ /* 0x040fe200078efe1c */
[----:B------:R-:W-:Y:S01]  /*1140*/  IMAD.HI.U32 R12, R6, R23, RZ ;  /* 0x00000017060c7227 */ /* 0x000fe200078e00ff */
[----:B------:R-:W-:Y:S01]  /*1150*/  IABS R79, R84 ;  /* 0x00000054004f7213 */ /* 0x000fe20000000000 */
[----:B------:R-:W-:Y:S01]  /*1160*/  STL [R1+0x320], R115 ;  /* 0x0003207301007387 */ /* 0x000fe20000100800 */
[----:B------:R-:W-:Y:S01]  /*1170*/  IABS R67, R96 ;  /* 0x0000006000437213 */ /* 0x000fe20000000000 */
[----:B------:R-:W-:Y:S01]  /*1180*/  IMAD.MOV R10, RZ, RZ, -R10 ;  /* 0x000000ffff0a7224 */ /* 0x000fe200078e0a0a */
[C---:B------:R-:W-:Y:S01]  /*1190*/  LOP3.LUT R82, R9.reuse, 0x44, R28, 0xfe, !PT ;  /* 0x0000004409527812 */ /* 0x040fe200078efe1c */
[----:B------:R-:W-:Y:S01]  /*11a0*/  IMAD.MOV R12, RZ, RZ, -R12 ;  /* 0x000000ffff0c7224 */ /* 0x000fe200078e0a0c */
[C-C-:B------:R-:W-:Y:S01]  /*11b0*/  LOP3.LUT R90, R9.reuse, 0x3c, R28.reuse, 0xfe, !PT ;  /* 0x0000003c095a7812 */ /* 0x140fe200078efe1c */
[----:B------:R-:W-:Y:S01]  /*11c0*/  IMAD R49, R2, R10, R49 ;  /* 0x0000000a02317224 */ /* 0x000fe200078e0231 */
[----:B------:R-:W-:Y:S01]  /*11d0*/  IABS R81, R82 ;  /* 0x0000005200517213 */ /* 0x000fe20000000000 */
[----:B------:R-:W-:Y:S01]  /*11e0*/  IMAD.HI.U32 R10, R6, R51, RZ ;  /* 0x00000033060a7227 */ /* 0x000fe200078e00ff */
[C-C-:B------:R-:W-:Y:S01]  /*11f0*/  LOP3.LUT R78, R9.reuse, 0x48, R28.reuse, 0xfe, !PT ;  /* 0x00000048094e7812 */ /* 0x140fe200078efe1c */
[----:B------:R-:W-:Y:S01]  /*1200*/  STL [R1+0x31c], R114 ;  /* 0x00031c7201007387 */ /* 0x000fe20000100800 */
[----:B------:R-:W-:Y:S01]  /*1210*/  IABS R73, R90 ;  /* 0x0000005a00497213 */ /* 0x000fe20000000000 */
[----:B------:R-:W-:Y:S01]  /*1220*/  IMAD R23, R2, R12, R23 ;  /* 0x0000000c02177224 */ /* 0x000fe200078e0217 */
[C-C-:B------:R-:W-:Y:S01]  /*1230*/  LOP3.LUT R86, R9.reuse, 0x40, R28.reuse, 0xfe, !PT ;  /* 0x0000004009567812 */ /* 0x140fe200078efe1c */
[----:B------:R-:W-:Y:S01]  /*1240*/  IMAD.HI.U32 R12, R6, R33, RZ ;  /* 0x00000021060c7227 */ /* 0x000fe200078e00ff */
[----:B------:R-:W-:Y:S01]  /*1250*/  IABS R85, R78 ;  /* 0x0000004e00557213 */ /* 0x000fe20000000000 */
[----:B------:R-:W-:Y:S01]  /*1260*/  STL [R1+0x318], R113 ;  /* 0x0003187101007387 */ /* 0x000fe20000100800 */
[C---:B------:R-:W-:Y:S01]  /*1270*/  LOP3.LUT R74, R9.reuse, 0x4c, R28, 0xfe, !PT ;  /* 0x0000004c094a7812 */ /* 0x040fe200078efe1c */
[----:B------:R-:W-:Y:S01]  /*1280*/  IMAD R45, R2, R14, R45 ;  /* 0x0000000e022d7224 */ /* 0x000fe200078e022d */
[----:B------:R-:W-:Y:S01]  /*1290*/  IABS R77, R86 ;  /* 0x00000056004d7213 */ /* 0x000fe20000000000 */
[----:B------:R-:W-:Y:S01]  /*12a0*/  IMAD.MOV R14, RZ, RZ, -R10 ;  /* 0x000000ffff0e7224 */ /* 0x000fe200078e0a0a */
[----:B------:R-:W-:Y:S01]  /*12b0*/  IABS R89, R74 ;  /* 0x0000004a00597213 */ /* 0x000fe20000000000 */
[----:B------:R-:W-:Y:S01]  /*12c0*/  IMAD.HI.U32 R10, R6, R55, RZ ;  /* 0x00000037060a7227 */ /* 0x000fe200078e00ff */
[C-C-:B------:R-:W-:Y:S01]  /*12d0*/  LOP3.LUT R80, R9.reuse, 0x46, R28.reuse, 0xfe, !PT ;  /* 0x0000004609507812 */ /* 0x140fe200078efe1c */
[----:B------:R-:W-:Y:S01]  /*12e0*/  STL [R1+0x310], R112 ;  /* 0x0003107001007387 */ /* 0x000fe20000100800 */
[C---:B------:R-:W-:Y:S01]  /*12f0*/  LOP3.LUT R72, R9.reuse, 0x4e, R28, 0xfe, !PT ;  /* 0x0000004e09487812 */ /* 0x040fe200078efe1c */
[----:B------:R-:W-:Y:S01]  /*1300*/  IMAD R19, R2, R16, R19 ;  /* 0x0000001002137224 */ /* 0x000fe200078e0213 */
[----:B------:R-:W-:Y:S01]  /*1310*/  IABS R83, R80 ;  /* 0x0000005000537213 */ /* 0x000fe20000000000 */
[----:B------:R-:W-:Y:S01]  /*1320*/  IMAD.MOV R16, RZ, RZ, -R12 ;  /* 0x000000ffff107224 */ /* 0x000fe200078e0a0c */
        /* <DEDUP_REMOVED lines=15> */
[----:B------:R-:W-:Y:S01]  /*1420*/  IMAD.MOV R10, RZ, RZ, -R10 ;  /* 0x000000ffff0a7224 */ /* 0x000fe200078e0a0a */
[----:B------:R-:W-:Y:S01]  /*1430*/  IABS R93, R70 ;  /* 0x00000046005d7213 */ /* 0x000fe20000000000 */
[----:B------:R-:W-:Y:S01]  /*1440*/  IMAD R37, R2, R12, R37 ;  /* 0x0000000c02257224 */ /* 0x000fe200078e0225 */
[C-C-:B------:R-:W-:Y:S01]  /*1450*/  LOP3.LUT R66, R9.reuse, 0x54, R28.reuse, 0xfe, !PT ;  /* 0x0000005409427812 */ /* 0x140fe200078efe1c */
[----:B------:R-:W-:Y:S01]  /*1460*/  IMAD.HI.U32 R12, R6, R43, RZ ;  /* 0x0000002b060c7227 */ /* 0x000fe200078e00ff */
[C-C-:B------:R-:W-:Y:S01]  /*1470*/  LOP3.LUT R62, R9.reuse, 0x58, R28.reuse, 0xfe, !PT ;  /* 0x00000058093e7812 */ /* 0x140fe200078efe1c */
[----:B------:R-:W-:Y:S01]  /*1480*/  STL [R1+0x304], R108 ;  /* 0x0003046c01007387 */ /* 0x000fe20000100800 */
[----:B------:R-:W-:Y:S01]  /*1490*/  IABS R97, R66 ;  /* 0x0000004200617213 */ /* 0x000fe20000000000 */
[----:B------:R-:W-:Y:S01]  /*14a0*/  IMAD R59, R2, R10, R59 ;  /* 0x0000000a023b7224 */ /* 0x000fe200078e023b */
        /* <DEDUP_REMOVED lines=23> */
[----:B------:R-:W-:Y:S01]  /*1620*/  IMAD R61, R2, R14, R61 ;  /* 0x0000000e023d7224 */ /* 0x000fe200078e023d */
[C---:B------:R-:W-:Y:S01]  /*1630*/  LOP3.LUT R48, R9.reuse, 0x66, R28, 0xfe, !PT ;  /* 0x0000006609307812 */ /* 0x040fe200078efe1c */
[----:B------:R-:W-:Y:S01]  /*1640*/  IMAD.MOV R14, RZ, RZ, -R10 ;  /* 0x000000ffff0e7224 */ /* 0x000fe200078e0a0a */
[----:B------:R-:W-:Y:S01]  /*1650*/  IABS R121, R50 ;  /* 0x0000003200797213 */ /* 0x000fe20000000000 */
[----:B------:R-:W-:Y:S01]  /*1660*/  IMAD.HI.U32 R10, R6, R69, RZ ;  /* 0x00000045060a7227 */ /* 0x000fe200078e00ff */
[C-C-:B------:R-:W-:Y:S01]  /*1670*/  LOP3.LUT R46, R9.reuse, 0x68, R28.reuse, 0xfe, !PT ;  /* 0x00000068092e7812 */ /* 0x140fe200078efe1c */
[----:B------:R-:W-:Y:S01]  /*1680*/  STL [R1+0x2f4], R100 ;  /* 0x0002f46401007387 */ /* 0x000fe20000100800 */
[----:B------:R-:W-:Y:S01]  /*1690*/  IABS R123, R48 ;  /* 0x00000030007b7213 */ /* 0x000fe20000000000 */
[----:B------:R-:W-:Y:S01]  /*16a0*/  IMAD R47, R2, R12, R47 ;  /* 0x0000000c022f7224 */ /* 0x000fe200078e022f */
[C---:B------:R-:W-:Y:S01]  /*16b0*/  LOP3.LUT R44, R9.reuse, 0x6a, R28, 0xfe, !PT ;  /* 0x0000006a092c7812 */ /* 0x040fe200078efe1c */
[----:B------:R-:W-:Y:S01]  /*16c0*/  IMAD.HI.U32 R12, R6, R53, RZ ;  /* 0x00000035060c7227 */ /* 0x000fe200078e00ff */
[----:B------:R-:W-:Y:S01]  /*16d0*/  IABS R125, R46 ;  /* 0x0000002e007d7213 */ /* 0x000fe20000000000 */
[----:B------:R-:W-:Y:S01]  /*16e0*/  STL [R1+0x2f0], R98 ;  /* 0x0002f06201007387 */ /* 0x000fe20000100800 */
[----:B------:R-:W-:Y:S01]  /*16f0*/  IABS R127, R44 ;  /* 0x0000002c007f7213 */ /* 0x000fe20000000000 */
[----:B------:R-:W-:Y:S01]  /*1700*/  IMAD.MOV R10, RZ, RZ, -R10 ;  /* 0x000000ffff0a7224 */ /* 0x000fe200078e0a0a */
[C-C-:B------:R-:W-:Y:S01]  /*1710*/  LOP3.LUT R40, R9.reuse, 0x6e, R28.reuse, 0xfe, !PT ;  /* 0x0000006e09287812 */ /* 0x140fe200078efe1c */
        /* <DEDUP_REMOVED lines=15> */
[C---:B------:R-:W-:Y:S01]  /*1810*/  LOP3.LUT R22, R9.reuse, 0x7e, R28, 0xfe, !PT ;  /* 0x0000007e09167812 */ /* 0x040fe200078efe1c */
[C---:B------:R-:W-:Y:S01]  /*1820*/  IMAD R65, R2.reuse, R14, R65 ;  /* 0x0000000e02417224 */ /* 0x040fe200078e0241 */
[----:B------:R-:W-:Y:S01]  /*1830*/  ISETP.GT.U32.AND P4, PT, R2, R11, PT ;  /* 0x0000000b0200720c */ /* 0x000fe20003f84070 */
[----:B------:R-:W-:Y:S01]  /*1840*/  IMAD.MOV R14, RZ, RZ, -R10 ;  /* 0x000000ffff0e7224 */ /* 0x000fe200078e0a0a */
[----:B------:R-:W-:Y:S01]  /*1850*/  IABS R147, R22 ;  /* 0x0000001600937213 */ /* 0x000fe20000000000 */
[----:B------:R-:W-:Y:S01]  /*1860*/  IMAD.HI.U32 R10, R6, R75, RZ ;  /* 0x0000004b060a7227 */ /* 0x000fe200078e00ff */
[C-C-:B------:R-:W-:Y:S01]  /*1870*/  LOP3.LUT R34, R9.reuse, 0x74, R28.reuse, 0xfe, !PT ;  /* 0x0000007409227812 */ /* 0x140fe200078efe1c */
[----:B------:R-:W-:Y:S01]  /*1880*/  STL [R1+0x2e4], R92 ;  /* 0x0002e45c01007387 */ /* 0x000fe20000100800 */
[C---:B------:R-:W-:Y:S01]  /*1890*/  ISETP.GT.U32.AND P3, PT, R2.reuse, R15, PT ;  /* 0x0000000f0200720c */ /* 0x040fe20003f64070 */
[----:B------:R-:W-:Y:S01]  /*18a0*/  IMAD R57, R2, R12, R57 ;  /* 0x0000000c02397224 */ /* 0x000fe200078e0239 */
[----:B------:R-:W-:Y:S01]  /*18b0*/  IABS R137, R34 ;  /* 0x0000002200897213 */ /* 0x000fe20000000000 */
[----:B------:R-:W-:Y:S01]  /*18c0*/  IMAD.HI.U32 R12, R6, R63, RZ ;  /* 0x0000003f060c7227 */ /* 0x000fe200078e00ff */
[C---:B------:R-:W-:Y:S01]  /*18d0*/  ISETP.GT.U32.AND P5, PT, R2.reuse, R13, PT ;  /* 0x0000000d0200720c */ /* 0x040fe20003fa4070 */
[----:B------:R-:W-:Y:S01]  /*18e0*/  STL [R1+0x2e0], R90 ;  /* 0x0002e05a01007387 */ /* 0x000fe20000100800 */
[C---:B------:R-:W-:Y:S01]  /*18f0*/  LOP3.LUT R32, R9.reuse, 0x76, R28, 0xfe, !PT ;  /* 0x0000007609207812 */ /* 0x040fe200078efe1c */
[C---:B------:R-:W-:Y:S01]  /*1900*/  IMAD R71, R2.reuse, R14, R71 ;  /* 0x0000000e02477224 */ /* 0x040fe200078e0247 */
[C---:B------:R-:W-:Y:S01]  /*1910*/  ISETP.GT.U32.AND P6, PT, R2.reuse, R17, PT ;  /* 0x000000110200720c */ /* 0x040fe20003fc4070 */
[----:B------:R-:W-:Y:S01]  /*1920*/  IMAD.MOV R14, RZ, RZ, -R10 ;  /* 0x000000ffff0e7224 */ /* 0x000fe200078e0a0a */
[C---:B------:R-:W-:Y:S01]  /*1930*/  ISETP.GT.U32.AND P0, PT, R2.reuse, R19, PT ;  /* 0x000000130200720c */ /* 0x040fe20003f04070 */
[----:B------:R-:W-:Y:S01]  /*1940*/  IMAD R53, R2, R16, R53 ;  /* 0x0000001002357224 */ /* 0x000fe200078e0235 */
[----:B------:R-:W-:Y:S01]  /*1950*/  IABS R139, R32 ;  /* 0x00000020008b7213 */ /* 0x000fe20000000000 */
[----:B------:R-:W-:Y:S01]  /*1960*/  IMAD.HI.U32 R10, R6, R79, RZ ;  /* 0x0000004f060a7227 */ /* 0x000fe200078e00ff */
[----:B------:R-:W-:Y:S01]  /*1970*/  ISETP.GT.U32.AND P2, PT, R2, R3, PT ;  /* 0x000000030200720c */ /* 0x000fe20003f44070 */
[----:B------:R-:W-:Y:S01]  /*1980*/  STL [R1+0x2dc], R88 ;  /* 0x0002dc5801007387 */ /* 0x000fe20000100800 */
[C---:B------:R-:W-:Y:S01]  /*1990*/  LOP3.LUT R30, R9.reuse, 0x78, R28, 0xfe, !PT ;  /* 0x00000078091e7812 */ /* 0x040fe200078efe1c */
[----:B------:R-:W-:Y:S01]  /*19a0*/  IMAD.MOV R16, RZ, RZ, -R12 ;  /* 0x000000ffff107224 */ /* 0x000fe200078e0a0c */
[C---:B------:R-:W-:Y:S01]  /*19b0*/  LOP3.LUT R24, R9.reuse, 0x7a, R28, 0xfe, !PT ;  /* 0x0000007a09187812 */ /* 0x040fe200078efe1c */
[----:B------:R-:W-:Y:S01]  /*19c0*/  IMAD.HI.U32 R12, R6, R67, RZ ;  /* 0x00000043060c7227 */ /* 0x000fe200078e00ff */
[----:B------:R-:W-:Y:S01]  /*19d0*/  IABS R141, R30 ;  /* 0x0000001e008d7213 */ /* 0x000fe20000000000 */
[----:B------:R-:W-:Y:S01]  /*19e0*/  STL [R1+0x2d8], R86 ;  /* 0x0002d85601007387 */ /* 0x000fe20000100800 */
[----:B------:R-:W-:Y:S01]  /*19f0*/  IABS R143, R24 ;  /* 0x00000018008f7213 */ /* 0x000fe20000000000 */
[----:B------:R-:W-:Y:S01]  /*1a00*/  IMAD.MOV R10, RZ, RZ, -R10 ;  /* 0x000000ffff0a7224 */ /* 0x000fe200078e0a0a */
[----:B------:R-:W-:Y:S01]  /*1a10*/  LOP3.LUT R20, R9, 0x7c, R28, 0xfe, !PT ;  /* 0x0000007c09147812 */ /* 0x000fe200078efe1c */
[----:B------:R-:W-:Y:S01]  /*1a20*/  IMAD.MOV R12, RZ, RZ, -R12 ;  /* 0x000000ffff0c7224 */ /* 0x000fe200078e0a0c */
[----:B------:R-:W-:Y:S01]  /*1a30*/  SHF.R.U32.HI R9, RZ, 0x5, R128 ;  /* 0x00000005ff097819 */ /* 0x000fe20000011680 */
[----:B------:R-:W-:Y:S01]  /*1a40*/  IMAD R79, R2, R10, R79 ;  /* 0x0000000a024f7224 */ /* 0x000fe200078e024f */
[----:B------:R-:W-:Y:S01]  /*1a50*/  IABS R145, R20 ;  /* 0x0000001400917213 */ /* 0x000fe20000000000 */
[----:B------:R-:W-:Y:S01]  /*1a60*/  IMAD.HI.U32 R10, R6, R81, RZ ;  /* 0x00000051060a7227 */ /* 0x000fe200078e00ff */
[----:B------:R-:W-:Y:S01]  /*1a70*/  R2UR UR15, R9 ;  /* 0x00000000090f72ca */ /* 0x000fe200000e0000 */
[----:B------:R-:W-:Y:S02]  /*1a80*/  STL [R1+0x2d4], R84 ;  /* 0x0002d45401007387 */ /* 0x000fe40000100800 */
[----:B------:R-:W-:-:S02]  /*1a90*/  IMAD R67, R2, R12, R67 ;  /* 0x0000000c02437224 */ /* 0x000fc400078e0243 */
[----:B------:R-:W-:Y:S01]  /*1aa0*/  IMAD.HI.U32 R12, R6, R73, RZ ;  /* 0x00000049060c7227 */ /* 0x000fe200078e00ff */
[----:B------:R-:W-:Y:S03]  /*1ab0*/  STL [R1+0x2d0], R82 ;  /* 0x0002d05201007387 */ /* 0x000fe60000100800 */
[C---:B------:R-:W-:Y:S01]  /*1ac0*/  IMAD R75, R2.reuse, R14, R75 ;  /* 0x0000000e024b7224 */ /* 0x040fe200078e024b */
[----:B------:R-:W-:Y:S01]  /*1ad0*/  STL [R1+0x2cc], R80 ;  /* 0x0002cc5001007387 */ /* 0x000fe20000100800 */
[----:B------:R-:W-:Y:S02]  /*1ae0*/  IMAD.MOV R14, RZ, RZ, -R10 ;  /* 0x000000ffff0e7224 */ /* 0x000fe400078e0a0a */
[----:B------:R-:W-:Y:S01]  /*1af0*/  IMAD R63, R2, R16, R63 ;  /* 0x00000010023f7224 */ /* 0x000fe200078e023f */
[----:B------:R-:W-:Y:S01]  /*1b00*/  STL [R1+0x2c8], R78 ;  /* 0x0002c84e01007387 */ /* 0x000fe20000100800 */
[----:B------:R-:W-:Y:S01]  /*1b10*/  IMAD.HI.U32 R10, R6, R85, RZ ;  /* 0x00000055060a7227 */ /* 0x000fe200078e00ff */
[----:B------:R-:W-:-:S02]  /*1b20*/  ULOP3.LUT UR7, UR15, 0x4, URZ, 0xc0, !UPT ;  /* 0x000000040f077892 */ /* 0x000fc4000f8ec0ff */
[----:B------:R-:W-:Y:S01]  /*1b30*/  STL [R1+0x2c4], R76 ;  /* 0x0002c44c01007387 */ /* 0x000fe20000100800 */
[----:B------:R-:W-:Y:S02]  /*1b40*/  IMAD.MOV R16, RZ, RZ, -R12 ;  /* 0x000000ffff107224 */ /* 0x000fe400078e0a0c */
[----:B------:R-:W-:Y:S01]  /*1b50*/  IMAD.HI.U32 R12, R6, R77, RZ ;  /* 0x0000004d060c7227 */ /* 0x000fe200078e00ff */
[----:B------:R-:W-:Y:S03]  /*1b60*/  STL [R1+0x2c0], R74 ;  /* 0x0002c04a01007387 */ /* 0x000fe60000100800 */
[----:B------:R-:W-:Y:S01]  /*1b70*/  IMAD R81, R2, R14, R81 ;  /* 0x0000000e02517224 */ /* 0x000fe200078e0251 */
[----:B------:R-:W-:Y:S01]  /*1b80*/  STL [R1+0x2bc], R72 ;  /* 0x0002bc4801007387 */ /* 0x000fe20000100800 */
[----:B------:R-:W-:Y:S02]  /*1b90*/  IMAD.MOV R14, RZ, RZ, -R10 ;  /* 0x000000ffff0e7224 */ /* 0x000fe400078e0a0a */
[----:B------:R-:W-:Y:S01]  /*1ba0*/  IMAD.HI.U32 R10, R6, R89, RZ ;  /* 0x00000059060a7227 */ /* 0x000fe200078e00ff */
[----:B------:R-:W-:Y:S03]  /*1bb0*/  STL [R1+0x2b8], R70 ;  /* 0x0002b84601007387 */ /* 0x000fe60000100800 */
[----:B------:R-:W-:Y:S01]  /*1bc0*/  IMAD.MOV R12, RZ, RZ, -R12 ;  /* 0x000000ffff0c7224 */ /* 0x000fe200078e0a0c */
[----:B------:R-:W-:Y:S01]  /*1bd0*/  STL [R1+0x2b4], R68 ;  /* 0x0002b44401007387 */ /* 0x000fe20000100800 */
[----:B------:R-:W-:-:S02]  /*1be0*/  IMAD.MOV R10, RZ, RZ, -R10 ;  /* 0x000000ffff0a7224 */ /* 0x000fc400078e0a0a */
[----:B------:R-:W-:Y:S01]  /*1bf0*/  IMAD R77, R2, R12, R77 ;  /* 0x0000000c024d7224 */ /* 0x000fe200078e024d */
[----:B------:R-:W-:Y:S01]  /*1c00*/  STL [R1+0x2b0], R66 ;  /* 0x0002b04201007387 */ /* 0x000fe20000100800 */
[----:B------:R-:W-:-:S03]  /*1c10*/  IMAD.HI.U32 R12, R6, R83, RZ ;  /* 0x00000053060c7227 */ /* 0x000fc600078e00ff */
[----:B------:R-:W-:Y:S01]  /*1c20*/  STL [R1+0x2ac], R64 ;  /* 0x0002ac4001007387 */ /* 0x000fe20000100800 */
[C---:B------:R-:W-:Y:S02]  /*1c30*/  IMAD R89, R2.reuse, R10, R89 ;  /* 0x0000000a02597224 */ /* 0x040fe400078e0259 */
[----:B------:R-:W-:Y:S01]  /*1c40*/  IMAD R73, R2, R16, R73 ;  /* 0x0000001002497224 */ /* 0x000fe200078e0249 */
[----:B------:R-:W-:Y:S01]  /*1c50*/  STL [R1+0x2a8], R62 ;  /* 0x0002a83e01007387 */ /* 0x000fe20000100800 */
[----:B------:R-:W-:-:S03]  /*1c60*/  IMAD.HI.U32 R10, R6, R91, RZ ;  /* 0x0000005b060a7227 */ /* 0x000fc600078e00ff */
        /* <DEDUP_REMOVED lines=11> */
[----:B------:R-:W-:-:S02]  /*1d20*/  IMAD R91, R2, R14, R91 ;  /* 0x0000000e025b7224 */ /* 0x000fc400078e025b */
[----:B------:R-:W-:Y:S01]  /*1d30*/  IMAD.MOV R14, RZ, RZ, -R10 ;  /* 0x000000ffff0e7224 */ /* 0x000fe200078e0a0a */
[----:B------:R-:W-:Y:S01]  /*1d40*/  STL [R1+0x290], R50 ;  /* 0x0002903201007387 */ /* 0x000fe20000100800 */
[----:B------:R-:W-:Y:S02]  /*1d50*/  IMAD R87, R2, R12, R87 ;  /* 0x0000000c02577224 */ /* 0x000fe400078e0257 */
[C---:B------:R-:W-:Y:S01]  /*1d60*/  IMAD.HI.U32 R10, R6.reuse, R99, RZ ;  /* 0x00000063060a7227 */ /* 0x040fe200078e00ff */
[----:B------:R-:W-:Y:S03]  /*1d70*/  STL [R1+0x28c], R48 ;  /* 0x00028c3001007387 */ /* 0x000fe60000100800 */
[----:B------:R-:W-:Y:S01]  /*1d80*/  IMAD.HI.U32 R12, R6, R93, RZ ;  /* 0x0000005d060c7227 */ /* 0x000fe200078e00ff */
[----:B------:R-:W-:Y:S03]  /*1d90*/  STL [R1+0x288], R46 ;  /* 0x0002882e01007387 */ /* 0x000fe60000100800 */
[----:B------:R-:W-:Y:S01]  /*1da0*/  IMAD R83, R2, R16, R83 ;  /* 0x0000001002537224 */ /* 0x000fe200078e0253 */
[----:B------:R-:W-:Y:S01]  /*1db0*/  STL [R1+0x284], R44 ;  /* 0x0002842c01007387 */ /* 0x000fe20000100800 */
[----:B------:R-:W-:-:S02]  /*1dc0*/  IMAD.MOV R10, RZ, RZ, -R10 ;  /* 0x000000ffff0a7224 */ /* 0x000fc400078e0a0a */
[----:B------:R-:W-:Y:S01]  /*1dd0*/  IMAD.MOV R16, RZ, RZ, -R12 ;  /* 0x000000ffff107224 */ /* 0x000fe200078e0a0c */
[----:B------:R-:W-:Y:S01]  /*1de0*/  STL [R1+0x280], R42 ;  /* 0x0002802a01007387 */ /* 0x000fe20000100800 */
[----:B------:R-:W-:-:S03]  /*1df0*/  IMAD.HI.U32 R12, R6, R97, RZ ;  /* 0x00000061060c7227 */ /* 0x000fc600078e00ff */
[----:B------:R-:W-:Y:S01]  /*1e00*/  STL [R1+0x27c], R40 ;  /* 0x00027c2801007387 */ /* 0x000fe20000100800 */
[----:B------:R-:W-:Y:S02]  /*1e10*/  IMAD R99, R2, R10, R99 ;  /* 0x0000000a02637224 */ /* 0x000fe400078e0263 */
[----:B------:R-:W-:Y:S01]  /*1e20*/  IMAD.HI.U32 R10, R6, R101, RZ ;  /* 0x00000065060a7227 */ /* 0x000fe200078e00ff */
[----:B------:R-:W-:Y:S03]  /*1e30*/  STL [R1+0x278], R38 ;  /* 0x0002782601007387 */ /* 0x000fe60000100800 */
[----:B------:R-:W-:Y:S01]  /*1e40*/  IMAD.MOV R12, RZ, RZ, -R12 ;  /* 0x000000ffff0c7224 */ /* 0x000fe200078e0a0c */
[----:B------:R-:W-:Y:S01]  /*1e50*/  STL [R1+0x274], R36 ;  /* 0x0002742401007387 */ /* 0x000fe20000100800 */
[C---:B------:R-:W-:Y:S02]  /*1e60*/  IMAD R95, R2.reuse, R14, R95 ;  /* 0x0000000e025f7224 */ /* 0x040fe400078e025f */
[----:B------:R-:W-:Y:S01]  /*1e70*/  IMAD.MOV R14, RZ, RZ, -R10 ;  /* 0x000000ffff0e7224 */ /* 0x000fe200078e0a0a */
[----:B------:R-:W-:Y:S01]  /*1e80*/  STL [R1+0x270], R34 ;  /* 0x0002702201007387 */ /* 0x000fe20000100800 */
[----:B------:R-:W-:-:S02]  /*1e90*/  IMAD R97, R2, R12, R97 ;  /* 0x0000000c02617224 */ /* 0x000fc400078e0261 */
[C---:B------:R-:W-:Y:S01]  /*1ea0*/  IMAD.HI.U32 R10, R6.reuse, R105, RZ ;  /* 0x00000069060a7227 */ /* 0x040fe200078e00ff */
[----:B------:R-:W-:Y:S03]  /*1eb0*/  STL [R1+0x26c], R32 ;  /* 0x00026c2001007387 */ /* 0x000fe60000100800 */
[----:B------:R-:W-:Y:S01]  /*1ec0*/  IMAD.HI.U32 R12, R6, R103, RZ ;  /* 0x00000067060c7227 */ /* 0x000fe200078e00ff */
[----:B------:R-:W-:Y:S03]  /*1ed0*/  STL [R1+0x25c], R22 ;  /* 0x00025c1601007387 */ /* 0x000fe60000100800 */
[C---:B------:R-:W-:Y:S01]  /*1ee0*/  IMAD R101, R2.reuse, R14, R101 ;  /* 0x0000000e02657224 */ /* 0x040fe200078e0265 */
[----:B------:R-:W-:Y:S01]  /*1ef0*/  STL [R1+0x268], R30 ;  /* 0x0002681e01007387 */ /* 0x000fe20000100800 */
[----:B------:R-:W-:-:S02]  /*1f00*/  IMAD R93, R2, R16, R93 ;  /* 0x00000010025d7224 */ /* 0x000fc400078e025d */
[----:B------:R-:W-:Y:S01]  /*1f10*/  IMAD.MOV R14, RZ, RZ, -R10 ;  /* 0x000000ffff0e7224 */ /* 0x000fe200078e0a0a */
[----:B------:R-:W-:Y:S01]  /*1f20*/  STL [R1+0x264], R24 ;  /* 0x0002641801007387 */ /* 0x000fe20000100800 */
[----:B------:R-:W-:Y:S02]  /*1f30*/  IMAD.MOV R16, RZ, RZ, -R12 ;  /* 0x000000ffff107224 */ /* 0x000fe400078e0a0c */
[----:B------:R-:W-:-:S04]  /*1f40*/  IMAD.HI.U32 R10, R6, R109, RZ ;  /* 0x0000006d060a7227 */ /* 0x000fc800078e00ff */
[----:B------:R-:W-:-:S04]  /*1f50*/  IMAD.HI.U32 R12, R6, R107, RZ ;  /* 0x0000006b060c7227 */ /* 0x000fc800078e00ff */
[----:B------:R-:W-:Y:S02]  /*1f60*/  IMAD.MOV R10, RZ, RZ, -R10 ;  /* 0x000000ffff0a7224 */ /* 0x000fe400078e0a0a */
[----:B------:R-:W-:Y:S02]  /*1f70*/  IMAD.MOV R12, RZ, RZ, -R12 ;  /* 0x000000ffff0c7224 */ /* 0x000fe400078e0a0c */
[C---:B------:R-:W-:Y:S02]  /*1f80*/  IMAD R109, R2.reuse, R10, R109 ;  /* 0x0000000a026d7224 */ /* 0x040fe400078e026d */
[----:B------:R-:W-:Y:S02]  /*1f90*/  IMAD R107, R2, R12, R107 ;  /* 0x0000000c026b7224 */ /* 0x000fe400078e026b */
[----:B------:R-:W-:-:S04]  /*1fa0*/  IMAD.HI.U32 R10, R6, R119, RZ ;  /* 0x00000077060a7227 */ /* 0x000fc800078e00ff */
[----:B------:R-:W-:-:S04]  /*1fb0*/  IMAD.HI.U32 R12, R6, R121, RZ ;  /* 0x00000079060c7227 */ /* 0x000fc800078e00ff */
[C---:B------:R-:W-:Y:S02]  /*1fc0*/  IMAD R105, R2.reuse, R14, R105 ;  /* 0x0000000e02697224 */ /* 0x040fe400078e0269 */
[----:B------:R-:W-:Y:S02]  /*1fd0*/  IMAD R103, R2, R16, R103 ;  /* 0x0000001002677224 */ /* 0x000fe400078e0267 */
[----:B------:R-:W-:Y:S02]  /*1fe0*/  IMAD.MOV R14, RZ, RZ, -R10 ;  /* 0x000000ffff0e7224 */ /* 0x000fe400078e0a0a */
[----:B------:R-:W-:-:S04]  /*1ff0*/  IMAD.HI.U32 R10, R6, R123, RZ ;  /* 0x0000007b060a7227 */ /* 0x000fc800078e00ff */
[----:B------:R-:W-:Y:S02]  /*2000*/  IMAD.MOV R16, RZ, RZ, -R12 ;  /* 0x000000ffff107224 */ /* 0x000fe400078e0a0c */
[----:B------:R-:W-:-:S04]  /*2010*/  IMAD.HI.U32 R12, R6, R125, RZ ;  /* 0x0000007d060c7227 */ /* 0x000fc800078e00ff */
[----:B------:R-:W-:Y:S02]  /*2020*/  IMAD R119, R2, R14, R119 ;  /* 0x0000000e02777224 */ /* 0x000fe400078e0277 */
[----:B------:R-:W-:Y:S02]  /*2030*/  IMAD.MOV R14, RZ, RZ, -R10 ;  /* 0x000000ffff0e7224 */ /* 0x000fe400078e0a0a */
[----:B------:R-:W-:-:S04]  /*2040*/  IMAD.HI.U32 R10, R6, R127, RZ ;  /* 0x0000007f060a7227 */ /* 0x000fc800078e00ff */
[----:B------:R-:W-:Y:S02]  /*2050*/  IMAD.MOV R12, RZ, RZ, -R12 ;  /* 0x000000ffff0c7224 */ /* 0x000fe400078e0a0c */
[----:B------:R-:W-:Y:S02]  /*2060*/  IMAD.MOV R10, RZ, RZ, -R10 ;  /* 0x000000ffff0a7224 */ /* 0x000fe400078e0a0a */
[----:B------:R-:W-:Y:S02]  /*2070*/  IMAD R125, R2, R12, R125 ;  /* 0x0000000c027d7224 */ /* 0x000fe400078e027d */
[----:B------:R-:W-:-:S04]  /*2080*/  IMAD.HI.U32 R12, R6, R131, RZ ;  /* 0x00000083060c7227 */ /* 0x000fc800078e00ff */
[C---:B------:R-:W-:Y:S02]  /*2090*/  IMAD R121, R2.reuse, R16, R121 ;  /* 0x0000001002797224 */ /* 0x040fe400078e0279 */
[----:B------:R-:W-:Y:S02]  /*20a0*/  IMAD R127, R2, R10, R127 ;  /* 0x0000000a027f7224 */ /* 0x000fe400078e027f */
[----:B------:R-:W-:-:S04]  /*20b0*/  IMAD.HI.U32 R10, R6, R129, RZ ;  /* 0x00000081060a7227 */ /* 0x000fc800078e00ff */
[----:B------:R-:W-:Y:S02]  /*20c0*/  IMAD.MOV R16, RZ, RZ, -R12 ;  /* 0x000000ffff107224 */ /* 0x000fe400078e0a0c */
[----:B------:R-:W-:-:S04]  /*20d0*/  IMAD.HI.U32 R12, R6, R135, RZ ;  /* 0x00000087060c7227 */ /* 0x000fc800078e00ff */
[----:B------:R-:W-:Y:S02]  /*20e0*/  IMAD R123, R2, R14, R123 ;  /* 0x0000000e027b7224 */ /* 0x000fe400078e027b */
[----:B------:R-:W-:Y:S02]  /*20f0*/  IMAD.MOV R14, RZ, RZ, -R10 ;  /* 0x000000ffff0e7224 */ /* 0x000fe400078e0a0a */
[----:B------:R-:W-:-:S04]  /*2100*/  IMAD.HI.U32 R10, R6, R133, RZ ;  /* 0x00000085060a7227 */ /* 0x000fc800078e00ff */
[----:B------:R-:W-:Y:S02]  /*2110*/  IMAD.MOV R12, RZ, RZ, -R12 ;  /* 0x000000ffff0c7224 */ /* 0x000fe400078e0a0c */
[C---:B------:R-:W-:Y:S02]  /*2120*/  IMAD R129, R2.reuse, R14, R129 ;  /* 0x0000000e02817224 */ /* 0x040fe400078e0281 */
[----:B------:R-:W-:Y:S02]  /*2130*/  IMAD.MOV R14, RZ, RZ, -R10 ;  /* 0x000000ffff0e7224 */ /* 0x000fe400078e0a0a */
[----:B------:R-:W-:Y:S02]  /*2140*/  IMAD R135, R2, R12, R135 ;  /* 0x0000000c02877224 */ /* 0x000fe400078e0287 */
[----:B------:R-:W-:-:S04]  /*2150*/  IMAD.HI.U32 R12, R6, R147, RZ ;  /* 0x00000093060c7227 */ /* 0x000fc800078e00ff */
[----:B------:R-:W-:Y:S02]  /*2160*/  IMAD R133, R2, R14, R133 ;  /* 0x0000000e02857224 */ /* 0x000fe400078e0285 */
[----:B------:R-:W-:Y:S02]  /*2170*/  IMAD.MOV R14, RZ, RZ, -R12 ;  /* 0x000000ffff0e7224 */ /* 0x000fe400078e0a0c */
[----:B------:R-:W-:-:S04]  /*2180*/  IMAD.HI.U32 R10, R6, R137, RZ ;  /* 0x00000089060a7227 */ /* 0x000fc800078e00ff */
[C---:B------:R-:W-:Y:S02]  /*2190*/  IMAD R147, R2.reuse, R14, R147 ;  /* 0x0000000e02937224 */ /* 0x040fe400078e0293 */
[----:B------:R-:W-:Y:S01]  /*21a0*/  @!P4 IMAD.IADD R11, R11, 0x1, -R2 ;  /* 0x000000010b0bc824 */ /* 0x000fe200078e0a02 */
[C---:B------:R-:W-:Y:S01]  /*21b0*/  ISETP.GT.U32.AND P4, PT, R2.reuse, R25, PT ;  /* 0x000000190200720c */ /* 0x040fe20003f84070 */
[----:B------:R-:W-:Y:S01]  /*21c0*/  IMAD.MOV R10, RZ, RZ, -R10 ;  /* 0x000000ffff0a7224 */ /* 0x000fe200078e0a0a */
[C---:B------:R-:W-:Y:S01]  /*21d0*/  ISETP.GT.U32.AND P1, PT, R2.reuse, R147, PT ;  /* 0x000000930200720c */ /* 0x040fe20003f24070 */
[----:B------:R-:W-:Y:S01]  /*21e0*/  @!P3 IMAD.IADD R15, R15, 0x1, -R2 ;  /* 0x000000010f0fb824 */ /* 0x000fe200078e0a02 */
[C---:B------:R-:W-:Y:S01]  /*21f0*/  ISETP.GT.U32.AND P3, PT, R2.reuse, R33, PT ;  /* 0x000000210200720c */ /* 0x040fe20003f64070 */
[----:B------:R-:W-:Y:S02]  /*2200*/  IMAD R137, R2, R10, R137 ;  /* 0x0000000a02897224 */ /* 0x000fe400078e0289 */
[----:B------:R-:W-:-:S02]  /*2210*/  IMAD R18, R8, 0x80, R26 ;  /* 0x0000008008127824 */ /* 0x000fc400078e021a */
[----:B------:R-:W-:-:S03]  /*2220*/  IMAD.HI.U32 R10, R6, R139, RZ ;  /* 0x0000008b060a7227 */ /* 0x000fc600078e00ff */
[----:B------:R-:W-:Y:S01]  /*2230*/  STL [R1+0x314], R18 ;  /* 0x0003141201007387 */ /* 0x000fe20000100800 */
[--C-:B------:R-:W-:Y:S01]  /*2240*/  @!P5 IMAD.IADD R13, R13, 0x1, -R2.reuse ;  /* 0x000000010d0dd824 */ /* 0x100fe200078e0a02 */
[C---:B------:R-:W-:Y:S01]  /*2250*/  ISETP.GT.U32.AND P5, PT, R2.reuse, R31, PT ;  /* 0x0000001f0200720c */ /* 0x040fe20003fa4070 */
[----:B------:R-:W-:Y:S01]  /*2260*/  @!P1 IMAD.IADD R147, R147, 0x1, -R2 ;  /* 0x0000000193939824 */ /* 0x000fe200078e0a02 */
[C---:B------:R-:W-:Y:S01]  /*2270*/  ISETP.GT.U32.AND P1, PT, R2.reuse, R21, PT ;  /* 0x000000150200720c */ /* 0x040fe20003f24070 */
[C---:B------:R-:W-:Y:S01]  /*2280*/  IMAD R131, R2.reuse, R16, R131 ;  /* 0x0000001002837224 */ /* 0x040fe200078e0283 */
[----:B------:R-:W-:Y:S01]  /*2290*/  IABS R16, R18 ;  /* 0x0000001200107213 */ /* 0x000fe20000000000 */
[----:B------:R-:W-:Y:S01]  /*22a0*/  IMAD.MOV R10, RZ, RZ, -R10 ;  /* 0x000000ffff0a7224 */ /* 0x000fe200078e0a0a */
[----:B------:R-:W-:Y:S01]  /*22b0*/  STL [R1+0x260], R20 ;  /* 0x0002601401007387 */ /* 0x000fe20000100800 */
[--C-:B------:R-:W-:Y:S02]  /*22c0*/  @!P6 IMAD.IADD R17, R17, 0x1, -R2.reuse ;  /* 0x000000011111e824 */ /* 0x100fe400078e0a02 */
[--C-:B------:R-:W-:Y:S01]  /*22d0*/  @!P0 IMAD.IADD R19, R19, 0x1, -R2.reuse ;  /* 0x0000000113138824 */ /* 0x100fe200078e0a02 */
[C---:B------:R-:W-:Y:S01]  /*22e0*/  ISETP.GT.U32.AND P0, PT, R2.reuse, R147, PT ;  /* 0x000000930200720c */ /* 0x040fe20003f04070 */
[----:B------:R-:W-:Y:S01]  /*22f0*/  @!P4 IMAD.IADD R25, R25, 0x1, -R2 ;  /* 0x000000011919c824 */ /* 0x000fe200078e0a02 */
[C---:B------:R-:W-:Y:S01]  /*2300*/  ISETP.GT.U32.AND P4, PT, R2.reuse, R13, PT ;  /* 0x0000000d0200720c */ /* 0x040fe20003f84070 */
[----:B------:R-:W-:-:S02]  /*2310*/  IMAD R139, R2, R10, R139 ;  /* 0x0000000a028b7224 */ /* 0x000fc400078e028b */
[----:B------:R-:W-:Y:S02]  /*2320*/  IMAD.MOV.U32 R10, RZ, RZ, R16 ;  /* 0x000000ffff0a7224 */ /* 0x000fe400078e0010 */
[--C-:B------:R-:W-:Y:S01]  /*2330*/  @!P3 IMAD.IADD R33, R33, 0x1, -R2.reuse ;  /* 0x000000012121b824 */ /* 0x100fe200078e0a02 */
[C---:B------:R-:W-:Y:S01]  /*2340*/  ISETP.GT.U32.AND P3, PT, R2.reuse, R17, PT ;  /* 0x000000110200720c */ /* 0x040fe20003f64070 */
[----:B------:R-:W-:Y:S01]  /*2350*/  @!P2 IMAD.IADD R3, R3, 0x1, -R2 ;  /* 0x000000010303a824 */ /* 0x000fe200078e0a02 */
[----:B------:R-:W-:Y:S01]  /*2360*/  ISETP.GT.U32.AND P2, PT, R2, R23, PT ;  /* 0x000000170200720c */ /* 0x000fe20003f44070 */
[----:B------:R-:W-:-:S04]  /*2370*/  IMAD.HI.U32 R7, R7, R10, RZ ;  /* 0x0000000a07077227 */ /* 0x000fc800078e00ff */
[--C-:B------:R-:W-:Y:S01]  /*2380*/  @!P1 IMAD.IADD R21, R21, 0x1, -R2.reuse ;  /* 0x0000000115159824 */ /* 0x100fe200078e0a02 */
[C---:B------:R-:W-:Y:S01]  /*2390*/  ISETP.GT.U32.AND P1, PT, R2.reuse, R3, PT ;  /* 0x000000030200720c */ /* 0x040fe20003f24070 */
[--C-:B------:R-:W-:Y:S01]  /*23a0*/  @!P5 IMAD.IADD R31, R31, 0x1, -R2.reuse ;  /* 0x000000011f1fd824 */ /* 0x100fe200078e0a02 */
[C---:B------:R-:W-:Y:S01]  /*23b0*/  ISETP.GT.U32.AND P5, PT, R2.reuse, R15, PT ;  /* 0x0000000f0200720c */ /* 0x040fe20003fa4070 */
[----:B------:R-:W-:Y:S02]  /*23c0*/  IMAD.MOV R7, RZ, RZ, -R7 ;  /* 0x000000ffff077224 */ /* 0x000fe400078e0a07 */
[--C-:B------:R-:W-:Y:S01]  /*23d0*/  @!P0 IMAD.IADD R147, R147, 0x1, -R2.reuse ;  /* 0x0000000193938824 */ /* 0x100fe200078e0a02 */
[C---:B------:R-:W-:Y:S01]  /*23e0*/  ISETP.GT.U32.AND P0, PT, R2.reuse, R19, PT ;  /* 0x000000130200720c */ /* 0x040fe20003f04070 */
[----:B------:R-:W-:Y:S01]  /*23f0*/  @!P4 IMAD.IADD R13, R13, 0x1, -R2 ;  /* 0x000000010d0dc824 */ /* 0x000fe200078e0a02 */
[----:B------:R-:W-:Y:S01]  /*2400*/  ISETP.GT.U32.AND P4, PT, R2, R25, PT ;  /* 0x000000190200720c */ /* 0x000fe20003f84070 */
[----:B------:R-:W-:-:S02]  /*2410*/  IMAD R7, R0, R7, R10 ;  /* 0x0000000700077224 */ /* 0x000fc400078e020a */
[--C-:B------:R-:W-:Y:S01]  /*2420*/  @!P3 IMAD.IADD R17, R17, 0x1, -R2.reuse ;  /* 0x000000011111b824 */ /* 0x100fe200078e0a02 */
[----:B------:R-:W-:Y:S01]  /*2430*/  ISETP.GT.U32.AND P3, PT, R2, R35, PT ;  /* 0x000000230200720c */ /* 0x000fe20003f64070 */
[--C-:B------:R-:W-:Y:S01]  /*2440*/  @!P1 IMAD.IADD R3, R3, 0x1, -R2.reuse ;  /* 0x0000000103039824 */ /* 0x100fe200078e0a02 */
[----:B------:R-:W-:Y:S01]  /*2450*/  ISETP.GT.U32.AND P6, PT, R0, R7, PT ;  /* 0x000000070000720c */ /* 0x000fe20003fc4070 */
[--C-:B------:R-:W-:Y:S01]  /*2460*/  @!P5 IMAD.IADD R15, R15, 0x1, -R2.reuse ;  /* 0x000000010f0fd824 */ /* 0x100fe200078e0a02 */
[C---:B------:R-:W-:Y:S01]  /*2470*/  ISETP.GT.U32.AND P1, PT, R2.reuse, R21, PT ;  /* 0x000000150200720c */ /* 0x040fe20003f24070 */
[--C-:B------:R-:W-:Y:S01]  /*2480*/  @!P2 IMAD.IADD R23, R23, 0x1, -R2.reuse ;  /* 0x000000011717a824 */ /* 0x100fe200078e0a02 */
[C---:B------:R-:W-:Y:S01]  /*2490*/  ISETP.GT.U32.AND P5, PT, R2.reuse, R31, PT ;  /* 0x0000001f0200720c */ /* 0x040fe20003fa4070 */
[--C-:B------:R-:W-:Y:S01]  /*24a0*/  @!P0 IMAD.IADD R19, R19, 0x1, -R2.reuse ;  /* 0x0000000113138824 */ /* 0x100fe200078e0a02 */
[C---:B------:R-:W-:Y:S01]  /*24b0*/  ISETP.GT.U32.AND P0, PT, R2.reuse, R37, PT ;  /* 0x000000250200720c */ /* 0x040fe20003f04070 */
[----:B------:R-:W-:Y:S01]  /*24c0*/  @!P4 IMAD.IADD R25, R25, 0x1, -R2 ;  /* 0x000000011919c824 */ /* 0x000fe200078e0a02 */
[----:B------:R-:W-:Y:S01]  /*24d0*/  ISETP.GT.U32.AND P4, PT, R2, R43, PT ;  /* 0x0000002b0200720c */ /* 0x000fe20003f84070 */
[----:B------:R-:W-:Y:S01]  /*24e0*/  IMAD.HI.U32 R8, R6, R141, RZ ;  /* 0x0000008d06087227 */ /* 0x000fe200078e00ff */
[----:B------:R-:W-:-:S03]  /*24f0*/  ISETP.GT.U32.AND P2, PT, R2, R11, PT ;  /* 0x0000000b0200720c */ /* 0x000fc60003f44070 */
[----:B------:R-:W-:Y:S01]  /*2500*/  @!P3 IMAD.IADD R35, R35, 0x1, -R2 ;  /* 0x000000012323b824 */ /* 0x000fe200078e0a02 */
[C---:B------:R-:W-:Y:S01]  /*2510*/  ISETP.GT.U32.AND P3, PT, R2.reuse, R49, PT ;  /* 0x000000310200720c */ /* 0x040fe20003f64070 */
[----:B------:R-:W-:Y:S01]  /*2520*/  @!P6 IMAD.IADD R7, R7, 0x1, -R0 ;  /* 0x000000010707e824 */ /* 0x000fe200078e0a00 */
[C---:B------:R-:W-:Y:S01]  /*2530*/  ISETP.GT.U32.AND P6, PT, R2.reuse, R33, PT ;  /* 0x000000210200720c */ /* 0x040fe20003fc4070 */
[--C-:B------:R-:W-:Y:S01]  /*2540*/  @!P1 IMAD.IADD R21, R21, 0x1, -R2.reuse ;  /* 0x0000000115159824 */ /* 0x100fe200078e0a02 */
        /* <DEDUP_REMOVED lines=26> */
[----:B------:R-:W-:Y:S01]  /*26f0*/  ISETP.GT.U32.AND P6, PT, R2, R35, PT ;  /* 0x000000230200720c */ /* 0x000fe20003fc4070 */
[----:B------:R-:W-:-:S02]  /*2700*/  @!P1 IMAD.IADD R53, R53, 0x1, -R2 ;  /* 0x0000000135359824 */ /* 0x000fc400078e0a02 */
        /* <DEDUP_REMOVED lines=10> */
[----:B------:R-:W-:Y:S01]  /*27b0*/  @!P6 IMAD.IADD R35, R35, 0x1, -R2 ;  /* 0x000000012323e824 */ /* 0x000fe200078e0a02 */
[C---:B------:R-:W-:Y:S01]  /*27c0*/  ISETP.GT.U32.AND P1, PT, R2.reuse, R41, PT ;  /* 0x000000290200720c */ /* 0x040fe20003f24070 */
[----:B------:R-:W-:Y:S01]  /*27d0*/  IMAD.MOV R12, RZ, RZ, -R8 ;  /* 0x000000ffff0c7224 */ /* 0x000fe200078e0a08 */
        /* <DEDUP_REMOVED lines=46> */
[--C-:B------:R-:W-:Y:S01]  /*2ac0*/  @!P4 IMAD.IADD R73, R73, 0x1, -R2.reuse ;  /* 0x000000014949c824 */ /* 0x100fe200078e0a02 */
[C---:B------:R-:W-:Y:S01]  /*2ad0*/  ISETP.GT.U32.AND P4, PT, R2.reuse, R87, PT ;  /* 0x000000570200720c */ /* 0x040fe20003f84070 */
[--C-:B------:R-:W-:Y:S01]  /*2ae0*/  @!P3 IMAD.IADD R85, R85, 0x1, -R2.reuse ;  /* 0x000000015555b824 */ /* 0x100fe200078e0a02 */
[C---:B------:R-:W-:Y:S01]  /*2af0*/  ISETP.GT.U32.AND P3, PT, R2.reuse, R99, PT ;  /* 0x000000630200720c */ /* 0x040fe20003f64070 */
[--C-:B------:R-:W-:Y:S01]  /*2b00*/  @!P2 IMAD.IADD R69, R69, 0x1, -R2.reuse ;  /* 0x000000014545a824 */ /* 0x100fe200078e0a02 */
[C---:B------:R-:W-:Y:S01]  /*2b10*/  ISETP.GT.U32.AND P2, PT, R2.reuse, R83, PT ;  /* 0x000000530200720c */ /* 0x040fe20003f44070 */
[--C-:B------:R-:W-:Y:S02]  /*2b20*/  @!P1 IMAD.IADD R81, R81, 0x1, -R2.reuse ;  /* 0x0000000151519824 */ /* 0x100fe400078e0a02 */
        /* <DEDUP_REMOVED lines=62> */
[C---:B------:R-:W-:Y:S01]  /*2f10*/  IMAD R143, R2.reuse, R8, R143 ;  /* 0x00000008028f7224 */ /* 0x040fe200078e028f */
[C---:B------:R-:W-:Y:S01]  /*2f20*/  ISETP.GT.U32.AND P4, PT, R2.reuse, R139, PT ;  /* 0x0000008b0200720c */ /* 0x040fe20003f84070 */
[--C-:B------:R-:W-:Y:S01]  /*2f30*/  @!P3 IMAD.IADD R137, R137, 0x1, -R2.reuse ;  /* 0x000000018989b824 */ /* 0x100fe200078e0a02 */
[C---:B------:R-:W-:Y:S01]  /*2f40*/  ISETP.GT.U32.AND P3, PT, R2.reuse, R125, PT ;  /* 0x0000007d0200720c */ /* 0x040fe20003f64070 */
[--C-:B------:R-:W-:Y:S01]  /*2f50*/  @!P2 IMAD.IADD R119, R119, 0x1, -R2.reuse ;  /* 0x000000017777a824 */ /* 0x100fe200078e0a02 */
[----:B------:R-:W-:Y:S01]  /*2f60*/  ISETP.GT.U32.AND P2, PT, R2, R99, PT ;  /* 0x000000630200720c */ /* 0x000fe20003f44070 */
[----:B------:R-:W-:Y:S01]  /*2f70*/  IMAD.HI.U32 R6, R6, R145, RZ ;  /* 0x0000009106067227 */ /* 0x000fe200078e00ff */
[----:B------:R-:W1:Y:S02]  /*2f80*/  LDS R8, [UR10] ;  /* 0x0000000aff087984 */ /* 0x000e640008000800 */
[C---:B------:R-:W-:Y:S01]  /*2f90*/  ISETP.GT.U32.AND P6, PT, R2.reuse, R119, PT ;  /* 0x000000770200720c */ /* 0x040fe20003fc4070 */
[--C-:B------:R-:W-:Y:S01]  /*2fa0*/  @!P1 IMAD.IADD R97, R97, 0x1, -R2.reuse ;  /* 0x0000000161619824 */ /* 0x100fe200078e0a02 */
[C---:B------:R-:W-:Y:S01]  /*2fb0*/  ISETP.GT.U32.AND P1, PT, R2.reuse, R109, PT ;  /* 0x0000006d0200720c */ /* 0x040fe20003f24070 */
[----:B------:R-:W-:Y:S01]  /*2fc0*/  @!P0 IMAD.IADD R107, R107, 0x1, -R2 ;  /* 0x000000016b6b8824 */ /* 0x000fe200078e0a02 */
[----:B------:R-:W-:Y:S01]  /*2fd0*/  ISETP.GT.U32.AND P0, PT, R2, R129, PT ;  /* 0x000000810200720c */ /* 0x000fe20003f04070 */
[----:B------:R-:W-:-:S02]  /*2fe0*/  IMAD.MOV R6, RZ, RZ, -R6 ;  /* 0x000000ffff067224 */ /* 0x000fc400078e0a06 */
[--C-:B------:R-:W-:Y:S01]  /*2ff0*/  @!P3 IMAD.IADD R125, R125, 0x1, -R2.reuse ;  /* 0x000000017d7db824 */ /* 0x100fe200078e0a02 */
[C---:B------:R-:W-:Y:S01]  /*3000*/  ISETP.GT.U32.AND P3, PT, R2.reuse, R137, PT ;  /* 0x000000890200720c */ /* 0x040fe20003f64070 */
[--C-:B------:R-:W-:Y:S01]  /*3010*/  @!P2 IMAD.IADD R99, R99, 0x1, -R2.reuse ;  /* 0x000000016363a824 */ /* 0x100fe200078e0a02 */
[C---:B------:R-:W-:Y:S01]  /*3020*/  ISETP.GT.U32.AND P2, PT, R2.reuse, R121, PT ;  /* 0x000000790200720c */ /* 0x040fe20003f44070 */
[C---:B------:R-:W-:Y:S02]  /*3030*/  IMAD R141, R2.reuse, R12, R141 ;  /* 0x0000000c028d7224 */ /* 0x040fe400078e028d */
[C---:B------:R-:W-:Y:S02]  /*3040*/  IMAD R145, R2.reuse, R6, R145 ;  /* 0x0000000602917224 */ /* 0x040fe400078e0291 */
[--C-:B------:R-:W-:Y:S01]  /*3050*/  @!P1 IMAD.IADD R109, R109, 0x1, -R2.reuse ;  /* 0x000000016d6d9824 */ /* 0x100fe200078e0a02 */
[C---:B------:R-:W-:Y:S01]  /*3060*/  ISETP.GT.U32.AND P1, PT, R2.reuse, R131, PT ;  /* 0x000000830200720c */ /* 0x040fe20003f24070 */
[--C-:B------:R-:W-:Y:S01]  /*3070*/  @!P0 IMAD.IADD R129, R129, 0x1, -R2.reuse ;  /* 0x0000000181818824 */ /* 0x100fe200078e0a02 */
[C---:B------:R-:W-:Y:S01]  /*3080*/  ISETP.GT.U32.AND P0, PT, R2.reuse, R143, PT ;  /* 0x0000008f0200720c */ /* 0x040fe20003f04070 */
[--C-:B------:R-:W-:Y:S01]  /*3090*/  @!P6 IMAD.IADD R119, R119, 0x1, -R2.reuse ;  /* 0x000000017777e824 */ /* 0x100fe200078e0a02 */
[----:B------:R-:W-:Y:S01]  /*30a0*/  ISETP.GT.U32.AND P6, PT, R2, R133, PT ;  /* 0x000000850200720c */ /* 0x000fe20003fc4070 */
[--C-:B------:R-:W-:Y:S01]  /*30b0*/  @!P3 IMAD.IADD R137, R137, 0x1, -R2.reuse ;  /* 0x000000018989b824 */ /* 0x100fe200078e0a02 */
[----:B------:R-:W-:Y:S01]  /*30c0*/  ISETP.GE.AND P3, PT, R134, RZ, PT ;  /* 0x000000ff8600720c */ /* 0x000fe20003f66270 */
        /* <DEDUP_REMOVED lines=10> */
[----:B------:R-:W-:Y:S01]  /*3170*/  ISETP.GT.U32.AND P0, PT, R2, R131, PT ;  /* 0x000000830200720c */ /* 0x000fe20003f04070 */
[----:B------:R-:W-:Y:S01]  /*3180*/  @!P3 IMAD.MOV R19, RZ, RZ, -R19 ;  /* 0x000000ffff13b224 */ /* 0x000fe200078e0a13 */
[----:B------:R-:W-:Y:S01]  /*3190*/  ISETP.GE.AND P3, PT, R120, RZ, PT ;  /* 0x000000ff7800720c */ /* 0x000fe20003f66270 */
[--C-:B------:R-:W-:Y:S01]  /*31a0*/  @!P2 IMAD.IADD R135, R135, 0x1, -R2.reuse ;  /* 0x000000018787a824 */ /* 0x100fe200078e0a02 */
[C---:B------:R-:W-:Y:S01]  /*31b0*/  ISETP.GT.U32.AND P2, PT, R2.reuse, R123, PT ;  /* 0x0000007b0200720c */ /* 0x040fe20003f44070 */
[--C-:B------:R-:W-:Y:S01]  /*31c0*/  @!P5 IMAD.IADD R141, R141, 0x1, -R2.reuse ;  /* 0x000000018d8dd824 */ /* 0x100fe200078e0a02 */
[C---:B------:R-:W-:Y:S01]  /*31d0*/  ISETP.GT.U32.AND P5, PT, R2.reuse, R129, PT ;  /* 0x000000810200720c */ /* 0x040fe20003fa4070 */
[----:B------:R-:W-:Y:S01]  /*31e0*/  IMAD.MOV.U32 R239, RZ, RZ, R43 ;  /* 0x000000ffffef7224 */ /* 0x000fe200078e002b */
[C---:B------:R-:W-:Y:S01]  /*31f0*/  ISETP.GT.U32.AND P6, PT, R2.reuse, R121, PT ;  /* 0x000000790200720c */ /* 0x040fe20003fc4070 */
[--C-:B------:R-:W-:Y:S01]  /*3200*/  @!P1 IMAD.IADD R145, R145, 0x1, -R2.reuse ;  /* 0x0000000191919824 */ /* 0x100fe200078e0a02 */
[C---:B------:R-:W-:Y:S01]  /*3210*/  ISETP.GT.U32.AND P1, PT, R2.reuse, R133, PT ;  /* 0x000000850200720c */ /* 0x040fe20003f24070 */
[--C-:B------:R-:W-:Y:S01]  /*3220*/  @!P4 IMAD.IADD R127, R127, 0x1, -R2.reuse ;  /* 0x000000017f7fc824 */ /* 0x100fe200078e0a02 */
[C---:B------:R-:W-:Y:S01]  /*3230*/  ISETP.GT.U32.AND P4, PT, R2.reuse, R139, PT ;  /* 0x0000008b0200720c */ /* 0x040fe20003f84070 */
[--C-:B------:R-:W-:Y:S01]  /*3240*/  @!P0 IMAD.IADD R131, R131, 0x1, -R2.reuse ;  /* 0x0000000183838824 */ /* 0x100fe200078e0a02 */
[C---:B------:R-:W-:Y:S01]  /*3250*/  ISETP.GT.U32.AND P0, PT, R2.reuse, R145, PT ;  /* 0x000000910200720c */ /* 0x040fe20003f04070 */
[----:B------:R-:W-:Y:S01]  /*3260*/  @!P3 IMAD.MOV R35, RZ, RZ, -R35 ;  /* 0x000000ffff23b224 */ /* 0x000fe200078e0a23 */
[----:B------:R-:W-:Y:S01]  /*3270*/  ISETP.GE.AND P3, PT, R113, RZ, PT ;  /* 0x000000ff7100720c */ /* 0x000fe20003f66270 */
[--C-:B------:R-:W-:Y:S01]  /*3280*/  @!P2 IMAD.IADD R123, R123, 0x1, -R2.reuse ;  /* 0x000000017b7ba824 */ /* 0x100fe200078e0a02 */
[C---:B------:R-:W-:Y:S01]  /*3290*/  ISETP.GT.U32.AND P2, PT, R2.reuse, R135, PT ;  /* 0x000000870200720c */ /* 0x040fe20003f44070 */
[--C-:B------:R-:W-:Y:S01]  /*32a0*/  @!P5 IMAD.IADD R129, R129, 0x1, -R2.reuse ;  /* 0x000000018181d824 */ /* 0x100fe200078e0a02 */
[----:B------:R-:W-:Y:S01]  /*32b0*/  ISETP.GT.U32.AND P5, PT, R2, R141, PT ;  /* 0x0000008d0200720c */ /* 0x000fe20003fa4070 */
[----:B------:R-:W-:Y:S01]  /*32c0*/  IMAD.MOV.U32 R9, RZ, RZ, R41 ;  /* 0x000000ffff097224 */ /* 0x000fe200078e0029 */
[----:B-1----:R-:W-:Y:S01]  /*32d0*/  R2UR UR11, R8 ;  /* 0x00000000080b72ca */ /* 0x002fe200000e0000 */
[--C-:B------:R-:W-:Y:S01]  /*32e0*/  @!P1 IMAD.IADD R133, R133, 0x1, -R2.reuse ;  /* 0x0000000185859824 */ /* 0x100fe200078e0a02 */
[----:B------:R-:W-:Y:S01]  /*32f0*/  ISETP.GT.U32.AND P1, PT, R0, R7, PT ;  /* 0x000000070000720c */ /* 0x000fe20003f24070 */
[--C-:B------:R-:W-:Y:S01]  /*3300*/  @!P4 IMAD.IADD R139, R139, 0x1, -R2.reuse ;  /* 0x000000018b8bc824 */ /* 0x100fe200078e0a02 */
[----:B------:R-:W-:Y:S01]  /*3310*/  ISETP.GE.AND P4, PT, R138, RZ, PT ;  /* 0x000000ff8a00720c */ /* 0x000fe20003f86270 */
[--C-:B------:R-:W-:Y:S01]  /*3320*/  @!P0 IMAD.IADD R145, R145, 0x1, -R2.reuse ;  /* 0x0000000191918824 */ /* 0x100fe200078e0a02 */
[----:B------:R-:W-:Y:S01]  /*3330*/  ISETP.GE.AND P0, PT, R29, RZ, PT ;  /* 0x000000ff1d00720c */ /* 0x000fe20003f06270 */
[----:B------:R-:W-:Y:S01]  /*3340*/  @!P3 IMAD.MOV R47, RZ, RZ, -R47 ;  /* 0x000000ffff2fb224 */ /* 0x000fe200078e0a2f */
[----:B------:R-:W-:Y:S01]  /*3350*/  ISETP.GE.AND P3, PT, R104, RZ, PT ;  /* 0x000000ff6800720c */ /* 0x000fe20003f66270 */
[--C-:B------:R-:W-:Y:S01]  /*3360*/  @!P2 IMAD.IADD R135, R135, 0x1, -R2.reuse ;  /* 0x000000018787a824 */ /* 0x100fe200078e0a02 */
[----:B------:R-:W-:Y:S01]  /*3370*/  ISETP.GE.AND P2, PT, R142, RZ, PT ;  /* 0x000000ff8e00720c */ /* 0x000fe20003f46270 */
[----:B------:R-:W-:Y:S01]  /*3380*/  @!P5 IMAD.IADD R141, R141, 0x1, -R2 ;  /* 0x000000018d8dd824 */ /* 0x000fe200078e0a02 */
[----:B------:R-:W-:Y:S01]  /*3390*/  ISETP.GE.AND P5, PT, R140, RZ, PT ;  /* 0x000000ff8c00720c */ /* 0x000fe20003fa6270 */
[----:B------:R-:W-:Y:S01]  /*33a0*/  IMAD.SHL.U32 R6, R128, 0x4, RZ ;  /* 0x0000000480067824 */ /* 0x000fe200078e00ff */
[----:B------:R-:W1:Y:S01]  /*33b0*/  LDC R29, c[0x0][0x3a0] ;  /* 0x0000e800ff1d7b82 */ /* 0x000e620000000800 */
[----:B------:R-:W-:Y:S01]  /*33c0*/  @!P1 IMAD.IADD R7, R7, 0x1, -R0 ;  /* 0x0000000107079824 */ /* 0x000fe200078e0a00 */
[----:B------:R-:W-:Y:S01]  /*33d0*/  ISETP.GE.AND P1, PT, R136, RZ, PT ;  /* 0x000000ff8800720c */ /* 0x000fe20003f26270 */
[----:B------:R-:W-:Y:S01]  /*33e0*/  @!P4 IMAD.MOV R15, RZ, RZ, -R15 ;  /* 0x000000ffff0fc224 */ /* 0x000fe200078e0a0f */
        /* <DEDUP_REMOVED lines=9> */
[----:B------:R-:W-:Y:S01]  /*3480*/  IMAD.MOV.U32 R113, RZ, RZ, R91 ;  /* 0x000000ffff717224 */ /* 0x000fe200078e005b */
[----:B------:R-:W-:Y:S01]  /*3490*/  LOP3.LUT R27, R27, 0xc07c, R6, 0xc8, !PT ;  /* 0x0000c07c1b1b7812 */ /* 0x000fe200078ec806 */
        /* <DEDUP_REMOVED lines=13> */
[----:B------:R-:W-:Y:S01]  /*3570*/  LOP3.LUT R6, RZ, R5, RZ, 0x33, !PT ;  /* 0x00000005ff067212 */ /* 0x000fe200078e33ff */
        /* <DEDUP_REMOVED lines=12> */
[----:B------:R-:W-:-:S02]  /*3640*/  IMAD.MOV.U32 R111, RZ, RZ, R89 ;  /* 0x000000ffff6f7224 */ /* 0x000fc400078e0059 */
        /* <DEDUP_REMOVED lines=25> */
[--C-:B------:R-:W-:Y:S01]  /*37e0*/  @!P6 IMAD.IADD R121, R121, 0x1, -R2.reuse ;  /* 0x000000017979e824 */ /* 0x100fe200078e0a02 */
[----:B------:R-:W-:Y:S01]  /*37f0*/  ISETP.GT.U32.AND P6, PT, R2, R143, PT ;  /* 0x0000008f0200720c */ /* 0x000fe20003fc4070 */
        /* <DEDUP_REMOVED lines=21> */
[----:B------:R-:W-:Y:S01]  /*3950*/  ISETP.NE.AND P3, PT, R5, RZ, PT ;  /* 0x000000ff0500720c */ /* 0x000fe20003f65270 */
[----:B------:R-:W-:Y:S01]  /*3960*/  @!P2 IMAD.MOV R85, RZ, RZ, -R85 ;  /* 0x000000ffff55a224 */ /* 0x000fe200078e0a55 */
[----:B------:R-:W-:Y:S01]  /*3970*/  ISETP.GE.AND P2, PT, R66, RZ, PT ;  /* 0x000000ff4200720c */ /* 0x000fe20003f46270 */
[----:B------:R-:W-:Y:S01]  /*3980*/  @!P5 IMAD.MOV R111, RZ, RZ, -R111 ;  /* 0x000000ffff6fd224 */ /* 0x000fe200078e0a6f */
[----:B------:R-:W-:Y:S01]  /*3990*/  ISETP.GE.AND P5, PT, R62, RZ, PT ;  /* 0x000000ff3e00720c */ /* 0x000fe20003fa6270 */
[----:B------:R-:W-:Y:S01]  /*39a0*/  @!P6 IMAD.MOV R7, RZ, RZ, -R7 ;  /* 0x000000ffff07e224 */ /* 0x000fe200078e0a07 */
[----:B------:R-:W-:Y:S01]  /*39b0*/  SEL R0, R6, R67, !P3 ;  /* 0x0000004306007207 */ /* 0x000fe20005800000 */
[----:B------:R-:W-:Y:S01]  /*39c0*/  @!P1 IMAD.MOV R115, RZ, RZ, -R115 ;  /* 0x000000ffff739224 */ /* 0x000fe200078e0a73 */
[----:B------:R-:W-:Y:S01]  /*39d0*/  ISETP.GE.AND P1, PT, R58, RZ, PT ;  /* 0x000000ff3a00720c */ /* 0x000fe20003f26270 */
[----:B------:R-:W-:Y:S01]  /*39e0*/  @!P4 IMAD.MOV R103, RZ, RZ, -R103 ;  /* 0x000000ffff67c224 */ /* 0x000fe200078e0a67 */
[----:B------:R-:W-:Y:S01]  /*39f0*/  ISETP.GE.AND P4, PT, R48, RZ, PT ;  /* 0x000000ff3000720c */ /* 0x000fe20003f86270 */
[----:B------:R-:W-:Y:S01]  /*3a00*/  @!P0 IMAD.MOV R99, RZ, RZ, -R99 ;  /* 0x000000ffff638224 */ /* 0x000fe200078e0a63 */
[----:B------:R-:W-:Y:S01]  /*3a10*/  ISETP.GE.AND P0, PT, R52, RZ, PT ;  /* 0x000000ff3400720c */ /* 0x000fe20003f06270 */
[----:B------:R2:W-:Y:S01]  /*3a20*/  STL [R1+0x70], R0 ;  /* 0x0000700001007387 */ /* 0x0005e20000100800 */
[----:B------:R-:W-:Y:S01]  /*3a30*/  SEL R95, R6, R3, !P3 ;  /* 0x00000003065f7207 */ /* 0x000fe20005800000 */
[----:B------:R-:W-:Y:S01]  /*3a40*/  @!P2 IMAD.MOV R97, RZ, RZ, -R97 ;  /* 0x000000ffff61a224 */ /* 0x000fe200078e0a61 */
[----:B------:R-:W-:Y:S01]  /*3a50*/  ISETP.GE.AND P2, PT, R54, RZ, PT ;  /* 0x000000ff3600720c */ /* 0x000fe20003f46270 */
[----:B------:R-:W-:Y:S01]  /*3a60*/  @!P5 IMAD.MOV R101, RZ, RZ, -R101 ;  /* 0x000000ffff65d224 */ /* 0x000fe200078e0a65 */
[----:B------:R-:W-:Y:S01]  /*3a70*/  ISETP.GE.AND P5, PT, R50, RZ, PT ;  /* 0x000000ff3200720c */ /* 0x000fe20003fa6270 */
[----:B------:R-:W-:Y:S01]  /*3a80*/  IMAD R12, R28, UR18, RZ ;  /* 0x000000121c0c7c24 */ /* 0x000fe2000f8e02ff */
[----:B------:R-:W-:Y:S01]  /*3a90*/  SEL R5, R6, R99, !P3 ;  /* 0x0000006306057207 */ /* 0x000fe20005800000 */
[----:B------:R-:W-:Y:S01]  /*3aa0*/  @!P1 IMAD.MOV R105, RZ, RZ, -R105 ;  /* 0x000000ffff699224 */ /* 0x000fe200078e0a69 */
[----:B------:R-:W-:Y:S01]  /*3ab0*/  ISETP.GE.AND P1, PT, R46, RZ, PT ;  /* 0x000000ff2e00720c */ /* 0x000fe20003f26270 */
[----:B------:R-:W-:Y:S01]  /*3ac0*/  @!P4 IMAD.MOV R123, RZ, RZ, -R123 ;  /* 0x000000ffff7bc224 */ /* 0x000fe200078e0a7b */
[----:B--2---:R-:W-:Y:S01]  /*3ad0*/  SEL R0, R6, R75, !P3 ;  /* 0x0000004b06007207 */ /* 0x004fe20005800000 */
[----:B------:R-:W-:Y:S01]  /*3ae0*/  @!P0 IMAD.MOV R119, RZ, RZ, -R119 ;  /* 0x000000ffff778224 */ /* 0x000fe200078e0a77 */
[----:B------:R-:W-:-:S02]  /*3af0*/  ISETP.GE.AND P0, PT, R40, RZ, PT ;  /* 0x000000ff2800720c */ /* 0x000fc40003f06270 */
[----:B------:R-:W-:Y:S01]  /*3b00*/  ISETP.GE.AND P4, PT, R36, RZ, PT ;  /* 0x000000ff2400720c */ /* 0x000fe20003f86270 */
[----:B------:R2:W-:Y:S01]  /*3b10*/  STL [R1+0x74], R0 ;  /* 0x0000740001007387 */ /* 0x0005e20000100800 */
[----:B------:R-:W-:Y:S01]  /*3b20*/  @!P2 IMAD.MOV R109, RZ, RZ, -R109 ;  /* 0x000000ffff6da224 */ /* 0x000fe200078e0a6d */
[----:B------:R-:W-:Y:S01]  /*3b30*/  ISETP.GE.AND P2, PT, R42, RZ, PT ;  /* 0x000000ff2a00720c */ /* 0x000fe20003f46270 */
[----:B------:R-:W-:Y:S01]  /*3b40*/  @!P5 IMAD.MOV R121, RZ, RZ, -R121 ;  /* 0x000000ffff79d224 */ /* 0x000fe200078e0a79 */
[----:B------:R-:W-:Y:S02]  /*3b50*/  ISETP.GE.AND P5, PT, R38, RZ, PT ;  /* 0x000000ff2600720c */ /* 0x000fe40003fa6270 */
[----:B------:R-:W-:Y:S01]  /*3b60*/  @!P1 IMAD.MOV R125, RZ, RZ, -R125 ;  /* 0x000000ffff7d9224 */ /* 0x000fe200078e0a7d */
[----:B------:R-:W-:Y:S02]  /*3b70*/  ISETP.GE.AND P1, PT, R34, RZ, PT ;  /* 0x000000ff2200720c */ /* 0x000fe40003f26270 */
[C---:B------:R-:W-:Y:S01]  /*3b80*/  SEL R42, R6.reuse, R31, !P3 ;  /* 0x0000001f062a7207 */ /* 0x040fe20005800000 */
[----:B------:R-:W-:Y:S01]  /*3b90*/  @!P0 IMAD.MOV R131, RZ, RZ, -R131 ;  /* 0x000000ffff838224 */ /* 0x000fe200078e0a83 */
[----:B--2---:R-:W-:Y:S01]  /*3ba0*/  SEL R0, R6, R83, !P3 ;  /* 0x0000005306007207 */ /* 0x004fe20005800000 */
[----:B------:R-:W-:Y:S01]  /*3bb0*/  @!P4 IMAD.MOV R135, RZ, RZ, -R135 ;  /* 0x000000ffff87c224 */ /* 0x000fe200078e0a87 */
[----:B------:R-:W-:-:S02]  /*3bc0*/  ISETP.GE.AND P0, PT, R24, RZ, PT ;  /* 0x000000ff1800720c */ /* 0x000fc40003f06270 */
[----:B------:R-:W-:Y:S01]  /*3bd0*/  @!P2 IMAD.MOV R129, RZ, RZ, -R129 ;  /* 0x000000ffff81a224 */ /* 0x000fe200078e0a81 */
[----:B------:R2:W-:Y:S01]  /*3be0*/  STL [R1+0x78], R0 ;  /* 0x0000780001007387 */ /* 0x0005e20000100800 */
[----:B------:R-:W-:Y:S01]  /*3bf0*/  ISETP.GE.AND P2, PT, R30, RZ, PT ;  /* 0x000000ff1e00720c */ /* 0x000fe20003f46270 */
[----:B------:R-:W-:Y:S01]  /*3c00*/  @!P5 IMAD.MOV R133, RZ, RZ, -R133 ;  /* 0x000000ffff85d224 */ /* 0x000fe200078e0a85 */
[----:B------:R-:W-:Y:S01]  /*3c10*/  ISETP.GE.AND P4, PT, R20, RZ, PT ;  /* 0x000000ff1400720c */ /* 0x000fe20003f86270 */
[----:B------:R-:W-:Y:S01]  /*3c20*/  @!P1 IMAD.MOV R137, RZ, RZ, -R137 ;  /* 0x000000ffff899224 */ /* 0x000fe200078e0a89 */
[----:B------:R-:W-:Y:S02]  /*3c30*/  ISETP.GE.AND P5, PT, R22, RZ, PT ;  /* 0x000000ff1600720c */ /* 0x000fe40003fa6270 */
[----:B------:R-:W-:Y:S02]  /*3c40*/  ISETP.NE.AND P1, PT, R4, RZ, PT ;  /* 0x000000ff0400720c */ /* 0x000fe40003f25270 */
[C---:B------:R-:W-:Y:S01]  /*3c50*/  SEL R31, R6.reuse, R127, !P3 ;  /* 0x0000007f061f7207 */ /* 0x040fe20005800000 */
[----:B------:R-:W-:Y:S01]  /*3c60*/  @!P0 IMAD.MOV R143, RZ, RZ, -R143 ;  /* 0x000000ffff8f8224 */ /* 0x000fe200078e0a8f */
[----:B--2---:R-:W-:-:S02]  /*3c70*/  SEL R0, R6, R113, !P3 ;  /* 0x0000007106007207 */ /* 0x004fc40005800000 */
[----:B------:R-:W-:Y:S01]  /*3c80*/  LOP3.LUT R127, R28, 0x2, RZ, 0xfc, !PT ;  /* 0x000000021c7f7812 */ /* 0x000fe200078efcff */
[----:B------:R-:W-:Y:S01]  /*3c90*/  @!P2 IMAD.MOV R141, RZ, RZ, -R141 ;  /* 0x000000ffff8da224 */ /* 0x000fe200078e0a8d */
[C---:B------:R-:W-:Y:S01]  /*3ca0*/  SEL R94, R6.reuse, R11, !P3 ;  /* 0x0000000b065e7207 */ /* 0x040fe20005800000 */
[----:B------:R-:W-:Y:S01]  /*3cb0*/  STL [R1+0x7c], R0 ;  /* 0x00007c0001007387 */ /* 0x000fe20000100800 */
[----:B------:R-:W-:Y:S01]  /*3cc0*/  @!P4 IMAD.MOV R145, RZ, RZ, -R145 ;  /* 0x000000ffff91c224 */ /* 0x000fe200078e0a91 */
[C---:B------:R-:W-:Y:S01]  /*3cd0*/  SEL R10, R6.reuse, R21, !P3 ;  /* 0x00000015060a7207 */ /* 0x040fe20005800000 */
[----:B------:R-:W-:Y:S01]  /*3ce0*/  @!P5 IMAD.MOV R147, RZ, RZ, -R147 ;  /* 0x000000ffff93d224 */ /* 0x000fe200078e0a93 */
[----:B------:R2:W-:Y:S01]  /*3cf0*/  STL [R1+0x80], R5 ;  /* 0x0000800501007387 */ /* 0x0005e20000100800 */
[----:B------:R-:W-:Y:S02]  /*3d00*/  @!P1 LOP3.LUT R7, RZ, R4, RZ, 0x33, !PT ;  /* 0x00000004ff079212 */ /* 0x000fe400078e33ff */
[----:B------:R-:W-:-:S02]  /*3d10*/  SEL R41, R6, R39, !P3 ;  /* 0x0000002706297207 */ /* 0x000fc40005800000 */
[----:B------:R-:W-:Y:S02]  /*3d20*/  LOP3.LUT R4, R28, 0x6, RZ, 0xfc, !PT ;  /* 0x000000061c047812 */ /* 0x000fe400078efcff */
[C---:B------:R-:W-:Y:S02]  /*3d30*/  SEL R24, R6.reuse, R15, !P3 ;  /* 0x0000000f06187207 */ /* 0x040fe40005800000 */
[C---:B------:R-:W-:Y:S02]  /*3d40*/  SEL R93, R6.reuse, R17, !P3 ;  /* 0x00000011065d7207 */ /* 0x040fe40005800000 */
[C---:B--2---:R-:W-:Y:S02]  /*3d50*/  SEL R5, R6.reuse, R107, !P3 ;  /* 0x0000006b06057207 */ /* 0x044fe40005800000 */
[C---:B------:R-:W-:Y:S02]  /*3d60*/  SEL R3, R6.reuse, R19, !P3 ;  /* 0x0000001306037207 */ /* 0x040fe40005800000 */
[C---:B------:R-:W-:Y:S01]  /*3d70*/  SEL R2, R6.reuse, R23, !P3 ;  /* 0x0000001706027207 */ /* 0x040fe20005800000 */
[----:B------:R2:W-:Y:S01]  /*3d80*/  STL [R1+0xbc], R5 ;  /* 0x0000bc0501007387 */ /* 0x0005e20000100800 */
[----:B------:R-:W-:-:S02]  /*3d90*/  SEL R91, R6, R25, !P3 ;  /* 0x00000019065b7207 */ /* 0x000fc40005800000 */
[C---:B------:R-:W-:Y:S02]  /*3da0*/  SEL R11, R6.reuse, R33, !P3 ;  /* 0x00000021060b7207 */ /* 0x040fe40005800000 */
[C---:B------:R-:W-:Y:S02]  /*3db0*/  SEL R238, R6.reuse, R35, !P3 ;  /* 0x0000002306ee7207 */ /* 0x040fe40005800000 */
[C---:B------:R-:W-:Y:S02]  /*3dc0*/  SEL R90, R6.reuse, R37, !P3 ;  /* 0x00000025065a7207 */ /* 0x040fe40005800000 */
[C---:B------:R-:W-:Y:S02]  /*3dd0*/  SEL R89, R6.reuse, R45, !P3 ;  /* 0x0000002d06597207 */ /* 0x040fe40005800000 */
[C---:B--2---:R-:W-:Y:S02]  /*3de0*/  SEL R5, R6.reuse, R123, !P3 ;  /* 0x0000007b06057207 */ /* 0x044fe40005800000 */
[----:B------:R-:W-:-:S02]  /*3df0*/  SEL R40, R6, R47, !P3 ;  /* 0x0000002f06287207 */ /* 0x000fc40005800000 */
[C---:B------:R-:W-:Y:S01]  /*3e00*/  SEL R21, R6.reuse, R49, !P3 ;  /* 0x0000003106157207 */ /* 0x040fe20005800000 */
[----:B------:R2:W-:Y:S01]  /*3e10*/  STL [R1+0xc0], R5 ;  /* 0x0000c00501007387 */ /* 0x0005e20000100800 */
[C---:B------:R-:W-:Y:S02]  /*3e20*/  SEL R88, R6.reuse, R53, !P3 ;  /* 0x0000003506587207 */ /* 0x040fe40005800000 */
[C---:B------:R-:W-:Y:S02]  /*3e30*/  SEL R39, R6.reuse, R55, !P3 ;  /* 0x0000003706277207 */ /* 0x040fe40005800000 */
[----:B-1----:R-:W-:Y:S02]  /*3e40*/  ISETP.GE.AND P2, PT, R127, R29, PT ;  /* 0x0000001d7f00720c */ /* 0x002fe40003f46270 */
[C---:B------:R-:W-:Y:S02]  /*3e50*/  SEL R43, R6.reuse, R13, !P3 ;  /* 0x0000000d062b7207 */ /* 0x040fe40005800000 */
[----:B------:R-:W-:-:S02]  /*3e60*/  SEL R23, R6, R9, !P3 ;  /* 0x0000000906177207 */ /* 0x000fc40005800000 */
[C---:B--2---:R-:W-:Y:S02]  /*3e70*/  SEL R5, R6.reuse, R131, !P3 ;  /* 0x0000008306057207 */ /* 0x044fe40005800000 */
[C---:B------:R-:W-:Y:S02]  /*3e80*/  SEL R239, R6.reuse, R239, !P3 ;  /* 0x000000ef06ef7207 */ /* 0x040fe40005800000 */
[C---:B------:R-:W-:Y:S01]  /*3e90*/  SEL R242, R6.reuse, R51, !P3 ;  /* 0x0000003306f27207 */ /* 0x040fe20005800000 */
[----:B------:R1:W-:Y:S01]  /*3ea0*/  STL [R1+0xc4], R5 ;  /* 0x0000c40501007387 */ /* 0x0003e20000100800 */
[C---:B------:R-:W-:Y:S02]  /*3eb0*/  SEL R20, R6.reuse, R57, !P3 ;  /* 0x0000003906147207 */ /* 0x040fe40005800000 */
[C---:B------:R-:W-:Y:S02]  /*3ec0*/  SEL R243, R6.reuse, R59, !P3 ;  /* 0x0000003b06f37207 */ /* 0x040fe40005800000 */
[----:B------:R-:W-:-:S02]  /*3ed0*/  SEL R55, R6, R61, !P3 ;  /* 0x0000003d06377207 */ /* 0x000fc40005800000 */
[C---:B------:R-:W-:Y:S02]  /*3ee0*/  SEL R38, R6.reuse, R63, !P3 ;  /* 0x0000003f06267207 */ /* 0x040fe40005800000 */
[C---:B------:R-:W-:Y:S02]  /*3ef0*/  SEL R19, R6.reuse, R65, !P3 ;  /* 0x0000004106137207 */ /* 0x040fe40005800000 */
[C---:B-1----:R-:W-:Y:S02]  /*3f00*/  SEL R5, R6.reuse, R139, !P3 ;  /* 0x0000008b06057207 */ /* 0x042fe40005800000 */
[C---:B------:R-:W-:Y:S02]  /*3f10*/  SEL R54, R6.reuse, R69, !P3 ;  /* 0x0000004506367207 */ /* 0x040fe40005800000 */
[C---:B------:R-:W-:Y:S01]  /*3f20*/  SEL R37, R6.reuse, R71, !P3 ;  /* 0x0000004706257207 */ /* 0x040fe20005800000 */
[----:B------:R1:W-:Y:S01]  /*3f30*/  STL [R1+0xc8], R5 ;  /* 0x0000c80501007387 */ /* 0x0003e20000100800 */
[----:B------:R-:W-:-:S02]  /*3f40*/  SEL R18, R6, R73, !P3 ;  /* 0x0000004906127207 */ /* 0x000fc40005800000 */
[C---:B------:R-:W-:Y:S02]  /*3f50*/  SEL R53, R6.reuse, R77, !P3 ;  /* 0x0000004d06357207 */ /* 0x040fe40005800000 */
[C---:B------:R-:W-:Y:S02]  /*3f60*/  SEL R36, R6.reuse, R79, !P3 ;  /* 0x0000004f06247207 */ /* 0x040fe40005800000 */
[C---:B------:R-:W-:Y:S02]  /*3f70*/  SEL R16, R6.reuse, R81, !P3 ;  /* 0x0000005106107207 */ /* 0x040fe40005800000 */
[C---:B------:R-:W-:Y:S01]  /*3f80*/  SEL R52, R6.reuse, R85, !P3 ;  /* 0x0000005506347207 */ /* 0x040fe20005800000 */
[----:B-1----:R-:W-:Y:S01]  /*3f90*/  VIADD R5, R29, 0x7f ;  /* 0x0000007f1d057836 */ /* 0x002fe20000000000 */
[C---:B------:R-:W-:Y:S02]  /*3fa0*/  SEL R35, R6.reuse, R87, !P3 ;  /* 0x0000005706237207 */ /* 0x040fe40005800000 */
[----:B------:R-:W-:-:S02]  /*3fb0*/  SEL R15, R6, R111, !P3 ;  /* 0x0000006f060f7207 */ /* 0x000fc40005800000 */
[----:B------:R-:W-:Y:S02]  /*3fc0*/  ISETP.GT.AND P0, PT, R5, 0x7f, PT ;  /* 0x0000007f0500780c */ /* 0x000fe40003f04270 */
[----:B------:R-:W-:Y:S02]  /*3fd0*/  LOP3.LUT R5, R28, 0x4, RZ, 0xfc, !PT ;  /* 0x000000041c057812 */ /* 0x000fe400078efcff */
[----:B------:R-:W-:Y:S02]  /*3fe0*/  SEL R92, RZ, 0x4, !P0 ;  /* 0x00000004ff5c7807 */ /* 0x000fe40004000000 */
[C---:B------:R-:W-:Y:S02]  /*3ff0*/  SEL R49, R6.reuse, R115, !P3 ;  /* 0x0000007306317207 */ /* 0x040fe40005800000 */
[C---:B------:R-:W-:Y:S02]  /*4000*/  SEL R34, R6.reuse, R117, !P3 ;  /* 0x0000007506227207 */ /* 0x040fe40005800000 */
[----:B------:R-:W-:-:S02]  /*4010*/  SEL R0, R6, R97, !P3 ;  /* 0x0000006106007207 */ /* 0x000fc40005800000 */
[C---:B------:R-:W-:Y:S02]  /*4020*/  SEL R48, R6.reuse, R101, !P3 ;  /* 0x0000006506307207 */ /* 0x040fe40005800000 */
[C---:B------:R-:W-:Y:S02]  /*4030*/  SEL R33, R6.reuse, R103, !P3 ;  /* 0x0000006706217207 */ /* 0x040fe40005800000 */
[C---:B------:R-:W-:Y:S02]  /*4040*/  SEL R14, R6.reuse, R105, !P3 ;  /* 0x00000069060e7207 */ /* 0x040fe40005800000 */
        /* <DEDUP_REMOVED lines=11> */
[----:B------:R-:W-:Y:S01]  /*4100*/  SEL R6, R6, R147, !P3 ;  /* 0x0000009306067207 */ /* 0x000fe20005800000 */
[----:B------:R-:W-:Y:S01]  /*4110*/  BAR.SYNC.DEFER_BLOCKING 0x0 ;  /* 0x0000000000007b1d */ /* 0x000fe20000010000 */
[-C--:B------:R-:W-:Y:S02]  /*4120*/  ISETP.GE.AND P3, PT, R5, R29.reuse, PT ;  /* 0x0000001d0500720c */ /* 0x080fe40003f66270 */
[----:B------:R-:W-:Y:S02]  /*4130*/  ISETP.GE.AND P4, PT, R4, R29, PT ;  /* 0x0000001d0400720c */ /* 0x000fe40003f86270 */
[----:B------:R-:W-:-:S02]  /*4140*/  SEL R5, R92, RZ, !P2 ;  /* 0x000000ff5c057207 */ /* 0x000fc40005000000 */
[----:B------:R-:W-:Y:S01]  /*4150*/  SEL R8, R92, RZ, !P4 ;  /* 0x000000ff5c087207 */ /* 0x000fe20006000000 */
[----:B------:R1:W-:Y:S01]  /*4160*/  STL [R1+0xcc], R6 ;  /* 0x0000cc0601007387 */ /* 0x0003e20000100800 */
[----:B------:R-:W-:Y:S01]  /*4170*/  ISETP.NE.U32.AND P4, PT, R5, RZ, PT ;  /* 0x000000ff0500720c */ /* 0x000fe20003f85070 */
[----:B----4-:R-:W-:Y:S01]  /*4180*/  IMAD R5, R7, UR4, RZ ;  /* 0x0000000407057c24 */ /* 0x010fe2000f8e02ff */
[----:B------:R-:W-:Y:S01]  /*4190*/  ISETP.GE.AND P1, PT, R28, R29, PT ;  /* 0x0000001d1c00720c */ /* 0x000fe20003f26270 */
[----:B------:R-:W-:-:S03]  /*41a0*/  USHF.L.U32 UR4, UR15, 0x15, URZ ;  /* 0x000000150f047899 */ /* 0x000fc600080006ff */
[C---:B------:R-:W-:Y:S01]  /*41b0*/  SEL R4, R92.reuse, RZ, !P1 ;  /* 0x000000ff5c047207 */ /* 0x040fe20004800000 */
[----:B------:R-:W-:Y:S01]  /*41c0*/  ULOP3.LUT UR13, UR4, 0x600000, URZ, 0xc0, !UPT ;  /* 0x00600000040d7892 */ /* 0x000fe2000f8ec0ff */
[----:B------:R-:W-:Y:S02]  /*41d0*/  LEA R80, P6, R5, UR20, 0x2 ;  /* 0x0000001405507c11 */ /* 0x000fe4000f8c10ff */
[----:B-1----:R-:W-:Y:S01]  /*41e0*/  SEL R6, R92, RZ, !P3 ;  /* 0x000000ff5c067207 */ /* 0x002fe20005800000 */
[----:B------:R-:W-:Y:S01]  /*41f0*/  UIADD3 UR6, UPT, UPT, UR11, UR13, URZ ;  /* 0x0000000d0b067290 */ /* 0x000fe2000fffe0ff */
[----:B------:R-:W-:Y:S01]  /*4200*/  ISETP.NE.U32.AND P2, PT, R4, RZ, PT ;  /* 0x000000ff0400720c */ /* 0x000fe20003f45070 */
[----:B------:R-:W-:Y:S01]  /*4210*/  IMAD R4, R26, UR19, RZ ;  /* 0x000000131a047c24 */ /* 0x000fe2000f8e02ff */
[----:B------:R-:W-:Y:S02]  /*4220*/  ISETP.NE.U32.AND P5, PT, R6, RZ, PT ;  /* 0x000000ff0600720c */ /* 0x000fe40003fa5070 */
[----:B------:R-:W-:-:S02]  /*4230*/  ISETP.NE.U32.AND P3, PT, R8, RZ, PT ;  /* 0x000000ff0800720c */ /* 0x000fc40003f65070 */
[----:B------:R-:W-:Y:S02]  /*4240*/  LEA.HI.X.SX32 R81, R5, UR21, 0x2, P6 ;  /* 0x0000001505517c11 */ /* 0x000fe4000b0f16ff */
[----:B------:R-:W-:Y:S02]  /*4250*/  SHF.R.S32.HI R8, RZ, 0x7, R128 ;  /* 0x00000007ff087819 */ /* 0x000fe40000011480 */
[----:B------:R-:W-:Y:S02]  /*4260*/  LEA R6, P6, R12, R80, 0x2 ;  /* 0x000000500c067211 */ /* 0x000fe400078c10ff */
[----:B------:R-:W-:Y:S02]  /*4270*/  SGXT R8, R8, 0x1 ;  /* 0x000000010808781a */ /* 0x000fe40000000200 */
[----:B------:R-:W-:Y:S02]  /*4280*/  LEA.HI.X.SX32 R7, R12, R81, 0x2, P6 ;  /* 0x000000510c077211 */ /* 0x000fe400030f16ff */
[----:B------:R-:W-:-:S02]  /*4290*/  LEA R240, P6, R4, UR22, 0x2 ;  /* 0x0000001604f07c11 */ /* 0x000fc4000f8c10ff */
[----:B------:R-:W-:Y:S02]  /*42a0*/  LOP3.LUT R27, R27, 0x90, R8, 0x78, !PT ;  /* 0x000000901b1b7812 */ /* 0x000fe400078e7808 */
[----:B------:R-:W-:Y:S02]  /*42b0*/  LOP3.LUT P1, RZ, R128, 0xff, RZ, 0xc0, !PT ;  /* 0x000000ff80ff7812 */ /* 0x000fe4000782c0ff */
[----:B------:R-:W-:Y:S02]  /*42c0*/  LEA.HI.X.SX32 R241, R4, UR23, 0x2, P6 ;  /* 0x0000001704f17c11 */ /* 0x000fe4000b0f16ff */
[----:B------:R-:W-:Y:S01]  /*42d0*/  LOP3.LUT R8, R128, 0x80, RZ, 0xc0, !PT ;  /* 0x0000008080087812 */ /* 0x000fe200078ec0ff */
[----:B------:R-:W-:Y:S08]  /*42e0*/  BRA.U UP0, `(.L_x_5) ;  /* 0x0000000100187547 */ /* 0x000ff0000b800000 */
[----:B------:R-:W-:Y:S01]  /*42f0*/  ELECT P6, URZ, PT ;  /* 0x0000000000ff782f */ /* 0x000fe200038c0000 */
[----:B------:R-:W-:Y:S01]  /*4300*/  IMAD.MOV.U32 R9, RZ, RZ, 0x1 ;  /* 0x00000001ff097424 */ /* 0x000fe200078e00ff */
[----:B------:R-:W-:Y:S01]  /*4310*/  UMOV UR4, 0x40 ;  /* 0x0000004000047882 */ /* 0x000fe20000000000 */
[----:B------:R-:W-:Y:S01]  /*4320*/  UVIRTCOUNT.DEALLOC.SMPOOL 0x80 ;  /* 0x000000800000784c */ /* 0x000fe20000000000 */
[----:B------:R-:W-:-:S09]  /*4330*/  ULEA UR4, UR8, UR4, 0x18 ;  /* 0x0000000408047291 */ /* 0x000fd2000f8ec0ff */
[----:B------:R1:W-:Y:S03]  /*4340*/  @P6 STS.U8 [UR4], R9 ;  /* 0x00000009ff006988 */ /* 0x0003e60008000004 */
.L_x_5:
[----:B------:R-:W-:Y:S01]  /*4350*/  ULEA UR8, UR7, UR6, 0x4 ;  /* 0x0000000607087291 */ /* 0x000fe2000f8e20ff */
[----:B------:R-:W-:Y:S01]  /*4360*/  SHF.R.U32.HI R8, RZ, 0x5, R8 ;  /* 0x00000005ff087819 */ /* 0x000fe20000011608 */
[----:B------:R-:W-:Y:S01]  /*4370*/  VOTEU.ALL UP1, P1 ;  /* 0x0000000000ff7886 */ /* 0x000fe20000820000 */
[----:B------:R-:W-:Y:S01]  /*4380*/  UIADD3 UR4, UPT, UPT, UR10, 0x50000, URZ ;  /* 0x000500000a047890 */ /* 0x000fe2000fffe0ff */
[----:B------:R2:W-:Y:S01]  /*4390*/  STL [R1+0x3e0], R5 ;  /* 0x0003e00501007387 */ /* 0x0005e20000100800 */
[----:B-1----:R-:W-:Y:S01]  /*43a0*/  IMAD.U32 R9, RZ, RZ, UR18 ;  /* 0x00000012ff097e24 */ /* 0x002fe2000f8e00ff */
[----:B------:R-:W-:Y:S01]  /*43b0*/  VOTEU.ALL UP2, P1 ;  /* 0x0000000000ff7886 */ /* 0x000fe20000840000 */
[----:B------:R-:W-:-:S04]  /*43c0*/  @!UP1 UIADD3 UR16, UPT, UPT, -UR9, 0x100000, URZ ;  /* 0x0010000009109890 */ /* 0x000fc8000fffe1ff */
[----:B------:R-:W-:Y:S02]  /*43d0*/  @!UP1 USHF.L.U32 UR17, UR16, 0xb, URZ ;  /* 0x0000000b10119899 */ /* 0x000fe400080006ff */
[----:B------:R-:W-:Y:S01]  /*43e0*/  @!UP1 USHF.L.U32 UR16, UR16, 0x1, URZ ;  /* 0x0000000110109899 */ /* 0x000fe200080006ff */
[----:B------:R1:W-:Y:S01]  /*43f0*/  STL [R1+0x3dc], R4 ;  /* 0x0003dc0401007387 */ /* 0x0003e20000100800 */
[----:B------:R-:W-:-:S04]  /*4400*/  @!UP1 UIADD3 UR6, UPT, UPT, -UR9, 0x100000, URZ ;  /* 0x0010000009069890 */ /* 0x000fc8000fffe1ff */
[----:B------:R-:W-:Y:S02]  /*4410*/  @!UP1 USHF.L.U32 UR7, UR6, 0xb, URZ ;  /* 0x0000000b06079899 */ /* 0x000fe400080006ff */
[----:B------:R-:W-:Y:S01]  /*4420*/  @!UP1 USHF.L.U32 UR6, UR6, 0x1, URZ ;  /* 0x0000000106069899 */ /* 0x000fe200080006ff */
[----:B------:R-:W-:Y:S01]  /*4430*/  VOTEU.ALL UP1, P1 ;  /* 0x0000000000ff7886 */ /* 0x000fe20000820000 */
[----:B------:R-:W-:Y:S01]  /*4440*/  IMAD R26, R26, 0x200, R8 ;  /* 0x000002001a1a7824 */ /* 0x000fe200078e0208 */
[----:B------:R-:W-:Y:S01]  /*4450*/  STTM.x64 tmem[UR8], RZ ;  /* 0x000000ff000079ed */ /* 0x000fe20008340008 */
[----:B------:R-:W3:Y:S02]  /*4460*/  FENCE.VIEW.ASYNC.T ;  /* 0x00000000000073c6 */ /* 0x000ee40000000200 */
[----:B---3--:R-:W-:Y:S01]  /*4470*/  BAR.SYNC.DEFER_BLOCKING 0x0 ;  /* 0x0000000000007b1d */ /* 0x008fe20000010000 */
[----:B------:R-:W-:Y:S01]  /*4480*/  VIADD R252, R26, UR10 ;  /* 0x0000000a1afc7c36 */ /* 0x000fe20008000000 */
[C---:B------:R-:W-:Y:S01]  /*4490*/  LOP3.LUT R50, R28.reuse, 0x8, RZ, 0xfc, !PT ;  /* 0x000000081c327812 */ /* 0x040fe200078efcff */
[----:B------:R-:W-:Y:S01]  /*44a0*/  IMAD.U32 R13, RZ, RZ, UR18 ;  /* 0x00000012ff0d7e24 */ /* 0x000fe2000f8e00ff */
[----:B--2---:R-:W-:Y:S01]  /*44b0*/  LOP3.LUT R5, R28, 0xa, RZ, 0xfc, !PT ;  /* 0x0000000a1c057812 */ /* 0x004fe200078efcff */
[----:B-1----:R-:W-:Y:S01]  /*44c0*/  IMAD.U32 R4, RZ, RZ, UR8 ;  /* 0x00000008ff047e24 */ /* 0x002fe2000f8e00ff */
[----:B------:R-:W-:Y:S01]  /*44d0*/  ISETP.GE.AND P6, PT, R50, R29, PT ;  /* 0x0000001d3200720c */ /* 0x000fe20003fc6270 */
[----:B------:R-:W-:Y:S01]  /*44e0*/  IMAD.U32 R163, RZ, RZ, UR5 ;  /* 0x00000005ffa37e24 */ /* 0x000fe2000f8e00ff */
[----:B------:R-:W-:Y:S01]  /*44f0*/  LOP3.LUT R129, R28, 0x14, RZ, 0xfc, !PT ;  /* 0x000000141c817812 */ /* 0x000fe200078efcff */
[----:B------:R-:W-:Y:S01]  /*4500*/  IMAD.U32 R245, RZ, RZ, UR5 ;  /* 0x00000005fff57e24 */ /* 0x000fe2000f8e00ff */
[----:B------:R1:W-:Y:S01]  /*4510*/  STL [R1+0x3d8], R4 ;  /* 0x0003d80401007387 */ /* 0x0003e20000100800 */
[----:B------:R-:W-:Y:S01]  /*4520*/  IMAD.WIDE R162, R163, 0x4, R6 ;  /* 0x00000004a3a27825 */ /* 0x000fe200078e0206 */
[----:B------:R-:W-:-:S02]  /*4530*/  SEL R50, R92, RZ, !P6 ;  /* 0x000000ff5c327207 */ /* 0x000fc40007000000 */
[----:B------:R-:W-:Y:S01]  /*4540*/  STL [R1+0x3e4], R26 ;  /* 0x0003e41a01007387 */ /* 0x000fe20000100800 */
[----:B------:R-:W-:Y:S02]  /*4550*/  IMAD.U32 R67, RZ, RZ, UR18 ;  /* 0x00000012ff437e24 */ /* 0x000fe4000f8e00ff */
[----:B------:R-:W-:Y:S02]  /*4560*/  IMAD.U32 R66, RZ, RZ, UR18 ;  /* 0x00000012ff427e24 */ /* 0x000fe4000f8e00ff */
[----:B------:R-:W-:Y:S02]  /*4570*/  IMAD.U32 R161, RZ, RZ, UR5 ;  /* 0x00000005ffa17e24 */ /* 0x000fe4000f8e00ff */
[----:B-1----:R-:W-:Y:S02]  /*4580*/  IMAD R4, R9, 0x2, R12 ;  /* 0x0000000209047824 */ /* 0x002fe400078e020c */
[----:B------:R-:W-:Y:S01]  /*4590*/  IMAD.U32 R12, RZ, RZ, UR18 ;  /* 0x00000012ff0c7e24 */ /* 0x000fe2000f8e00ff */
[----:B------:R-:W1:Y:S02]  /*45a0*/  FENCE.VIEW.ASYNC.S ;  /* 0x00000000000073c6 */ /* 0x000e640000000000 */
[----:B-1----:R-:W1:Y:S02]  /*45b0*/  @!UP1 SYNCS.EXCH.64 URZ, [UR4], UR16 ;  /* 0x0000001004ff95b2 */ /* 0x002e640008000100 */
[----:B-1----:R-:W-:Y:S01]  /*45c0*/  BAR.SYNC.DEFER_BLOCKING 0x0 ;  /* 0x0000000000007b1d */ /* 0x002fe20000010000 */
[----:B------:R-:W-:-:S02]  /*45d0*/  IMAD.U32 R65, RZ, RZ, UR18 ;  /* 0x00000012ff417e24 */ /* 0x000fc4000f8e00ff */
[----:B------:R-:W-:Y:S02]  /*45e0*/  IMAD.U32 R62, RZ, RZ, UR18 ;  /* 0x00000012ff3e7e24 */ /* 0x000fe4000f8e00ff */
[----:B------:R-:W-:Y:S02]  /*45f0*/  IMAD.U32 R247, RZ, RZ, UR5 ;  /* 0x00000005fff77e24 */ /* 0x000fe4000f8e00ff */
[----:B------:R-:W-:Y:S01]  /*4600*/  IMAD.U32 R61, RZ, RZ, UR18 ;  /* 0x00000012ff3d7e24 */ /* 0x000fe2000f8e00ff */
[----:B------:R1:W-:Y:S01]  /*4610*/  STL [R1+0x6c], R4 ;  /* 0x00006c0401007387 */ /* 0x0003e20000100800 */
[----:B------:R-:W-:Y:S02]  /*4620*/  IMAD.U32 R159, RZ, RZ, UR5 ;  /* 0x00000005ff9f7e24 */ /* 0x000fe4000f8e00ff */
[----:B------:R-:W-:Y:S02]  /*4630*/  IMAD.U32 R251, RZ, RZ, UR5 ;  /* 0x00000005fffb7e24 */ /* 0x000fe4000f8e00ff */
[----:B------:R-:W-:-:S02]  /*4640*/  IMAD.U32 R68, RZ, RZ, UR18 ;  /* 0x00000012ff447e24 */ /* 0x000fc4000f8e00ff */
[----:B------:R-:W-:Y:S02]  /*4650*/  IMAD.U32 R126, RZ, RZ, UR18 ;  /* 0x00000012ff7e7e24 */ /* 0x000fe4000f8e00ff */
[----:B------:R-:W-:Y:S02]  /*4660*/  IMAD.U32 R125, RZ, RZ, UR18 ;  /* 0x00000012ff7d7e24 */ /* 0x000fe4000f8e00ff */
[----:B------:R-:W-:Y:S02]  /*4670*/  IMAD.U32 R124, RZ, RZ, UR18 ;  /* 0x00000012ff7c7e24 */ /* 0x000fe4000f8e00ff */
[----:B------:R-:W-:Y:S02]  /*4680*/  IMAD.U32 R123, RZ, RZ, UR18 ;  /* 0x00000012ff7b7e24 */ /* 0x000fe4000f8e00ff */
[----:B------:R-:W-:Y:S01]  /*4690*/  IMAD.U32 R122, RZ, RZ, UR18 ;  /* 0x00000012ff7a7e24 */ /* 0x000fe2000f8e00ff */
[----:B------:R2:W3:Y:S02]  /*46a0*/  @!UP2 SYNCS.EXCH.64 URZ, [UR10+0x50008], UR6 ;  /* 0x050008060affa5b2 */ /* 0x0004e40008000100 */
[----:B------:R-:W-:Y:S01]  /*46b0*/  @!PT LDS RZ, [RZ] ;  /* 0x00000000fffff984 */ /* 0x000fe20000000800 */
[----:B------:R-:W-:Y:S01]  /*46c0*/  @!PT LDS RZ, [RZ] ;  /* 0x00000000fffff984 */ /* 0x000fe20000000800 */
[----:B------:R-:W-:Y:S01]  /*46d0*/  @!PT LDS RZ, [RZ] ;  /* 0x00000000fffff984 */ /* 0x000fe20000000800 */
[----:B---3--:R3:W-:Y:S01]  /*46e0*/  LDGSTS.E [R252+0x30000], desc[UR30][R6.64], P2 ;  /* 0x3000000006fc7fae */ /* 0x0087e200091a101e */
[----:B------:R-:W-:Y:S01]  /*46f0*/  LEA R8, P2, R4, R80, 0x2 ;  /* 0x0000005004087211 */ /* 0x000fe200078410ff */
[----:B------:R-:W-:-:S02]  /*4700*/  IMAD.U32 R121, RZ, RZ, UR18 ;  /* 0x00000012ff797e24 */ /* 0x000fc4000f8e00ff */
[----:B------:R-:W-:Y:S01]  /*4710*/  IMAD.U32 R120, RZ, RZ, UR18 ;  /* 0x00000012ff787e24 */ /* 0x000fe2000f8e00ff */
[----:B------:R-:W-:Y:S01]  /*4720*/  LEA.HI.X.SX32 R9, R4, R81, 0x2, P2 ;  /* 0x0000005104097211 */ /* 0x000fe200010f16ff */
[----:B-1----:R-:W-:Y:S01]  /*4730*/  IMAD R4, R12, 0x2, R4 ;  /* 0x000000020c047824 */ /* 0x002fe200078e0204 */
[----:B------:R-:W-:Y:S01]  /*4740*/  ISETP.GE.AND P2, PT, R5, R29, PT ;  /* 0x0000001d0500720c */ /* 0x000fe20003f46270 */
[----:B------:R-:W-:Y:S01]  /*4750*/  IMAD.U32 R119, RZ, RZ, UR18 ;  /* 0x00000012ff777e24 */ /* 0x000fe2000f8e00ff */
[----:B------:R-:W-:Y:S01]  /*4760*/  LOP3.LUT R5, R28, 0xc, RZ, 0xfc, !PT ;  /* 0x0000000c1c057812 */ /* 0x000fe200078efcff */
[----:B------:R-:W-:Y:S01]  /*4770*/  IMAD R60, R13, 0x2, R4 ;  /* 0x000000020d3c7824 */ /* 0x000fe200078e0204 */
[----:B------:R1:W-:Y:S01]  /*4780*/  LDGSTS.E [R252+0x30008], desc[UR30][R8.64], P4 ;  /* 0x3000800008fc7fae */ /* 0x0003e2000a1a101e */
[-C--:B---3--:R-:W-:Y:S01]  /*4790*/  LEA R6, P6, R4, R80.reuse, 0x2 ;  /* 0x0000005004067211 */ /* 0x088fe200078c10ff */
[----:B------:R-:W-:Y:S01]  /*47a0*/  IMAD.WIDE R244, R245, 0x4, R8 ;  /* 0x00000004f5f47825 */ /* 0x000fe200078e0208 */
[----:B------:R-:W-:Y:S01]  /*47b0*/  SEL R51, R92, RZ, !P2 ;  /* 0x000000ff5c337207 */ /* 0x000fe20005000000 */
[----:B------:R3:W-:Y:S01]  /*47c0*/  STL [R1+0x68], R4 ;  /* 0x0000680401007387 */ /* 0x0007e20000100800 */
[----:B------:R-:W-:Y:S01]  /*47d0*/  LEA.HI.X.SX32 R7, R4, R81, 0x2, P6 ;  /* 0x0000005104077211 */ /* 0x000fe200030f16ff */
[----:B------:R-:W-:Y:S01]  /*47e0*/  IMAD R58, R12, 0x2, R60 ;  /* 0x000000020c3a7824 */ /* 0x000fe200078e023c */
[----:B------:R-:W-:Y:S01]  /*47f0*/  ISETP.NE.U32.AND P6, PT, R50, RZ, PT ;  /* 0x000000ff3200720c */ /* 0x000fe20003fc5070 */
[----:B------:R-:W-:Y:S01]  /*4800*/  IMAD.U32 R50, RZ, RZ, UR18 ;  /* 0x00000012ff327e24 */ /* 0x000fe2000f8e00ff */
[----:B------:R4:W-:Y:S01]  /*4810*/  STL [R1+0x64], R60 ;  /* 0x0000643c01007387 */ /* 0x0009e20000100800 */
[----:B------:R-:W-:Y:S01]  /*4820*/  IMAD R57, R13, 0x2, R58 ;  /* 0x000000020d397824 */ /* 0x000fe200078e023a */
[----:B------:R-:W-:Y:S01]  /*4830*/  ISETP.NE.U32.AND P2, PT, R51, RZ, PT ;  /* 0x000000ff3300720c */ /* 0x000fe20003f45070 */
[----:B------:R-:W-:Y:S01]  /*4840*/  IMAD.WIDE R160, R161, 0x4, R6 ;  /* 0x00000004a1a07825 */ /* 0x000fe200078e0206 */
[----:B------:R4:W-:Y:S01]  /*4850*/  LDGSTS.E [R252+0x30010], desc[UR30][R6.64], P5 ;  /* 0x3001000006fc7fae */ /* 0x0009e2000a9a101e */
[----:B-1----:R-:W-:Y:S01]  /*4860*/  LEA R8, P4, R60, R80, 0x2 ;  /* 0x000000503c087211 */ /* 0x002fe200078810ff */
[----:B--2---:R-:W1:Y:S01]  /*4870*/  LDCU UR6, c[0x0][0x3b0] ;  /* 0x00007600ff0677ac */ /* 0x004e620008000800 */
[----:B------:R-:W-:Y:S01]  /*4880*/  IMAD R56, R12, 0x2, R57 ;  /* 0x000000020c387824 */ /* 0x000fe200078e0239 */
[----:B---3--:R-:W-:Y:S01]  /*4890*/  LOP3.LUT R4, R28, 0xe, RZ, 0xfc, !PT ;  /* 0x0000000e1c047812 */ /* 0x008fe200078efcff */
[----:B------:R-:W-:Y:S01]  /*48a0*/  STL [R1+0x60], R58 ;  /* 0x0000603a01007387 */ /* 0x000fe20000100800 */
[----:B------:R-:W-:Y:S01]  /*48b0*/  ISETP.GE.AND P5, PT, R5, R29, PT ;  /* 0x0000001d0500720c */ /* 0x000fe20003fa6270 */
[----:B------:R-:W-:Y:S01]  /*48c0*/  IMAD R59, R13, 0x2, R56 ;  /* 0x000000020d3b7824 */ /* 0x000fe200078e0238 */
[----:B------:R-:W-:Y:S01]  /*48d0*/  LEA.HI.X.SX32 R9, R60, R81, 0x2, P4 ;  /* 0x000000513c097211 */ /* 0x000fe200020f16ff */
[----:B----4-:R-:W-:Y:S01]  /*48e0*/  IMAD.U32 R60, RZ, RZ, UR18 ;  /* 0x00000012ff3c7e24 */ /* 0x010fe2000f8e00ff */
[----:B------:R-:W-:Y:S01]  /*48f0*/  ISETP.GE.AND P4, PT, R4, R29, PT ;  /* 0x0000001d0400720c */ /* 0x000fe20003f86270 */
[----:B------:R-:W-:Y:S01]  /*4900*/  IMAD R26, R12, 0x2, R59 ;  /* 0x000000020c1a7824 */ /* 0x000fe200078e023b */
[----:B------:R2:W-:Y:S01]  /*4910*/  STL [R1+0x5c], R57 ;  /* 0x00005c3901007387 */ /* 0x0005e20000100800 */
[----:B------:R-:W-:Y:S01]  /*4920*/  IMAD.WIDE R246, R247, 0x4, R8 ;  /* 0x00000004f7f67825 */ /* 0x000fe200078e0208 */
[----:B------:R-:W-:-:S02]  /*4930*/  USHF.L.U32 UR7, UR19, 0x7, URZ ;  /* 0x0000000713077899 */ /* 0x000fc400080006ff */
[----:B------:R-:W-:Y:S01]  /*4940*/  LDGSTS.E [R252+0x30018], desc[UR30][R8.64], P3 ;  /* 0x3001800008fc7fae */ /* 0x000fe200099a101e */
[----:B------:R-:W-:Y:S01]  /*4950*/  IMAD R130, R13, 0x2, R26 ;  /* 0x000000020d827824 */ /* 0x000fe200078e021a */
[----:B------:R-:W-:Y:S01]  /*4960*/  SEL R13, R92, RZ, !P5 ;  /* 0x000000ff5c0d7207 */ /* 0x000fe20006800000 */
[----:B------:R-:W-:Y:S01]  /*4970*/  IMAD.U32 R51, RZ, RZ, UR18 ;  /* 0x00000012ff337e24 */ /* 0x000fe2000f8e00ff */
[----:B------:R-:W-:Y:S01]  /*4980*/  LEA R6, P5, R58, R80, 0x2 ;  /* 0x000000503a067211 */ /* 0x000fe200078a10ff */
[----:B------:R-:W-:Y:S01]  /*4990*/  IMAD R5, R50, 0x2, R130 ;  /* 0x0000000232057824 */ /* 0x000fe200078e0282 */
[----:B------:R3:W-:Y:S01]  /*49a0*/  STL [R1+0x58], R56 ;  /* 0x0000583801007387 */ /* 0x0007e20000100800 */
[----:B------:R-:W-:Y:S01]  /*49b0*/  IMAD.U32 R118, RZ, RZ, UR18 ;  /* 0x00000012ff767e24 */ /* 0x000fe2000f8e00ff */
[----:B------:R-:W-:Y:S01]  /*49c0*/  LEA.HI.X.SX32 R7, R58, R81, 0x2, P5 ;  /* 0x000000513a077211 */ /* 0x000fe200028f16ff */
[----:B------:R-:W-:Y:S01]  /*49d0*/  IMAD R4, R12, 0x2, R5 ;  /* 0x000000020c047824 */ /* 0x000fe200078e0205 */
[----:B------:R-:W-:Y:S01]  /*49e0*/  SEL R12, R92, RZ, !P4 ;  /* 0x000000ff5c0c7207 */ /* 0x000fe20006000000 */
[----:B------:R4:W-:Y:S01]  /*49f0*/  STL [R1+0x54], R59 ;  /* 0x0000543b01007387 */ /* 0x0009e20000100800 */
[----:B------:R-:W-:Y:S01]  /*4a00*/  ISETP.NE.U32.AND P4, PT, R13, RZ, PT ;  /* 0x000000ff0d00720c */ /* 0x000fe20003f85070 */
[----:B------:R-:W-:Y:S01]  /*4a10*/  IMAD R67, R67, 0x2, R4 ;  /* 0x0000000243437824 */ /* 0x000fe200078e0204 */
[----:B------:R-:W-:Y:S01]  /*4a20*/  ISETP.NE.U32.AND P5, PT, R12, RZ, PT ;  /* 0x000000ff0c00720c */ /* 0x000fe20003fa5070 */
[----:B------:R-:W-:Y:S01]  /*4a30*/  IMAD.U32 R13, RZ, RZ, UR18 ;  /* 0x00000012ff0d7e24 */ /* 0x000fe2000f8e00ff */
[----:B------:R1:W-:Y:S01]  /*4a40*/  LDGSTS.E [R252+0x30020], desc[UR30][R6.64], P6 ;  /* 0x3002000006fc7fae */ /* 0x0003e2000b1a101e */
[----:B------:R-:W-:-:S02]  /*4a50*/  IMAD R66, R66, 0x2, R67 ;  /* 0x0000000242427824 */ /* 0x000fc400078e0243 */
[----:B------:R-:W-:Y:S01]  /*4a60*/  IMAD.U32 R12, RZ, RZ, UR18 ;  /* 0x00000012ff0c7e24 */ /* 0x000fe2000f8e00ff */
[----:B------:R-:W-:Y:S01]  /*4a70*/  STL [R1+0x50], R26 ;  /* 0x0000501a01007387 */ /* 0x000fe20000100800 */
[----:B------:R-:W-:Y:S02]  /*4a80*/  IMAD R64, R13, 0x2, R66 ;  /* 0x000000020d407824 */ /* 0x000fe400078e0242 */
[----:B------:R-:W-:Y:S01]  /*4a90*/  IMAD.WIDE R158, R159, 0x4, R6 ;  /* 0x000000049f9e7825 */ /* 0x000fe200078e0206 */
[----:B------:R-:W-:Y:S03]  /*4aa0*/  STL [R1+0x4c], R130 ;  /* 0x00004c8201007387 */ /* 0x000fe60000100800 */
[----:B------:R-:W-:Y:S01]  /*4ab0*/  IMAD R65, R65, 0x2, R64 ;  /* 0x0000000241417824 */ /* 0x000fe200078e0240 */
[----:B-1----:R-:W-:Y:S01]  /*4ac0*/  LOP3.LUT R6, R28, 0x10, RZ, 0xfc, !PT ;  /* 0x000000101c067812 */ /* 0x002fe200078efcff */
[----:B------:R-:W-:Y:S01]  /*4ad0*/  IMAD.U32 R249, RZ, RZ, UR5 ;  /* 0x00000005fff97e24 */ /* 0x000fe2000f8e00ff */
[----:B------:R-:W-:Y:S01]  /*4ae0*/  STL [R1+0x48], R5 ;  /* 0x0000480501007387 */ /* 0x000fe20000100800 */
[----:B------:R-:W-:Y:S01]  /*4af0*/  IMAD R63, R12, 0x2, R65 ;  /* 0x000000020c3f7824 */ /* 0x000fe200078e0241 */
[CC--:B------:R-:W-:Y:S01]  /*4b00*/  LEA R12, P3, R57.reuse, R80.reuse, 0x2 ;  /* 0x00000050390c7211 */ /* 0x0c0fe200078610ff */
[----:B------:R-:W-:Y:S01]  /*4b10*/  IMAD.U32 R117, RZ, RZ, UR18 ;  /* 0x00000012ff757e24 */ /* 0x000fe2000f8e00ff */
[----:B------:R-:W-:Y:S01]  /*4b20*/  STL [R1+0x40], R4 ;  /* 0x0000400401007387 */ /* 0x000fe20000100800 */
[----:B------:R-:W-:Y:S01]  /*4b30*/  IMAD R62, R62, 0x2, R63 ;  /* 0x000000023e3e7824 */ /* 0x000fe200078e023f */
[----:B------:R-:W-:Y:S01]  /*4b40*/  LEA.HI.X.SX32 R13, R57, R81, 0x2, P3 ;  /* 0x00000051390d7211 */ /* 0x000fe200018f16ff */
[----:B--2---:R-:W-:Y:S01]  /*4b50*/  IMAD.U32 R57, RZ, RZ, UR18 ;  /* 0x00000012ff397e24 */ /* 0x004fe2000f8e00ff */
[----:B------:R-:W-:Y:S01]  /*4b60*/  LEA R8, P3, R56, R80, 0x2 ;  /* 0x0000005038087211 */ /* 0x000fe200078610ff */
[----:B------:R-:W-:-:S02]  /*4b70*/  IMAD R61, R61, 0x2, R62 ;  /* 0x000000023d3d7824 */ /* 0x000fc400078e023e */
[----:B------:R-:W-:Y:S01]  /*4b80*/  IMAD.WIDE R250, R251, 0x4, R12 ;  /* 0x00000004fbfa7825 */ /* 0x000fe200078e020c */
[----:B------:R-:W-:Y:S01]  /*4b90*/  LEA.HI.X.SX32 R9, R56, R81, 0x2, P3 ;  /* 0x0000005138097211 */ /* 0x000fe200018f16ff */
[----:B------:R1:W-:Y:S01]  /*4ba0*/  LDGSTS.E [R252+0x30028], desc[UR30][R12.64], P2 ;  /* 0x300280000cfc7fae */ /* 0x0003e200091a101e */
[----:B------:R-:W-:Y:S01]  /*4bb0*/  ISETP.GE.AND P3, PT, R6, R29, PT ;  /* 0x0000001d0600720c */ /* 0x000fe20003f66270 */
[----:B------:R-:W-:Y:S01]  /*4bc0*/  IMAD R60, R60, 0x2, R61 ;  /* 0x000000023c3c7824 */ /* 0x000fe200078e023d */
[-C--:B------:R-:W-:Y:S01]  /*4bd0*/  LEA R6, P6, R59, R80.reuse, 0x2 ;  /* 0x000000503b067211 */ /* 0x080fe200078c10ff */
[----:B------:R2:W-:Y:S01]  /*4be0*/  LDGSTS.E [R252+0x30030], desc[UR30][R8.64], P4 ;  /* 0x3003000008fc7fae */ /* 0x0005e2000a1a101e */
[----:B---3--:R-:W-:Y:S01]  /*4bf0*/  LOP3.LUT R56, R28, 0x12, RZ, 0xfc, !PT ;  /* 0x000000121c387812 */ /* 0x008fe200078efcff */
[----:B------:R-:W-:Y:S01]  /*4c00*/  IMAD R58, R51, 0x2, R60 ;  /* 0x00000002333a7824 */ /* 0x000fe200078e023c */
[----:B------:R-:W-:Y:S01]  /*4c10*/  SEL R50, R92, RZ, !P3 ;  /* 0x000000ff5c327207 */ /* 0x000fe20005800000 */
[----:B------:R-:W-:Y:S01]  /*4c20*/  IMAD.U32 R69, RZ, RZ, UR5 ;  /* 0x00000005ff457e24 */ /* 0x000fe2000f8e00ff */
[----:B------:R-:W-:Y:S01]  /*4c30*/  LEA.HI.X.SX32 R7, R59, R81, 0x2, P6 ;  /* 0x000000513b077211 */ /* 0x000fe200030f16ff */
[----:B----4-:R-:W-:Y:S01]  /*4c40*/  IMAD.U32 R59, RZ, RZ, UR18 ;  /* 0x00000012ff3b7e24 */ /* 0x010fe2000f8e00ff */
[----:B------:R-:W-:Y:S01]  /*4c50*/  ISETP.GE.AND P3, PT, R56, R29, PT ;  /* 0x0000001d3800720c */ /* 0x000fe20003f66270 */
[----:B------:R-:W-:Y:S01]  /*4c60*/  IMAD R56, R57, 0x2, R58 ;  /* 0x0000000239387824 */ /* 0x000fe200078e023a */
[----:B------:R-:W-:Y:S01]  /*4c70*/  ISETP.NE.U32.AND P6, PT, R50, RZ, PT ;  /* 0x000000ff3200720c */ /* 0x000fe20003fc5070 */
[----:B------:R-:W-:Y:S01]  /*4c80*/  IMAD.U32 R50, RZ, RZ, UR18 ;  /* 0x00000012ff327e24 */ /* 0x000fe2000f8e00ff */
[----:B------:R-:W-:Y:S01]  /*4c90*/  SEL R51, R92, RZ, !P3 ;  /* 0x000000ff5c337207 */ /* 0x000fe20005800000 */
[----:B------:R-:W-:Y:S01]  /*4ca0*/  IMAD R59, R59, 0x2, R56 ;  /* 0x000000023b3b7824 */ /* 0x000fe200078e0238 */
[-C--:B------:R-:W-:Y:S01]  /*4cb0*/  LEA R78, P2, R67, R80.reuse, 0x2 ;  /* 0x00000050434e7211 */ /* 0x080fe200078410ff */
[----:B------:R-:W-:Y:S01]  /*4cc0*/  IMAD.WIDE R248, R249, 0x4, R8 ;  /* 0x00000004f9f87825 */ /* 0x000fe200078e0208 */
[----:B------:R-:W-:Y:S01]  /*4cd0*/  ISETP.NE.U32.AND P3, PT, R51, RZ, PT ;  /* 0x000000ff3300720c */ /* 0x000fe20003f65070 */
[----:B------:R3:W-:Y:S01]  /*4ce0*/  LDGSTS.E [R252+0x30038], desc[UR30][R6.64], P5 ;  /* 0x3003800006fc7fae */ /* 0x0007e2000a9a101e */
[-C--:B------:R-:W-:Y:S01]  /*4cf0*/  LEA R76, P4, R66, R80.reuse, 0x2 ;  /* 0x00000050424c7211 */ /* 0x080fe200078810ff */
[----:B------:R-:W-:Y:S01]  /*4d00*/  IMAD R57, R50, 0x2, R59 ;  /* 0x0000000232397824 */ /* 0x000fe200078e023b */
[-C--:B------:R-:W-:Y:S01]  /*4d10*/  LEA.HI.X.SX32 R79, R67, R81.reuse, 0x2, P2 ;  /* 0x00000051434f7211 */ /* 0x080fe200010f16ff */
[----:B------:R-:W-:Y:S01]  /*4d20*/  IMAD.U32 R51, RZ, RZ, UR18 ;  /* 0x00000012ff337e24 */ /* 0x000fe2000f8e00ff */
[-C--:B------:R-:W-:Y:S01]  /*4d30*/  LEA R74, P2, R64, R80.reuse, 0x2 ;  /* 0x00000050404a7211 */ /* 0x080fe200078410ff */
[----:B-1----:R-:W-:Y:S01]  /*4d40*/  IMAD R13, R68, 0x2, R57 ;  /* 0x00000002440d7824 */ /* 0x002fe200078e0239 */
[-C--:B------:R-:W-:Y:S01]  /*4d50*/  LEA.HI.X.SX32 R77, R66, R81.reuse, 0x2, P4 ;  /* 0x00000051424d7211 */ /* 0x080fe200020f16ff */
[----:B------:R-:W-:Y:S01]  /*4d60*/  IMAD.U32 R116, RZ, RZ, UR18 ;  /* 0x00000012ff747e24 */ /* 0x000fe2000f8e00ff */
[-C--:B------:R-:W-:Y:S01]  /*4d70*/  LEA R72, P4, R65, R80.reuse, 0x2 ;  /* 0x0000005041487211 */ /* 0x080fe200078810ff */
[----:B------:R-:W-:Y:S01]  /*4d80*/  IMAD R50, R50, 0x2, R13 ;  /* 0x0000000232327824 */ /* 0x000fe200078e020d */
[----:B------:R-:W-:Y:S01]  /*4d90*/  LEA.HI.X.SX32 R75, R64, R81, 0x2, P2 ;  /* 0x00000051404b7211 */ /* 0x000fe200010f16ff */
[----:B--2---:R-:W-:Y:S01]  /*4da0*/  IMAD.WIDE R8, R69, 0x4, R6 ;  /* 0x0000000445087825 */ /* 0x004fe200078e0206 */
[----:B------:R-:W-:-:S02]  /*4db0*/  LEA R70, P2, R63, R80, 0x2 ;  /* 0x000000503f467211 */ /* 0x000fc400078410ff */
[-C--:B------:R-:W-:Y:S01]  /*4dc0*/  LEA.HI.X.SX32 R73, R65, R81.reuse, 0x2, P4 ;  /* 0x0000005141497211 */ /* 0x080fe200020f16ff */
[----:B------:R-:W-:Y:S01]  /*4dd0*/  IMAD R51, R51, 0x2, R50 ;  /* 0x0000000233337824 */ /* 0x000fe200078e0232 */
[-C--:B------:R-:W-:Y:S01]  /*4de0*/  LEA R68, P4, R62, R80.reuse, 0x2 ;  /* 0x000000503e447211 */ /* 0x080fe200078810ff */
[----:B------:R-:W-:Y:S01]  /*4df0*/  IMAD.U32 R115, RZ, RZ, UR18 ;  /* 0x00000012ff737e24 */ /* 0x000fe2000f8e00ff */
        /* <DEDUP_REMOVED lines=15> */
[----:B------:R1:W-:Y:S01]  /*4ef0*/  STL.64 [R1+0x8], R8 ;  /* 0x0000080801007387 */ /* 0x0003e20000100a00 */
        /* <DEDUP_REMOVED lines=14> */
[-C--:B-1----:R-:W-:Y:S01]  /*4fe0*/  LEA R8, P4, R50, R80.reuse, 0x2 ;  /* 0x0000005032087211 */ /* 0x082fe200078810ff */
[----:B------:R-:W-:Y:S01]  /*4ff0*/  IMAD.U32 R108, RZ, RZ, UR18 ;  /* 0x00000012ff6c7e24 */ /* 0x000fe2000f8e00ff */
[-C--:B------:R-:W-:Y:S01]  /*5000*/  LEA.HI.X.SX32 R13, R13, R81.reuse, 0x2, P2 ;  /* 0x000000510d0d7211 */ /* 0x080fe200010f16ff */
[----:B------:R-:W-:Y:S01]  /*5010*/  IMAD R118, R118, 0x2, R119 ;  /* 0x0000000276767824 */ /* 0x000fe200078e0277 */
[-C--:B---3--:R-:W-:Y:S01]  /*5020*/  LEA R6, P2, R51, R80.reuse, 0x2 ;  /* 0x0000005033067211 */ /* 0x088fe200078410ff */
        /* <DEDUP_REMOVED lines=75> */
[----:B------:R-:W-:Y:S01]  /*54e0*/  LEA R198, P4, R108, R80, 0x2 ;  /* 0x000000506cc67211 */ /* 0x000fe200078810ff */
[----:B------:R-:W-:Y:S01]  /*54f0*/  IMAD.WIDE R156, R156, 0x4, R72 ;  /* 0x000000049c9c7825 */ /* 0x000fe200078e0248 */
[----:B------:R-:W-:-:S02]  /*5500*/  LEA.HI.X.SX32 R197, R109, R81, 0x2, P2 ;  /* 0x000000516dc57211 */ /* 0x000fc400010f16ff */
[CC--:B------:R-:W-:Y:S01]  /*5510*/  LEA R200, P2, R107.reuse, R80.reuse, 0x2 ;  /* 0x000000506bc87211 */ /* 0x0c0fe200078410ff */
[----:B------:R-:W-:Y:S01]  /*5520*/  IMAD R98, R98, 0x2, R99 ;  /* 0x0000000262627824 */ /* 0x000fe200078e0263 */
[-C--:B------:R-:W-:Y:S01]  /*5530*/  LEA.HI.X.SX32 R199, R108, R81.reuse, 0x2, P4 ;  /* 0x000000516cc77211 */ /* 0x080fe200020f16ff */
[----:B------:R-:W-:Y:S01]  /*5540*/  IMAD.U32 R150, RZ, RZ, UR5 ;  /* 0x00000005ff967e24 */ /* 0x000fe2000f8e00ff */
[-C--:B------:R-:W-:Y:S01]  /*5550*/  LEA R202, P4, R106, R80.reuse, 0x2 ;  /* 0x000000506aca7211 */ /* 0x080fe200078810ff */
[----:B------:R-:W-:Y:S01]  /*5560*/  IMAD R96, R96, 0x2, R98 ;  /* 0x0000000260607824 */ /* 0x000fe200078e0262 */
[-C--:B------:R-:W-:Y:S01]  /*5570*/  LEA.HI.X.SX32 R201, R107, R81.reuse, 0x2, P2 ;  /* 0x000000516bc97211 */ /* 0x080fe200010f16ff */
[----:B------:R-:W-:Y:S01]  /*5580*/  IMAD.WIDE R150, R150, 0x4, R66 ;  /* 0x0000000496967825 */ /* 0x000fe200078e0242 */
[-C--:B------:R-:W-:Y:S02]  /*5590*/  LEA R204, P2, R105, R80.reuse, 0x2 ;  /* 0x0000005069cc7211 */ /* 0x080fe400078410ff */
        /* <DEDUP_REMOVED lines=9> */
[-C--:B------:R-:W-:Y:S01]  /*5630*/  LEA R210, P4, R102, R80.reuse, 0x2 ;  /* 0x0000005066d27211 */ /* 0x080fe200078810ff */
[----:B------:R-:W-:Y:S01]  /*5640*/  IMAD R85, R85, 0x2, R86 ;  /* 0x0000000255557824 */ /* 0x000fe200078e0256 */
[-C--:B------:R-:W-:Y:S01]  /*5650*/  LEA.HI.X.SX32 R209, R103, R81.reuse, 0x2, P2 ;  /* 0x0000005167d17211 */ /* 0x080fe200010f16ff */
[----:B------:R-:W-:Y:S01]  /*5660*/  IMAD.U32 R154, RZ, RZ, UR5 ;  /* 0x00000005ff9a7e24 */ /* 0x000fe2000f8e00ff */
        /* <DEDUP_REMOVED lines=10> */
[----:B------:R-:W-:Y:S01]  /*5710*/  LEA.HI.X.SX32 R215, R100, R81, 0x2, P4 ;  /* 0x0000005164d77211 */ /* 0x000fe200020f16ff */
[----:B------:R-:W-:Y:S01]  /*5720*/  IMAD.WIDE R154, R154, 0x4, R70 ;  /* 0x000000049a9a7825 */ /* 0x000fe200078e0246 */
[----:B------:R-:W-:-:S02]  /*5730*/  LEA R218, P4, R98, R80, 0x2 ;  /* 0x0000005062da7211 */ /* 0x000fc400078810ff */
[-C--:B------:R-:W-:Y:S01]  /*5740*/  LEA.HI.X.SX32 R217, R99, R81.reuse, 0x2, P2 ;  /* 0x0000005163d97211 */ /* 0x080fe200010f16ff */
[----:B------:R-:W-:Y:S01]  /*5750*/  IMAD R97, R97, 0x2, R82 ;  /* 0x0000000261617824 */ /* 0x000fe200078e0252 */
[-C--:B------:R-:W-:Y:S01]  /*5760*/  LEA R220, P2, R96, R80.reuse, 0x2 ;  /* 0x0000005060dc7211 */ /* 0x080fe200078410ff */
[----:B------:R-:W-:Y:S01]  /*5770*/  IMAD.U32 R146, RZ, RZ, UR5 ;  /* 0x00000005ff927e24 */ /* 0x000fe2000f8e00ff */
[-C--:B------:R-:W-:Y:S01]  /*5780*/  LEA.HI.X.SX32 R219, R98, R81.reuse, 0x2, P4 ;  /* 0x0000005162db7211 */ /* 0x080fe200020f16ff */
[----:B------:R-:W-:Y:S01]  /*5790*/  IMAD.WIDE R152, R152, 0x4, R68 ;  /* 0x0000000498987825 */ /* 0x000fe200078e0244 */
[CC--:B------:R-:W-:Y:S02]  /*57a0*/  LEA R222, P4, R87.reuse, R80.reuse, 0x2 ;  /* 0x0000005057de7211 */ /* 0x0c0fe400078810ff */
[-C--:B------:R-:W-:Y:S01]  /*57b0*/  LEA.HI.X.SX32 R221, R96, R81.reuse, 0x2, P2 ;  /* 0x0000005160dd7211 */ /* 0x080fe200010f16ff */
[----:B------:R-:W-:Y:S01]  /*57c0*/  IMAD.U32 R138, RZ, RZ, UR5 ;  /* 0x00000005ff8a7e24 */ /* 0x000fe2000f8e00ff */
[----:B------:R-:W-:Y:S01]  /*57d0*/  LEA R224, P2, R86, R80, 0x2 ;  /* 0x0000005056e07211 */ /* 0x000fe200078410ff */
[----:B------:R-:W-:Y:S01]  /*57e0*/  IMAD.WIDE R148, R148, 0x4, R64 ;  /* 0x0000000494947825 */ /* 0x000fe200078e0240 */
[----:B------:R-:W-:-:S02]  /*57f0*/  LEA.HI.X.SX32 R223, R87, R81, 0x2, P4 ;  /* 0x0000005157df7211 */ /* 0x000fc400020f16ff */
[CC--:B------:R-:W-:Y:S01]  /*5800*/  LEA R226, P4, R85.reuse, R80.reuse, 0x2 ;  /* 0x0000005055e27211 */ /* 0x0c0fe200078810ff */
[----:B------:R-:W-:Y:S01]  /*5810*/  IMAD.WIDE R146, R146, 0x4, R62 ;  /* 0x0000000492927825 */ /* 0x000fe200078e023e */
[-C--:B------:R-:W-:Y:S02]  /*5820*/  LEA.HI.X.SX32 R225, R86, R81.reuse, 0x2, P2 ;  /* 0x0000005156e17211 */ /* 0x080fe400010f16ff */
[-C--:B------:R-:W-:Y:S01]  /*5830*/  LEA R228, P2, R84, R80.reuse, 0x2 ;  /* 0x0000005054e47211 */ /* 0x080fe200078410ff */
[----:B------:R-:W-:Y:S01]  /*5840*/  IMAD.WIDE R138, R138, 0x4, R12 ;  /* 0x000000048a8a7825 */ /* 0x000fe200078e020c */
[-C--:B------:R-:W-:Y:S02]  /*5850*/  LEA.HI.X.SX32 R227, R85, R81.reuse, 0x2, P4 ;  /* 0x0000005155e37211 */ /* 0x080fe400020f16ff */
[CC--:B------:R-:W-:Y:S01]  /*5860*/  LEA R230, P4, R83.reuse, R80.reuse, 0x2 ;  /* 0x0000005053e67211 */ /* 0x0c0fe200078810ff */
[----:B------:R-:W-:Y:S01]  /*5870*/  IMAD.U32 R136, RZ, RZ, UR5 ;  /* 0x00000005ff887e24 */ /* 0x000fe2000f8e00ff */
[-C--:B------:R-:W-:Y:S01]  /*5880*/  LEA.HI.X.SX32 R229, R84, R81.reuse, 0x2, P2 ;  /* 0x0000005154e57211 */ /* 0x080fe200010f16ff */
[----:B------:R-:W-:Y:S01]  /*5890*/  IMAD.U32 R134, RZ, RZ, UR5 ;  /* 0x00000005ff867e24 */ /* 0x000fe2000f8e00ff */
[-C--:B------:R-:W-:Y:S01]  /*58a0*/  LEA R232, P5, R82, R80.reuse, 0x2 ;  /* 0x0000005052e87211 */ /* 0x080fe200078a10ff */
[----:B------:R-:W-:Y:S01]  /*58b0*/  IMAD.U32 R140, RZ, RZ, UR5 ;  /* 0x00000005ff8c7e24 */ /* 0x000fe2000f8e00ff */
[----:B------:R-:W-:Y:S01]  /*58c0*/  LEA R86, P2, R26, R80, 0x2 ;  /* 0x000000501a567211 */ /* 0x000fe200078410ff */
[----:B------:R-:W-:Y:S01]  /*58d0*/  IMAD.WIDE R136, R136, 0x4, R8 ;  /* 0x0000000488887825 */ /* 0x000fe200078e0208 */
[----:B------:R-:W-:-:S02]  /*58e0*/  LEA.HI.X.SX32 R231, R83, R81, 0x2, P4 ;  /* 0x0000005153e77211 */ /* 0x000fc400020f16ff */
[-C--:B------:R-:W-:Y:S01]  /*58f0*/  LEA.HI.X.SX32 R233, R82, R81.reuse, 0x2, P5 ;  /* 0x0000005152e97211 */ /* 0x080fe200028f16ff */
[----:B------:R-:W-:Y:S01]  /*5900*/  IMAD.WIDE R134, R134, 0x4, R6 ;  /* 0x0000000486867825 */ /* 0x000fe200078e0206 */
[-C--:B------:R-:W-:Y:S02]  /*5910*/  LEA R84, P4, R130, R80.reuse, 0x2 ;  /* 0x0000005082547211 */ /* 0x080fe400078810ff */
[-C--:B------:R-:W-:Y:S01]  /*5920*/  LEA.HI.X.SX32 R87, R26, R81.reuse, 0x2, P2 ;  /* 0x000000511a577211 */ /* 0x080fe200010f16ff */
[----:B------:R-:W-:Y:S01]  /*5930*/  IMAD.WIDE R140, R140, 0x4, R56 ;  /* 0x000000048c8c7825 */ /* 0x000fe200078e0238 */
[-C--:B------:R-:W-:Y:S02]  /*5940*/  LEA R82, P2, R5, R80.reuse, 0x2 ;  /* 0x0000005005527211 */ /* 0x080fe400078410ff */
[----:B------:R-:W-:Y:S01]  /*5950*/  LOP3.LUT R26, R28, 0x16, RZ, 0xfc, !PT ;  /* 0x000000161c1a7812 */ /* 0x000fe200078efcff */
[----:B------:R1:W-:Y:S01]  /*5960*/  LDGSTS.E [R252+0x30040], desc[UR30][R86.64], P6 ;  /* 0x3004000056fc7fae */ /* 0x0003e2000b1a101e */
[----:B------:R-:W-:Y:S01]  /*5970*/  LEA.HI.X.SX32 R85, R130, R81, 0x2, P4 ;  /* 0x0000005182557211 */ /* 0x000fe200020f16ff */
[----:B------:R-:W-:Y:S01]  /*5980*/  IMAD.U32 R132, RZ, RZ, UR5 ;  /* 0x00000005ff847e24 */ /* 0x000fe2000f8e00ff */
[----:B------:R-:W-:Y:S01]  /*5990*/  ISETP.GE.AND P4, PT, R129, R29, PT ;  /* 0x0000001d8100720c */ /* 0x000fe20003f86270 */
[----:B------:R-:W-:Y:S01]  /*59a0*/  IMAD.U32 R130, RZ, RZ, UR7 ;  /* 0x00000007ff827e24 */ /* 0x000fe2000f8e00ff */
[----:B------:R-:W-:Y:S01]  /*59b0*/  LEA.HI.X.SX32 R83, R5, R81, 0x2, P2 ;  /* 0x0000005105537211 */ /* 0x000fe200010f16ff */
[----:B------:R2:W-:Y:S01]  /*59c0*/  LDGSTS.E [R252+0x30048], desc[UR30][R84.64], P3 ;  /* 0x3004800054fc7fae */ /* 0x0005e200099a101e */
[----:B------:R-:W-:Y:S01]  /*59d0*/  LOP3.LUT R5, R28, 0x18, RZ, 0xfc, !PT ;  /* 0x000000181c057812 */ /* 0x000fe200078efcff */
[----:B------:R-:W-:Y:S01]  /*59e0*/  IMAD.WIDE R132, R132, 0x4, R50 ;  /* 0x0000000484847825 */ /* 0x000fe200078e0232 */
[----:B------:R-:W-:-:S02]  /*59f0*/  LEA R234, P5, R97, R80, 0x2 ;  /* 0x0000005061ea7211 */ /* 0x000fc400078a10ff */
[-C--:B------:R-:W-:Y:S01]  /*5a00*/  ISETP.GE.AND P2, PT, R26, R29.reuse, PT ;  /* 0x0000001d1a00720c */ /* 0x080fe20003f46270 */
[----:B------:R-:W-:Y:S01]  /*5a10*/  IMAD.U32 R126, RZ, RZ, UR7 ;  /* 0x00000007ff7e7e24 */ /* 0x000fe2000f8e00ff */
[C---:B------:R-:W-:Y:S01]  /*5a20*/  SEL R96, R92.reuse, RZ, !P4 ;  /* 0x000000ff5c607207 */ /* 0x040fe20006000000 */
[----:B------:R-:W-:Y:S01]  /*5a30*/  IMAD.U32 R124, RZ, RZ, UR7 ;  /* 0x00000007ff7c7e24 */ /* 0x000fe2000f8e00ff */
[----:B------:R-:W-:Y:S01]  /*5a40*/  ISETP.GE.AND P4, PT, R5, R29, PT ;  /* 0x0000001d0500720c */ /* 0x000fe20003f86270 */
[----:B------:R-:W-:Y:S01]  /*5a50*/  IMAD.U32 R122, RZ, RZ, UR7 ;  /* 0x00000007ff7a7e24 */ /* 0x000fe2000f8e00ff */
[-C--:B------:R-:W-:Y:S01]  /*5a60*/  LEA.HI.X.SX32 R235, R97, R81.reuse, 0x2, P5 ;  /* 0x0000005161eb7211 */ /* 0x080fe200028f16ff */
[----:B------:R-:W-:Y:S01]  /*5a70*/  IMAD.U32 R120, RZ, RZ, UR7 ;  /* 0x00000007ff787e24 */ /* 0x000fe2000f8e00ff */
[----:B------:R-:W-:Y:S01]  /*5a80*/  SEL R97, R92, RZ, !P2 ;  /* 0x000000ff5c617207 */ /* 0x000fe20005000000 */
[----:B------:R-:W-:Y:S01]  /*5a90*/  IMAD.U32 R118, RZ, RZ, UR7 ;  /* 0x00000007ff767e24 */ /* 0x000fe2000f8e00ff */
[----:B------:R-:W-:Y:S01]  /*5aa0*/  LEA R80, P5, R4, R80, 0x2 ;  /* 0x0000005004507211 */ /* 0x000fe200078a10ff */
[----:B------:R-:W-:Y:S01]  /*5ab0*/  IMAD.U32 R116, RZ, RZ, UR7 ;  /* 0x00000007ff747e24 */ /* 0x000fe2000f8e00ff */
[----:B------:R-:W-:Y:S01]  /*5ac0*/  ISETP.NE.U32.AND P2, PT, R96, RZ, PT ;  /* 0x000000ff6000720c */ /* 0x000fe20003f45070 */
[----:B------:R-:W-:Y:S01]  /*5ad0*/  IMAD.U32 R114, RZ, RZ, UR7 ;  /* 0x00000007ff727e24 */ /* 0x000fe2000f8e00ff */
[----:B------:R-:W-:Y:S01]  /*5ae0*/  SEL R96, R92, RZ, !P4 ;  /* 0x000000ff5c607207 */ /* 0x000fe20006000000 */
[----:B------:R-:W-:Y:S01]  /*5af0*/  IMAD.U32 R112, RZ, RZ, UR7 ;  /* 0x00000007ff707e24 */ /* 0x000fe2000f8e00ff */
[----:B------:R-:W-:Y:S01]  /*5b00*/  LEA.HI.X.SX32 R81, R4, R81, 0x2, P5 ;  /* 0x0000005104517211 */ /* 0x000fe200028f16ff */
[----:B------:R-:W-:Y:S01]  /*5b10*/  IMAD.U32 R110, RZ, RZ, UR7 ;  /* 0x00000007ff6e7e24 */ /* 0x000fe2000f8e00ff */
[----:B------:R-:W-:Y:S01]  /*5b20*/  ISETP.NE.U32.AND P4, PT, R97, RZ, PT ;  /* 0x000000ff6100720c */ /* 0x000fe20003f85070 */
[----:B------:R-:W-:Y:S01]  /*5b30*/  IMAD.U32 R97, RZ, RZ, UR5 ;  /* 0x00000005ff617e24 */ /* 0x000fe2000f8e00ff */
[----:B------:R-:W-:Y:S01]  /*5b40*/  ISETP.NE.U32.AND P5, PT, R96, RZ, PT ;  /* 0x000000ff6000720c */ /* 0x000fe20003fa5070 */
[----:B------:R-:W-:Y:S01]  /*5b50*/  IMAD.U32 R96, RZ, RZ, UR5 ;  /* 0x00000005ff607e24 */ /* 0x000fe2000f8e00ff */
[C---:B------:R-:W-:Y:S01]  /*5b60*/  LOP3.LUT R4, R28.reuse, 0x1a, RZ, 0xfc, !PT ;  /* 0x0000001a1c047812 */ /* 0x040fe200078efcff */
[----:B------:R-:W-:Y:S01]  /*5b70*/  IMAD.WIDE R98, R97, 0x4, R86 ;  /* 0x0000000461627825 */ /* 0x000fe200078e0256 */
[----:B------:R-:W-:Y:S01]  /*5b80*/  LOP3.LUT R5, R28, 0x1c, RZ, 0xfc, !PT ;  /* 0x0000001c1c057812 */ /* 0x000fe200078efcff */
[----:B------:R3:W-:Y:S01]  /*5b90*/  LDGSTS.E [R252+0x30050], desc[UR30][R82.64], P2 ;  /* 0x3005000052fc7fae */ /* 0x0007e200091a101e */
[-C--:B------:R-:W-:Y:S01]  /*5ba0*/  ISETP.GE.AND P6, PT, R4, R29.reuse, PT ;  /* 0x0000001d0400720c */ /* 0x080fe20003fc6270 */
[----:B-1----:R-:W-:Y:S01]  /*5bb0*/  IMAD.WIDE R86, R96, 0x4, R84 ;  /* 0x0000000460567825 */ /* 0x002fe200078e0254 */
[----:B------:R-:W-:Y:S01]  /*5bc0*/  LOP3.LUT R4, R28, 0x1e, RZ, 0xfc, !PT ;  /* 0x0000001e1c047812 */ /* 0x000fe200078efcff */
[----:B------:R-:W-:Y:S01]  /*5bd0*/  STL.64 [R1], R98 ;  /* 0x0000006201007387 */ /* 0x000fe20000100a00 */
[-C--:B------:R-:W-:Y:S01]  /*5be0*/  ISETP.GE.AND P3, PT, R5, R29.reuse, PT ;  /* 0x0000001d0500720c */ /* 0x080fe20003f66270 */
[----:B------:R-:W-:Y:S01]  /*5bf0*/  IMAD.U32 R108, RZ, RZ, UR7 ;  /* 0x00000007ff6c7e24 */ /* 0x000fe2000f8e00ff */
[----:B--2---:R-:W-:Y:S01]  /*5c00*/  SEL R85, R92, RZ, !P6 ;  /* 0x000000ff5c557207 */ /* 0x004fe20007000000 */
[----:B------:R1:W-:Y:S01]  /*5c10*/  STL.64 [R1+0x18], R86 ;  /* 0x0000185601007387 */ /* 0x0003e20000100a00 */
[----:B------:R-:W-:Y:S01]  /*5c20*/  ISETP.GE.AND P6, PT, R4, R29, PT ;  /* 0x0000001d0400720c */ /* 0x000fe20003fc6270 */
[----:B------:R-:W-:Y:S01]  /*5c30*/  IMAD.U32 R106, RZ, RZ, UR7 ;  /* 0x00000007ff6a7e24 */ /* 0x000fe2000f8e00ff */
[----:B------:R-:W-:Y:S01]  /*5c40*/  SEL R84, R92, RZ, !P3 ;  /* 0x000000ff5c547207 */ /* 0x000fe20005800000 */
[----:B------:R2:W-:Y:S01]  /*5c50*/  LDGSTS.E [R252+0x30058], desc[UR30][R80.64], P4 ;  /* 0x3005800050fc7fae */ /* 0x0005e2000a1a101e */
[----:B------:R-:W-:Y:S01]  /*5c60*/  ISETP.NE.U32.AND P3, PT, R85, RZ, PT ;  /* 0x000000ff5500720c */ /* 0x000fe20003f65070 */
[----:B------:R-:W-:Y:S01]  /*5c70*/  IMAD.U32 R85, RZ, RZ, UR5 ;  /* 0x00000005ff557e24 */ /* 0x000fe2000f8e00ff */
[----:B------:R-:W-:Y:S01]  /*5c80*/  LOP3.LUT R26, R28, 0x20, RZ, 0xfc, !PT ;  /* 0x000000201c1a7812 */ /* 0x000fe200078efcff */
[----:B------:R4:W-:Y:S01]  /*5c90*/  LDGSTS.E [R252+0x30060], desc[UR30][R78.64], P5 ;  /* 0x300600004efc7fae */ /* 0x0009e2000a9a101e */
[----:B------:R-:W-:-:S02]  /*5ca0*/  IMAD.U32 R104, RZ, RZ, UR7 ;  /* 0x00000007ff687e24 */ /* 0x000fc4000f8e00ff */
[----:B------:R-:W-:Y:S01]  /*5cb0*/  ISETP.GE.AND P4, PT, R26, R29, PT ;  /* 0x0000001d1a00720c */ /* 0x000fe20003f86270 */
[----:B-1----:R-:W-:Y:S01]  /*5cc0*/  IMAD.U32 R87, RZ, RZ, UR5 ;  /* 0x00000005ff577e24 */ /* 0x002fe2000f8e00ff */
[----:B------:R-:W-:Y:S01]  /*5cd0*/  SEL R86, R92, RZ, !P6 ;  /* 0x000000ff5c567207 */ /* 0x000fe20007000000 */
[----:B------:R-:W-:Y:S01]  /*5ce0*/  IMAD.U32 R102, RZ, RZ, UR7 ;  /* 0x00000007ff667e24 */ /* 0x000fe2000f8e00ff */
[----:B------:R-:W-:Y:S01]  /*5cf0*/  ISETP.NE.U32.AND P6, PT, R84, RZ, PT ;  /* 0x000000ff5400720c */ /* 0x000fe20003fc5070 */
[----:B------:R-:W-:Y:S01]  /*5d00*/  IMAD.WIDE R4, R87, 0x4, R82 ;  /* 0x0000000457047825 */ /* 0x000fe200078e0252 */
[----:B------:R-:W-:Y:S01]  /*5d10*/  ISETP.NE.U32.AND P2, PT, R86, RZ, PT ;  /* 0x000000ff5600720c */ /* 0x000fe20003f45070 */
[----:B------:R1:W-:Y:S01]  /*5d20*/  LDGSTS.E [R252+0x30068], desc[UR30][R76.64], P3 ;  /* 0x300680004cfc7fae */ /* 0x0003e200099a101e */
[----:B------:R-:W-:Y:S01]  /*5d30*/  LOP3.LUT R26, R28, 0x2c, RZ, 0xfc, !PT ;  /* 0x0000002c1c1a7812 */ /* 0x000fe200078efcff */
[----:B------:R-:W-:Y:S02]  /*5d40*/  IMAD.U32 R100, RZ, RZ, UR7 ;  /* 0x00000007ff647e24 */ /* 0x000fe4000f8e00ff */
[----:B------:R1:W-:Y:S01]  /*5d50*/  STL.64 [R1+0x10], R4 ;  /* 0x0000100401007387 */ /* 0x0003e20000100a00 */
[----:B------:R-:W-:-:S02]  /*5d60*/  IMAD.U32 R98, RZ, RZ, UR7 ;  /* 0x00000007ff627e24 */ /* 0x000fc4000f8e00ff */
[----:B------:R-:W-:Y:S02]  /*5d70*/  IMAD.U32 R96, RZ, RZ, UR7 ;  /* 0x00000007ff607e24 */ /* 0x000fe4000f8e00ff */
[----:B------:R-:W-:Y:S01]  /*5d80*/  IMAD.U32 R86, RZ, RZ, UR7 ;  /* 0x00000007ff567e24 */ /* 0x000fe2000f8e00ff */
[----:B------:R4:W-:Y:S01]  /*5d90*/  LDGSTS.E [R252+0x30070], desc[UR30][R74.64], P6 ;  /* 0x300700004afc7fae */ /* 0x0009e2000b1a101e */
[----:B------:R-:W-:Y:S02]  /*5da0*/  IMAD.U32 R84, RZ, RZ, UR7 ;  /* 0x00000007ff547e24 */ /* 0x000fe4000f8e00ff */
[----:B---3--:R-:W-:Y:S01]  /*5db0*/  IMAD.U32 R82, RZ, RZ, UR7 ;  /* 0x00000007ff527e24 */ /* 0x008fe2000f8e00ff */
[----:B------:R-:W-:Y:S01]  /*5dc0*/  LDGSTS.E [R252+0x30078], desc[UR30][R72.64], P2 ;  /* 0x3007800048fc7fae */ /* 0x000fe200091a101e */
[----:B------:R-:W-:Y:S02]  /*5dd0*/  IMAD R23, R23, UR6, RZ ;  /* 0x0000000617177c24 */ /* 0x000fe4000f8e02ff */
[----:B-1----:R-:W-:-:S04]  /*5de0*/  IMAD.WIDE R4, R85, 0x4, R80 ;  /* 0x0000000455047825 */ /* 0x002fc800078e0250 */
[----:B--2---:R-:W-:Y:S01]  /*5df0*/  IMAD.U32 R80, RZ, RZ, UR5 ;  /* 0x00000005ff507e24 */ /* 0x004fe2000f8e00ff */
[----:B------:R1:W-:Y:S01]  /*5e00*/  STL.64 [R1+0x28], R4 ;  /* 0x0000280401007387 */ /* 0x0003e20000100a00 */
[----:B------:R-:W-:Y:S02]  /*5e10*/  IMAD.U32 R142, RZ, RZ, UR5 ;  /* 0x00000005ff8e7e24 */ /* 0x000fe4000f8e00ff */
[----:B------:R-:W-:Y:S01]  /*5e20*/  IMAD.WIDE R80, R80, 0x4, R78 ;  /* 0x0000000450507825 */ /* 0x000fe200078e024e */
[----:B----4-:R-:W-:-:S03]  /*5e30*/  SEL R79, R92, RZ, !P4 ;  /* 0x000000ff5c4f7207 */ /* 0x010fc60006000000 */
[----:B------:R-:W-:Y:S01]  /*5e40*/  IMAD R20, R20, UR6, RZ ;  /* 0x0000000614147c24 */ /* 0x000fe2000f8e02ff */
[----:B------:R2:W-:Y:S01]  /*5e50*/  STL.64 [R1+0x20], R80 ;  /* 0x0000205001007387 */ /* 0x0005e20000100a00 */
[----:B------:R-:W-:Y:S01]  /*5e60*/  IMAD.WIDE R142, R142, 0x4, R58 ;  /* 0x000000048e8e7825 */ /* 0x000fe200078e023a */
[----:B-1----:R-:W-:-:S03]  /*5e70*/  LOP3.LUT R5, R28, 0x22, RZ, 0xfc, !PT ;  /* 0x000000221c057812 */ /* 0x002fc600078efcff */
[----:B------:R-:W-:Y:S01]  /*5e80*/  IMAD R18, R18, UR6, RZ ;  /* 0x0000000612127c24 */ /* 0x000fe2000f8e02ff */
[----:B------:R-:W-:Y:S01]  /*5e90*/  LOP3.LUT R4, R28, 0x24, RZ, 0xfc, !PT ;  /* 0x000000241c047812 */ /* 0x000fe200078efcff */
[----:B------:R-:W-:Y:S01]  /*5ea0*/  IMAD R15, R15, UR6, RZ ;  /* 0x000000060f0f7c24 */ /* 0x000fe2000f8e02ff */
[-C--:B------:R-:W-:Y:S02]  /*5eb0*/  ISETP.GE.AND P5, PT, R5, R29.reuse, PT ;  /* 0x0000001d0500720c */ /* 0x080fe40003fa6270 */
[----:B------:R-:W-:Y:S01]  /*5ec0*/  ISETP.GE.AND P4, PT, R4, R29, PT ;  /* 0x0000001d0400720c */ /* 0x000fe20003f86270 */
[----:B--2---:R-:W-:Y:S01]  /*5ed0*/  IMAD.U32 R80, RZ, RZ, UR5 ;  /* 0x00000005ff507e24 */ /* 0x004fe2000f8e00ff */
[----:B------:R-:W-:Y:S02]  /*5ee0*/  SEL R78, R92, RZ, !P5 ;  /* 0x000000ff5c4e7207 */ /* 0x000fe40006800000 */
[----:B------:R-:W-:Y:S01]  /*5ef0*/  ISETP.NE.U32.AND P5, PT, R79, RZ, PT ;  /* 0x000000ff4f00720c */ /* 0x000fe20003fa5070 */
[----:B------:R-:W-:Y:S01]  /*5f00*/  IMAD.WIDE R4, R80, 0x4, R76 ;  /* 0x0000000450047825 */ /* 0x000fe200078e024c */
[----:B------:R-:W-:-:S02]  /*5f10*/  SEL R79, R92, RZ, !P4 ;  /* 0x000000ff5c4f7207 */ /* 0x000fc40006000000 */
[----:B------:R-:W-:Y:S01]  /*5f20*/  ISETP.NE.U32.AND P3, PT, R78, RZ, PT ;  /* 0x000000ff4e00720c */ /* 0x000fe20003f65070 */
[----:B------:R-:W-:Y:S01]  /*5f30*/  IMAD.U32 R76, RZ, RZ, UR5 ;  /* 0x00000005ff4c7e24 */ /* 0x000fe2000f8e00ff */
[----:B------:R1:W-:Y:S01]  /*5f40*/  STL.64 [R1+0x38], R4 ;  /* 0x0000380401007387 */ /* 0x0003e20000100a00 */
[----:B------:R-:W-:Y:S01]  /*5f50*/  ISETP.NE.U32.AND P4, PT, R79, RZ, PT ;  /* 0x000000ff4f00720c */ /* 0x000fe20003f85070 */
[----:B------:R-:W-:Y:S02]  /*5f60*/  IMAD.U32 R80, RZ, RZ, UR7 ;  /* 0x00000007ff507e24 */ /* 0x000fe4000f8e00ff */
[----:B------:R-:W-:-:S03]  /*5f70*/  IMAD.WIDE R76, R76, 0x4, R74 ;  /* 0x000000044c4c7825 */ /* 0x000fc600078e024a */
[----:B------:R2:W-:Y:S01]  /*5f80*/  LDGSTS.E [R252+0x30080], desc[UR30][R70.64], P5 ;  /* 0x3008000046fc7fae */ /* 0x0005e2000a9a101e */
[----:B------:R-:W-:Y:S02]  /*5f90*/  IMAD.U32 R78, RZ, RZ, UR7 ;  /* 0x00000007ff4e7e24 */ /* 0x000fe4000f8e00ff */
[----:B------:R-:W-:Y:S01]  /*5fa0*/  IMAD.U32 R74, RZ, RZ, UR7 ;  /* 0x00000007ff4a7e24 */ /* 0x000fe2000f8e00ff */
[----:B------:R3:W-:Y:S01]  /*5fb0*/  LDGSTS.E [R252+0x30088], desc[UR30][R68.64], P3 ;  /* 0x3008800044fc7fae */ /* 0x0007e200099a101e */
[C---:B-1----:R-:W-:Y:S02]  /*5fc0*/  LOP3.LUT R4, R28.reuse, 0x26, RZ, 0xfc, !PT ;  /* 0x000000261c047812 */ /* 0x042fe400078efcff */
[----:B------:R-:W-:Y:S01]  /*5fd0*/  LOP3.LUT R5, R28, 0x28, RZ, 0xfc, !PT ;  /* 0x000000281c057812 */ /* 0x000fe200078efcff */
[----:B------:R1:W-:Y:S01]  /*5fe0*/  LDGSTS.E [R252+0x30090], desc[UR30][R66.64], P4 ;  /* 0x3009000042fc7fae */ /* 0x0003e2000a1a101e */
[-C--:B------:R-:W-:Y:S02]  /*5ff0*/  ISETP.GE.AND P6, PT, R4, R29.reuse, PT ;  /* 0x0000001d0400720c */ /* 0x080fe40003fc6270 */
[----:B------:R-:W-:Y:S01]  /*6000*/  LOP3.LUT R4, R28, 0x2a, RZ, 0xfc, !PT ;  /* 0x0000002a1c047812 */ /* 0x000fe200078efcff */
[----:B------:R4:W-:Y:S01]  /*6010*/  STL.64 [R1+0x30], R76 ;  /* 0x0000304c01007387 */ /* 0x0009e20000100a00 */
[-C--:B------:R-:W-:Y:S01]  /*6020*/  ISETP.GE.AND P2, PT, R5, R29.reuse, PT ;  /* 0x0000001d0500720c */ /* 0x080fe20003f46270 */
[----:B--2---:R-:W-:Y:S01]  /*6030*/  IMAD.U32 R70, RZ, RZ, UR7 ;  /* 0x00000007ff467e24 */ /* 0x004fe2000f8e00ff */
[----:B------:R-:W-:Y:S01]  /*6040*/  SEL R73, R92, RZ, !P6 ;  /* 0x000000ff5c497207 */ /* 0x000fe20007000000 */
[----:B------:R-:W-:Y:S01]  /*6050*/  STL.64 [R1+0x3f0], R156 ;  /* 0x0003f09c01007387 */ /* 0x000fe20000100a00 */
[----:B------:R-:W-:Y:S01]  /*6060*/  ISETP.GE.AND P6, PT, R4, R29, PT ;  /* 0x0000001d0400720c */ /* 0x000fe20003fc6270 */
[----:B---3--:R-:W-:Y:S01]  /*6070*/  IMAD.U32 R68, RZ, RZ, UR7 ;  /* 0x00000007ff447e24 */ /* 0x008fe2000f8e00ff */
[----:B------:R-:W-:Y:S01]  /*6080*/  SEL R72, R92, RZ, !P2 ;  /* 0x000000ff5c487207 */ /* 0x000fe20005000000 */
[----:B------:R-:W-:Y:S01]  /*6090*/  STL.64 [R1+0x3f8], R154 ;  /* 0x0003f89a01007387 */ /* 0x000fe20000100a00 */
[----:B------:R-:W-:-:S02]  /*60a0*/  ISETP.NE.U32.AND P2, PT, R73, RZ, PT ;  /* 0x000000ff4900720c */ /* 0x000fc40003f45070 */
[----:B------:R-:W-:Y:S01]  /*60b0*/  SEL R73, R92, RZ, !P6 ;  /* 0x000000ff5c497207 */ /* 0x000fe20007000000 */
[----:B------:R-:W-:Y:S01]  /*60c0*/  STL.64 [R1+0x400], R152 ;  /* 0x0004009801007387 */ /* 0x000fe20000100a00 */
[----:B------:R-:W-:Y:S01]  /*60d0*/  ISETP.NE.U32.AND P5, PT, R72, RZ, PT ;  /* 0x000000ff4800720c */ /* 0x000fe20003fa5070 */
[----:B----4-:R-:W-:Y:S01]  /*60e0*/  IMAD.U32 R76, RZ, RZ, UR7 ;  /* 0x00000007ff4c7e24 */ /* 0x010fe2000f8e00ff */
[----:B------:R-:W-:Y:S01]  /*60f0*/  ISETP.NE.U32.AND P6, PT, R73, RZ, PT ;  /* 0x000000ff4900720c */ /* 0x000fe20003fc5070 */
[----:B------:R-:W-:Y:S01]  /*6100*/  STL.64 [R1+0x408], R150 ;  /* 0x0004089601007387 */ /* 0x000fe20000100a00 */
[----:B------:R-:W-:Y:S01]  /*6110*/  LOP3.LUT R5, R28, 0x2e, RZ, 0xfc, !PT ;  /* 0x0000002e1c057812 */ /* 0x000fe200078efcff */
[----:B------:R-:W-:Y:S01]  /*6120*/  IMAD.U32 R72, RZ, RZ, UR7 ;  /* 0x00000007ff487e24 */ /* 0x000fe2000f8e00ff */
[-C--:B------:R-:W-:Y:S01]  /*6130*/  ISETP.GE.AND P3, PT, R26, R29.reuse, PT ;  /* 0x0000001d1a00720c */ /* 0x080fe20003f66270 */
[----:B------:R-:W-:Y:S01]  /*6140*/  IMAD R26, R95, UR6, RZ ;  /* 0x000000065f1a7c24 */ /* 0x000fe2000f8e02ff */
[----:B------:R-:W-:Y:S01]  /*6150*/  LOP3.LUT R4, R28, 0x30, RZ, 0xfc, !PT ;  /* 0x000000301c047812 */ /* 0x000fe200078efcff */
[----:B------:R2:W-:Y:S01]  /*6160*/  LDGSTS.E [R252+0x30098], desc[UR30][R64.64], P2 ;  /* 0x3009800040fc7fae */ /* 0x0005e200091a101e */
[----:B------:R-:W-:-:S02]  /*6170*/  ISETP.GE.AND P4, PT, R5, R29, PT ;  /* 0x0000001d0500720c */ /* 0x000fc40003f86270 */
[----:B-1----:R-:W-:Y:S01]  /*6180*/  SEL R66, R92, RZ, !P3 ;  /* 0x000000ff5c427207 */ /* 0x002fe20005800000 */
[----:B------:R-:W-:Y:S01]  /*6190*/  LDGSTS.E [R252+0x300a0], desc[UR30][R62.64], P5 ;  /* 0x300a00003efc7fae */ /* 0x000fe2000a9a101e */
[----:B------:R-:W-:Y:S02]  /*61a0*/  ISETP.GE.AND P3, PT, R4, R29, PT ;  /* 0x0000001d0400720c */ /* 0x000fe40003f66270 */
[----:B------:R-:W-:Y:S01]  /*61b0*/  SEL R67, R92, RZ, !P4 ;  /* 0x000000ff5c437207 */ /* 0x000fe20006000000 */
[----:B------:R1:W-:Y:S01]  /*61c0*/  LDGSTS.E [R252+0x300a8], desc[UR30][R60.64], P6 ;  /* 0x300a80003cfc7fae */ /* 0x0003e2000b1a101e */
[----:B------:R-:W-:Y:S02]  /*61d0*/  ISETP.NE.U32.AND P4, PT, R66, RZ, PT ;  /* 0x000000ff4200720c */ /* 0x000fe40003f85070 */
[----:B------:R-:W-:Y:S01]  /*61e0*/  LOP3.LUT R4, R28, 0x32, RZ, 0xfc, !PT ;  /* 0x000000321c047812 */ /* 0x000fe200078efcff */
[----:B------:R-:W-:Y:S01]  /*61f0*/  STL.64 [R1+0x410], R148 ;  /* 0x0004109401007387 */ /* 0x000fe20000100a00 */
[----:B------:R-:W-:Y:S01]  /*6200*/  SEL R66, R92, RZ, !P3 ;  /* 0x000000ff5c427207 */ /* 0x000fe20005800000 */
[----:B--2---:R-:W-:Y:S01]  /*6210*/  IMAD.U32 R64, RZ, RZ, UR7 ;  /* 0x00000007ff407e24 */ /* 0x004fe2000f8e00ff */
[----:B------:R-:W-:Y:S01]  /*6220*/  LOP3.LUT R5, R28, 0x34, RZ, 0xfc, !PT ;  /* 0x000000341c057812 */ /* 0x000fe200078efcff */
[----:B------:R-:W-:Y:S01]  /*6230*/  STL.64 [R1+0x418], R146 ;  /* 0x0004189201007387 */ /* 0x000fe20000100a00 */
[----:B------:R-:W-:-:S02]  /*6240*/  ISETP.NE.U32.AND P2, PT, R67, RZ, PT ;  /* 0x000000ff4300720c */ /* 0x000fc40003f45070 */
[-C--:B------:R-:W-:Y:S01]  /*6250*/  ISETP.GE.AND P6, PT, R4, R29.reuse, PT ;  /* 0x0000001d0400720c */ /* 0x080fe20003fc6270 */
[----:B------:R2:W-:Y:S01]  /*6260*/  STL [R1+0x258], R26 ;  /* 0x0002581a01007387 */ /* 0x0005e20000100800 */
[----:B------:R-:W-:Y:S01]  /*6270*/  ISETP.NE.U32.AND P3, PT, R66, RZ, PT ;  /* 0x000000ff4200720c */ /* 0x000fe20003f65070 */
[----:B------:R-:W-:Y:S01]  /*6280*/  IMAD.U32 R66, RZ, RZ, UR7 ;  /* 0x00000007ff427e24 */ /* 0x000fe2000f8e00ff */
[----:B------:R-:W-:Y:S01]  /*6290*/  ISETP.GE.AND P5, PT, R5, R29, PT ;  /* 0x0000001d0500720c */ /* 0x000fe20003fa6270 */
[----:B------:R3:W-:Y:S01]  /*62a0*/  LDGSTS.E [R252+0x300b0], desc[UR30][R58.64], P4 ;  /* 0x300b00003afc7fae */ /* 0x0007e2000a1a101e */
[----:B-1----:R-:W-:Y:S02]  /*62b0*/  SEL R60, R92, RZ, !P6 ;  /* 0x000000ff5c3c7207 */ /* 0x002fe40007000000 */
[----:B------:R-:W-:Y:S02]  /*62c0*/  LOP3.LUT R4, R28, 0x36, RZ, 0xfc, !PT ;  /* 0x000000361c047812 */ /* 0x000fe400078efcff */
[----:B------:R-:W-:Y:S01]  /*62d0*/  SEL R61, R92, RZ, !P5 ;  /* 0x000000ff5c3d7207 */ /* 0x000fe20006800000 */
[----:B------:R-:W-:Y:S01]  /*62e0*/  LDGSTS.E [R252+0x300b8], desc[UR30][R56.64], P2 ;  /* 0x300b800038fc7fae */ /* 0x000fe200091a101e */
[----:B------:R-:W-:-:S02]  /*62f0*/  ISETP.NE.U32.AND P5, PT, R60, RZ, PT ;  /* 0x000000ff3c00720c */ /* 0x000fc40003fa5070 */
[-C--:B------:R-:W-:Y:S01]  /*6300*/  ISETP.GE.AND P6, PT, R4, R29.reuse, PT ;  /* 0x0000001d0400720c */ /* 0x080fe20003fc6270 */
[----:B------:R1:W-:Y:S01]  /*6310*/  LDGSTS.E [R252+0x300c0], desc[UR30][R12.64], P3 ;  /* 0x300c00000cfc7fae */ /* 0x0003e200099a101e */
[----:B------:R-:W-:Y:S01]  /*6320*/  ISETP.NE.U32.AND P4, PT, R61, RZ, PT ;  /* 0x000000ff3d00720c */ /* 0x000fe20003f85070 */
[----:B---3--:R-:W-:Y:S01]  /*6330*/  IMAD.U32 R58, RZ, RZ, UR7 ;  /* 0x00000007ff3a7e24 */ /* 0x008fe2000f8e00ff */
[----:B------:R-:W-:Y:S02]  /*6340*/  LOP3.LUT R4, R28, 0x38, RZ, 0xfc, !PT ;  /* 0x000000381c047812 */ /* 0x000fe400078efcff */
[----:B------:R-:W-:Y:S02]  /*6350*/  SEL R60, R92, RZ, !P6 ;  /* 0x000000ff5c3c7207 */ /* 0x000fe40007000000 */
[----:B------:R-:W-:Y:S02]  /*6360*/  LOP3.LUT R62, R28, 0x3a, RZ, 0xfc, !PT ;  /* 0x0000003a1c3e7812 */ /* 0x000fe400078efcff */
[----:B------:R-:W-:Y:S01]  /*6370*/  ISETP.GE.AND P2, PT, R4, R29, PT ;  /* 0x0000001d0400720c */ /* 0x000fe20003f46270 */
[----:B------:R-:W-:Y:S01]  /*6380*/  IMAD R4, R94, UR6, RZ ;  /* 0x000000065e047c24 */ /* 0x000fe2000f8e02ff */
[----:B------:R-:W-:Y:S01]  /*6390*/  ISETP.NE.U32.AND P6, PT, R60, RZ, PT ;  /* 0x000000ff3c00720c */ /* 0x000fe20003fc5070 */
[----:B------:R3:W-:Y:S01]  /*63a0*/  LDGSTS.E [R252+0x300c8], desc[UR30][R8.64], P5 ;  /* 0x300c800008fc7fae */ /* 0x0007e2000a9a101e */
[-C--:B-1----:R-:W-:Y:S01]  /*63b0*/  LEA R12, P3, R26, R240.reuse, 0x2 ;  /* 0x000000f01a0c7211 */ /* 0x082fe200078610ff */
[----:B------:R-:W-:Y:S01]  /*63c0*/  IMAD.U32 R94, RZ, RZ, UR7 ;  /* 0x00000007ff5e7e24 */ /* 0x000fe2000f8e00ff */
[----:B------:R-:W-:Y:S01]  /*63d0*/  LOP3.LUT R5, R28, 0x3c, RZ, 0xfc, !PT ;  /* 0x0000003c1c057812 */ /* 0x000fe200078efcff */
[----:B------:R1:W-:Y:S01]  /*63e0*/  LDGSTS.E [R252+0x300d0], desc[UR30][R6.64], P4 ;  /* 0x300d000006fc7fae */ /* 0x0003e2000a1a101e */
[----:B------:R-:W-:Y:S01]  /*63f0*/  LEA.HI.X.SX32 R13, R26, R241, 0x2, P3 ;  /* 0x000000f11a0d7211 */ /* 0x000fe200018f16ff */
[----:B--2---:R-:W-:Y:S01]  /*6400*/  IMAD R26, R93, UR6, RZ ;  /* 0x000000065d1a7c24 */ /* 0x004fe2000f8e02ff */
[-C--:B------:R-:W-:Y:S01]  /*6410*/  ISETP.GE.AND P5, PT, R62, R29.reuse, PT ;  /* 0x0000001d3e00720c */ /* 0x080fe20003fa6270 */
[----:B------:R2:W-:Y:S01]  /*6420*/  STL [R1+0x254], R4 ;  /* 0x0002540401007387 */ /* 0x0005e20000100800 */
[----:B------:R-:W-:Y:S01]  /*6430*/  LOP3.LUT R157, R128, 0x7f, RZ, 0xc0, !PT ;  /* 0x0000007f809d7812 */ /* 0x000fe200078ec0ff */
[----:B------:R-:W-:Y:S01]  /*6440*/  IMAD.WIDE R130, R130, 0x4, R12 ;  /* 0x0000000482827825 */ /* 0x000fe200078e020c */
[C---:B------:R-:W-:Y:S01]  /*6450*/  SEL R57, R92.reuse, RZ, !P5 ;  /* 0x000000ff5c397207 */ /* 0x040fe20006800000 */
[----:B------:R4:W-:Y:S01]  /*6460*/  LDGSTS.E [R252+0x300d8], desc[UR30][R50.64], P6 ;  /* 0x300d800032fc7fae */ /* 0x0009e2000b1a101e */
[----:B---3--:R-:W-:Y:S01]  /*6470*/  SEL R9, R92, RZ, !P2 ;  /* 0x000000ff5c097207 */ /* 0x008fe20005000000 */
[----:B------:R-:W-:Y:S01]  /*6480*/  IMAD.U32 R128, RZ, RZ, UR7 ;  /* 0x00000007ff807e24 */ /* 0x000fe2000f8e00ff */
[-C--:B------:R-:W-:Y:S01]  /*6490*/  LEA R8, P3, R4, R240.reuse, 0x2 ;  /* 0x000000f004087211 */ /* 0x080fe200078610ff */
[----:B------:R3:W-:Y:S01]  /*64a0*/  STL [R1+0x250], R26 ;  /* 0x0002501a01007387 */ /* 0x0007e20000100800 */
[----:B------:R-:W-:Y:S01]  /*64b0*/  ISETP.GE.AND P2, PT, R5, R29, PT ;  /* 0x0000001d0500720c */ /* 0x000fe20003f46270 */
[----:B------:R-:W-:Y:S01]  /*64c0*/  IMAD.U32 R62, RZ, RZ, UR7 ;  /* 0x00000007ff3e7e24 */ /* 0x000fe2000f8e00ff */
[----:B-1----:R-:W-:Y:S01]  /*64d0*/  LEA R6, P4, R26, R240, 0x2 ;  /* 0x000000f01a067211 */ /* 0x002fe200078810ff */
[----:B------:R-:W-:Y:S01]  /*64e0*/  STL [R1+0x3ec], R213 ;  /* 0x0003ecd501007387 */ /* 0x000fe20000100800 */
[----:B------:R-:W-:Y:S01]  /*64f0*/  LOP3.LUT R5, R28, 0x3e, RZ, 0xfc, !PT ;  /* 0x0000003e1c057812 */ /* 0x000fe200078efcff */
[----:B------:R-:W-:Y:S01]  /*6500*/  IMAD.U32 R60, RZ, RZ, UR7 ;  /* 0x00000007ff3c7e24 */ /* 0x000fe2000f8e00ff */
[----:B------:R-:W-:Y:S01]  /*6510*/  ISETP.NE.U32.AND P5, PT, R9, RZ, PT ;  /* 0x000000ff0900720c */ /* 0x000fe20003fa5070 */
[----:B------:R-:W-:Y:S01]  /*6520*/  STL [R1+0x3e8], R227 ;  /* 0x0003e8e301007387 */ /* 0x000fe20000100800 */
[----:B------:R-:W-:-:S02]  /*6530*/  LEA.HI.X.SX32 R9, R4, R241, 0x2, P3 ;  /* 0x000000f104097211 */ /* 0x000fc400018f16ff */
[----:B--2---:R-:W-:Y:S02]  /*6540*/  LOP3.LUT R4, R28, 0x40, RZ, 0xfc, !PT ;  /* 0x000000401c047812 */ /* 0x004fe400078efcff */
[----:B------:R-:W-:Y:S01]  /*6550*/  LEA.HI.X.SX32 R7, R26, R241, 0x2, P4 ;  /* 0x000000f11a077211 */ /* 0x000fe200020f16ff */
[----:B------:R-:W-:Y:S01]  /*6560*/  IMAD.WIDE R98, R98, 0x4, R8 ;  /* 0x0000000462627825 */ /* 0x000fe200078e0208 */
[-C--:B------:R-:W-:Y:S02]  /*6570*/  ISETP.GE.AND P4, PT, R5, R29.reuse, PT ;  /* 0x0000001d0500720c */ /* 0x080fe40003f86270 */
[----:B------:R-:W-:Y:S01]  /*6580*/  SEL R56, R92, RZ, !P2 ;  /* 0x000000ff5c387207 */ /* 0x000fe20005000000 */
[----:B------:R-:W-:Y:S01]  /*6590*/  IMAD.WIDE R128, R128, 0x4, R6 ;  /* 0x0000000480807825 */ /* 0x000fe200078e0206 */
[----:B------:R-:W-:Y:S01]  /*65a0*/  ISETP.GE.AND P6, PT, R4, R29, PT ;  /* 0x0000001d0400720c */ /* 0x000fe20003fc6270 */
[----:B------:R-:W-:Y:S01]  /*65b0*/  LDGSTS.E [R252+0x300e0], desc[UR30][R164.64], P5 ;  /* 0x300e0000a4fc7fae */ /* 0x000fe2000a9a101e */
[----:B------:R-:W-:-:S02]  /*65c0*/  ISETP.NE.U32.AND P2, PT, R57, RZ, PT ;  /* 0x000000ff3900720c */ /* 0x000fc40003f45070 */
[----:B----4-:R-:W-:Y:S02]  /*65d0*/  SEL R51, R92, RZ, !P4 ;  /* 0x000000ff5c337207 */ /* 0x010fe40006000000 */
[----:B------:R-:W-:Y:S01]  /*65e0*/  ISETP.NE.U32.AND P3, PT, R56, RZ, PT ;  /* 0x000000ff3800720c */ /* 0x000fe20003f65070 */
[----:B------:R-:W-:Y:S01]  /*65f0*/  VIADD R56, R27, UR10 ;  /* 0x0000000a1b387c36 */ /* 0x000fe20008000000 */
[----:B------:R-:W-:Y:S02]  /*6600*/  SEL R50, R92, RZ, !P6 ;  /* 0x000000ff5c327207 */ /* 0x000fe40007000000 */
[----:B------:R-:W-:Y:S02]  /*6610*/  ISETP.NE.U32.AND P6, PT, R51, RZ, PT ;  /* 0x000000ff3300720c */ /* 0x000fe40003fc5070 */
[C---:B------:R-:W-:Y:S02]  /*6620*/  LOP3.LUT R5, R28.reuse, 0x42, RZ, 0xfc, !PT ;  /* 0x000000421c057812 */ /* 0x040fe400078efcff */
[----:B------:R-:W-:Y:S01]  /*6630*/  LOP3.LUT R4, R28, 0x44, RZ, 0xfc, !PT ;  /* 0x000000441c047812 */ /* 0x000fe200078efcff */
[----:B------:R-:W-:Y:S01]  /*6640*/  LDGSTS.E [R252+0x300e8], desc[UR30][R166.64], P2 ;  /* 0x300e8000a6fc7fae */ /* 0x000fe200091a101e */
[----:B------:R-:W-:-:S02]  /*6650*/  ISETP.GE.AND P4, PT, R5, R29, PT ;  /* 0x0000001d0500720c */ /* 0x000fc40003f86270 */
[----:B---3--:R-:W-:Y:S01]  /*6660*/  LOP3.LUT R26, R28, 0x46, RZ, 0xfc, !PT ;  /* 0x000000461c1a7812 */ /* 0x008fe200078efcff */
[----:B------:R-:W-:Y:S01]  /*6670*/  LDGSTS.E [R252+0x300f0], desc[UR30][R168.64], P3 ;  /* 0x300f0000a8fc7fae */ /* 0x000fe200099a101e */
[-C--:B------:R-:W-:Y:S02]  /*6680*/  ISETP.GE.AND P5, PT, R4, R29.reuse, PT ;  /* 0x0000001d0400720c */ /* 0x080fe40003fa6270 */
[----:B------:R-:W-:Y:S01]  /*6690*/  SEL R51, R92, RZ, !P4 ;  /* 0x000000ff5c337207 */ /* 0x000fe20006000000 */
[----:B------:R-:W-:Y:S01]  /*66a0*/  LDGSTS.E [R252+0x300f8], desc[UR30][R170.64], P6 ;  /* 0x300f8000aafc7fae */ /* 0x000fe2000b1a101e */
[----:B------:R-:W-:Y:S02]  /*66b0*/  LOP3.LUT R4, R28, 0x48, RZ, 0xfc, !PT ;  /* 0x000000481c047812 */ /* 0x000fe400078efcff */
[----:B------:R-:W-:Y:S02]  /*66c0*/  ISETP.NE.U32.AND P4, PT, R50, RZ, PT ;  /* 0x000000ff3200720c */ /* 0x000fe40003f85070 */
[----:B------:R-:W-:-:S02]  /*66d0*/  ISETP.GE.AND P3, PT, R26, R29, PT ;  /* 0x0000001d1a00720c */ /* 0x000fc40003f66270 */
[----:B------:R-:W-:Y:S02]  /*66e0*/  SEL R50, R92, RZ, !P5 ;  /* 0x000000ff5c327207 */ /* 0x000fe40006800000 */
[----:B------:R-:W-:Y:S02]  /*66f0*/  ISETP.NE.U32.AND P2, PT, R51, RZ, PT ;  /* 0x000000ff3300720c */ /* 0x000fe40003f45070 */
[----:B------:R-:W-:Y:S02]  /*6700*/  ISETP.GE.AND P6, PT, R4, R29, PT ;  /* 0x0000001d0400720c */ /* 0x000fe40003fc6270 */
[----:B------:R-:W-:Y:S02]  /*6710*/  SEL R51, R92, RZ, !P3 ;  /* 0x000000ff5c337207 */ /* 0x000fe40005800000 */
[----:B------:R-:W-:Y:S01]  /*6720*/  ISETP.NE.U32.AND P5, PT, R50, RZ, PT ;  /* 0x000000ff3200720c */ /* 0x000fe20003fa5070 */
[----:B------:R-:W-:Y:S01]  /*6730*/  LDGSTS.E [R252+0x30100], desc[UR30][R172.64], P4 ;  /* 0x30100000acfc7fae */ /* 0x000fe2000a1a101e */
[----:B------:R-:W-:-:S02]  /*6740*/  SEL R50, R92, RZ, !P6 ;  /* 0x000000ff5c327207 */ /* 0x000fc40007000000 */
[----:B------:R-:W-:Y:S02]  /*6750*/  ISETP.NE.U32.AND P6, PT, R51, RZ, PT ;  /* 0x000000ff3300720c */ /* 0x000fe40003fc5070 */
[C---:B------:R-:W-:Y:S01]  /*6760*/  LOP3.LUT R5, R28.reuse, 0x4a, RZ, 0xfc, !PT ;  /* 0x0000004a1c057812 */ /* 0x040fe200078efcff */
[----:B------:R-:W-:Y:S01]  /*6770*/  LDGSTS.E [R252+0x30108], desc[UR30][R174.64], P2 ;  /* 0x30108000aefc7fae */ /* 0x000fe200091a101e */
[C---:B------:R-:W-:Y:S02]  /*6780*/  LOP3.LUT R4, R28.reuse, 0x4c, RZ, 0xfc, !PT ;  /* 0x0000004c1c047812 */ /* 0x040fe400078efcff */
[-C--:B------:R-:W-:Y:S02]  /*6790*/  ISETP.GE.AND P3, PT, R5, R29.reuse, PT ;  /* 0x0000001d0500720c */ /* 0x080fe40003f66270 */
[----:B------:R-:W-:Y:S01]  /*67a0*/  LOP3.LUT R26, R28, 0x4e, RZ, 0xfc, !PT ;  /* 0x0000004e1c1a7812 */ /* 0x000fe200078efcff */
[----:B------:R-:W-:Y:S01]  /*67b0*/  LDGSTS.E [R252+0x30110], desc[UR30][R176.64], P5 ;  /* 0x30110000b0fc7fae */ /* 0x000fe2000a9a101e */
[----:B------:R-:W-:-:S02]  /*67c0*/  ISETP.GE.AND P4, PT, R4, R29, PT ;  /* 0x0000001d0400720c */ /* 0x000fc40003f86270 */
[----:B------:R-:W-:Y:S01]  /*67d0*/  SEL R51, R92, RZ, !P3 ;  /* 0x000000ff5c337207 */ /* 0x000fe20005800000 */
[----:B------:R-:W-:Y:S01]  /*67e0*/  LDGSTS.E [R252+0x30118], desc[UR30][R178.64], P6 ;  /* 0x30118000b2fc7fae */ /* 0x000fe2000b1a101e */
[----:B------:R-:W-:Y:S02]  /*67f0*/  LOP3.LUT R4, R28, 0x50, RZ, 0xfc, !PT ;  /* 0x000000501c047812 */ /* 0x000fe400078efcff */
[----:B------:R-:W-:Y:S02]  /*6800*/  ISETP.NE.U32.AND P3, PT, R50, RZ, PT ;  /* 0x000000ff3200720c */ /* 0x000fe40003f65070 */
[----:B------:R-:W-:Y:S02]  /*6810*/  ISETP.GE.AND P5, PT, R26, R29, PT ;  /* 0x0000001d1a00720c */ /* 0x000fe40003fa6270 */
[----:B------:R-:W-:Y:S02]  /*6820*/  SEL R50, R92, RZ, !P4 ;  /* 0x000000ff5c327207 */ /* 0x000fe40006000000 */
[----:B------:R-:W-:-:S02]  /*6830*/  ISETP.NE.U32.AND P2, PT, R51, RZ, PT ;  /* 0x000000ff3300720c */ /* 0x000fc40003f45070 */
[----:B------:R-:W-:Y:S02]  /*6840*/  ISETP.GE.AND P6, PT, R4, R29, PT ;  /* 0x0000001d0400720c */ /* 0x000fe40003fc6270 */
[----:B------:R-:W-:Y:S02]  /*6850*/  SEL R51, R92, RZ, !P5 ;  /* 0x000000ff5c337207 */ /* 0x000fe40006800000 */
[----:B------:R-:W-:Y:S01]  /*6860*/  ISETP.NE.U32.AND P4, PT, R50, RZ, PT ;  /* 0x000000ff3200720c */ /* 0x000fe20003f85070 */
[----:B------:R-:W-:Y:S01]  /*6870*/  LDGSTS.E [R252+0x30120], desc[UR30][R180.64], P3 ;  /* 0x30120000b4fc7fae */ /* 0x000fe200099a101e */
[----:B------:R-:W-:Y:S02]  /*6880*/  SEL R50, R92, RZ, !P6 ;  /* 0x000000ff5c327207 */ /* 0x000fe40007000000 */
[----:B------:R-:W-:Y:S02]  /*6890*/  ISETP.NE.U32.AND P6, PT, R51, RZ, PT ;  /* 0x000000ff3300720c */ /* 0x000fe40003fc5070 */
[C---:B------:R-:W-:Y:S01]  /*68a0*/  LOP3.LUT R5, R28.reuse, 0x52, RZ, 0xfc, !PT ;  /* 0x000000521c057812 */ /* 0x040fe200078efcff */
[----:B------:R-:W-:Y:S01]  /*68b0*/  LDGSTS.E [R252+0x30128], desc[UR30][R182.64], P2 ;  /* 0x30128000b6fc7fae */ /* 0x000fe200091a101e */
[----:B------:R-:W-:-:S02]  /*68c0*/  LOP3.LUT R4, R28, 0x54, RZ, 0xfc, !PT ;  /* 0x000000541c047812 */ /* 0x000fc400078efcff */
[-C--:B------:R-:W-:Y:S02]  /*68d0*/  ISETP.GE.AND P5, PT, R5, R29.reuse, PT ;  /* 0x0000001d0500720c */ /* 0x080fe40003fa6270 */
[----:B------:R-:W-:Y:S01]  /*68e0*/  LOP3.LUT R26, R28, 0x56, RZ, 0xfc, !PT ;  /* 0x000000561c1a7812 */ /* 0x000fe200078efcff */
[----:B------:R-:W-:Y:S01]  /*68f0*/  LDGSTS.E [R252+0x30130], desc[UR30][R184.64], P4 ;  /* 0x30130000b8fc7fae */ /* 0x000fe2000a1a101e */
[----:B------:R-:W-:Y:S02]  /*6900*/  ISETP.GE.AND P3, PT, R4, R29, PT ;  /* 0x0000001d0400720c */ /* 0x000fe40003f66270 */
[----:B------:R-:W-:Y:S01]  /*6910*/  SEL R51, R92, RZ, !P5 ;  /* 0x000000ff5c337207 */ /* 0x000fe20006800000 */
[----:B------:R-:W-:Y:S01]  /*6920*/  LDGSTS.E [R252+0x30138], desc[UR30][R186.64], P6 ;  /* 0x30138000bafc7fae */ /* 0x000fe2000b1a101e */
[----:B------:R-:W-:Y:S02]  /*6930*/  LOP3.LUT R4, R28, 0x58, RZ, 0xfc, !PT ;  /* 0x000000581c047812 */ /* 0x000fe400078efcff */
[----:B------:R-:W-:-:S02]  /*6940*/  ISETP.NE.U32.AND P5, PT, R50, RZ, PT ;  /* 0x000000ff3200720c */ /* 0x000fc40003fa5070 */
[-C--:B------:R-:W-:Y:S02]  /*6950*/  ISETP.GE.AND P4, PT, R26, R29.reuse, PT ;  /* 0x0000001d1a00720c */ /* 0x080fe40003f86270 */
        /* <DEDUP_REMOVED lines=27> */
[C---:B------:R-:W-:Y:S02]  /*6b10*/  LOP3.LUT R5, R28.reuse, 0x62, RZ, 0xfc, !PT ;  /* 0x000000621c057812 */ /* 0x040fe400078efcff */
[----:B------:R-:W-:Y:S01]  /*6b20*/  ISETP.NE.U32.AND P6, PT, R51, RZ, PT ;  /* 0x000000ff3300720c */ /* 0x000fe20003fc5070 */
[----:B------:R-:W-:Y:S01]  /*6b30*/  LDGSTS.E [R252+0x30168], desc[UR30][R198.64], P2 ;  /* 0x30168000c6fc7fae */ /* 0x000fe200091a101e */
[----:B------:R-:W-:-:S02]  /*6b40*/  LOP3.LUT R4, R28, 0x64, RZ, 0xfc, !PT ;  /* 0x000000641c047812 */ /* 0x000fc400078efcff */
[-C--:B------:R-:W-:Y:S02]  /*6b50*/  ISETP.GE.AND P3, PT, R5, R29.reuse, PT ;  /* 0x0000001d0500720c */ /* 0x080fe40003f66270 */
[----:B------:R-:W-:Y:S01]  /*6b60*/  ISETP.GE.AND P4, PT, R4, R29, PT ;  /* 0x0000001d0400720c */ /* 0x000fe20003f86270 */
[----:B------:R-:W-:Y:S01]  /*6b70*/  LDGSTS.E [R252+0x30170], desc[UR30][R200.64], P5 ;  /* 0x30170000c8fc7fae */ /* 0x000fe2000a9a101e */
[----:B------:R-:W-:Y:S02]  /*6b80*/  SEL R51, R92, RZ, !P3 ;  /* 0x000000ff5c337207 */ /* 0x000fe40005800000 */
[----:B------:R-:W-:Y:S02]  /*6b90*/  LOP3.LUT R26, R28, 0x66, RZ, 0xfc, !PT ;  /* 0x000000661c1a7812 */ /* 0x000fe400078efcff */
[----:B------:R-:W-:Y:S01]  /*6ba0*/  ISETP.NE.U32.AND P3, PT, R50, RZ, PT ;  /* 0x000000ff3200720c */ /* 0x000fe20003f65070 */
[----:B------:R-:W-:Y:S01]  /*6bb0*/  LDGSTS.E [R252+0x30178], desc[UR30][R202.64], P6 ;  /* 0x30178000cafc7fae */ /* 0x000fe2000b1a101e */
[----:B------:R-:W-:-:S02]  /*6bc0*/  SEL R50, R92, RZ, !P4 ;  /* 0x000000ff5c327207 */ /* 0x000fc40006000000 */
[----:B------:R-:W-:Y:S02]  /*6bd0*/  LOP3.LUT R4, R28, 0x68, RZ, 0xfc, !PT ;  /* 0x000000681c047812 */ /* 0x000fe400078efcff */
[-C--:B------:R-:W-:Y:S02]  /*6be0*/  ISETP.GE.AND P5, PT, R26, R29.reuse, PT ;  /* 0x0000001d1a00720c */ /* 0x080fe40003fa6270 */
[----:B------:R-:W-:Y:S02]  /*6bf0*/  ISETP.NE.U32.AND P2, PT, R51, RZ, PT ;  /* 0x000000ff3300720c */ /* 0x000fe40003f45070 */
[----:B------:R-:W-:Y:S02]  /*6c00*/  LOP3.LUT R5, R28, 0x6a, RZ, 0xfc, !PT ;  /* 0x0000006a1c057812 */ /* 0x000fe400078efcff */
[----:B------:R-:W-:Y:S01]  /*6c10*/  ISETP.NE.U32.AND P4, PT, R50, RZ, PT ;  /* 0x000000ff3200720c */ /* 0x000fe20003f85070 */
[----:B------:R-:W-:Y:S01]  /*6c20*/  LDGSTS.E [R252+0x30180], desc[UR30][R204.64], P3 ;  /* 0x30180000ccfc7fae */ /* 0x000fe200099a101e */
[----:B------:R-:W-:-:S02]  /*6c30*/  ISETP.GE.AND P6, PT, R4, R29, PT ;  /* 0x0000001d0400720c */ /* 0x000fc40003fc6270 */
[C---:B------:R-:W-:Y:S02]  /*6c40*/  SEL R51, R92.reuse, RZ, !P5 ;  /* 0x000000ff5c337207 */ /* 0x040fe40006800000 */
[----:B------:R-:W-:Y:S02]  /*6c50*/  ISETP.GE.AND P5, PT, R5, R29, PT ;  /* 0x0000001d0500720c */ /* 0x000fe40003fa6270 */
[----:B------:R-:W-:Y:S01]  /*6c60*/  SEL R50, R92, RZ, !P6 ;  /* 0x000000ff5c327207 */ /* 0x000fe20007000000 */
[----:B------:R-:W-:Y:S01]  /*6c70*/  LDGSTS.E [R252+0x30188], desc[UR30][R206.64], P2 ;  /* 0x30188000cefc7fae */ /* 0x000fe200091a101e */
[----:B------:R-:W-:Y:S02]  /*6c80*/  ISETP.NE.U32.AND P6, PT, R51, RZ, PT ;  /* 0x000000ff3300720c */ /* 0x000fe40003fc5070 */
[----:B------:R-:W-:Y:S01]  /*6c90*/  LOP3.LUT R4, R28, 0x6c, RZ, 0xfc, !PT ;  /* 0x0000006c1c047812 */ /* 0x000fe200078efcff */
[----:B------:R-:W-:Y:S01]  /*6ca0*/  LDGSTS.E [R252+0x30190], desc[UR30][R208.64], P4 ;  /* 0x30190000d0fc7fae */ /* 0x000fe2000a1a101e */
[----:B------:R-:W-:-:S02]  /*6cb0*/  SEL R51, R92, RZ, !P5 ;  /* 0x000000ff5c337207 */ /* 0x000fc40006800000 */
[----:B------:R-:W-:Y:S02]  /*6cc0*/  ISETP.NE.U32.AND P5, PT, R50, RZ, PT ;  /* 0x000000ff3200720c */ /* 0x000fe40003fa5070 */
[----:B------:R-:W-:Y:S02]  /*6cd0*/  LOP3.LUT R26, R28, 0x6e, RZ, 0xfc, !PT ;  /* 0x0000006e1c1a7812 */ /* 0x000fe400078efcff */
[-C--:B------:R-:W-:Y:S02]  /*6ce0*/  ISETP.GE.AND P3, PT, R4, R29.reuse, PT ;  /* 0x0000001d0400720c */ /* 0x080fe40003f66270 */
[----:B------:R-:W-:Y:S01]  /*6cf0*/  ISETP.GE.AND P4, PT, R26, R29, PT ;  /* 0x0000001d1a00720c */ /* 0x000fe20003f86270 */
[----:B------:R-:W-:Y:S01]  /*6d00*/  LDGSTS.E [R252+0x30198], desc[UR30][R210.64], P6 ;  /* 0x30198000d2fc7fae */ /* 0x000fe2000b1a101e */
[----:B------:R-:W-:Y:S02]  /*6d10*/  SEL R50, R92, RZ, !P3 ;  /* 0x000000ff5c327207 */ /* 0x000fe40005800000 */
[----:B------:R-:W-:-:S02]  /*6d20*/  ISETP.NE.U32.AND P3, PT, R51, RZ, PT ;  /* 0x000000ff3300720c */ /* 0x000fc40003f65070 */
[----:B------:R-:W-:Y:S01]  /*6d30*/  SEL R51, R92, RZ, !P4 ;  /* 0x000000ff5c337207 */ /* 0x000fe20006000000 */
[----:B------:R-:W-:Y:S01]  /*6d40*/  LDGSTS.E [R252+0x301a0], desc[UR30][R212.64], P5 ;  /* 0x301a0000d4fc7fae */ /* 0x000fe2000a9a101e */
[----:B------:R-:W-:Y:S02]  /*6d50*/  ISETP.NE.U32.AND P2, PT, R50, RZ, PT ;  /* 0x000000ff3200720c */ /* 0x000fe40003f45070 */
[C---:B------:R-:W-:Y:S02]  /*6d60*/  LOP3.LUT R4, R28.reuse, 0x70, RZ, 0xfc, !PT ;  /* 0x000000701c047812 */ /* 0x040fe400078efcff */
[----:B------:R-:W-:Y:S02]  /*6d70*/  ISETP.NE.U32.AND P5, PT, R51, RZ, PT ;  /* 0x000000ff3300720c */ /* 0x000fe40003fa5070 */
[----:B------:R-:W-:Y:S02]  /*6d80*/  LOP3.LUT R5, R28, 0x72, RZ, 0xfc, !PT ;  /* 0x000000721c057812 */ /* 0x000fe400078efcff */
[----:B------:R-:W-:Y:S01]  /*6d90*/  ISETP.GE.AND P6, PT, R4, R29, PT ;  /* 0x0000001d0400720c */ /* 0x000fe20003fc6270 */
[----:B------:R-:W-:Y:S01]  /*6da0*/  LDGSTS.E [R252+0x301a8], desc[UR30][R214.64], P3 ;  /* 0x301a8000d6fc7fae */ /* 0x000fe200099a101e */
[----:B------:R-:W-:-:S02]  /*6db0*/  LOP3.LUT R4, R28, 0x74, RZ, 0xfc, !PT ;  /* 0x000000741c047812 */ /* 0x000fc400078efcff */
[-C--:B------:R-:W-:Y:S01]  /*6dc0*/  ISETP.GE.AND P4, PT, R5, R29.reuse, PT ;  /* 0x0000001d0500720c */ /* 0x080fe20003f86270 */
[----:B------:R-:W-:Y:S01]  /*6dd0*/  LDGSTS.E [R252+0x301b0], desc[UR30][R216.64], P2 ;  /* 0x301b0000d8fc7fae */ /* 0x000fe200091a101e */
[----:B------:R-:W-:Y:S02]  /*6de0*/  LOP3.LUT R26, R28, 0x76, RZ, 0xfc, !PT ;  /* 0x000000761c1a7812 */ /* 0x000fe400078efcff */
[----:B------:R-:W-:Y:S01]  /*6df0*/  SEL R50, R92, RZ, !P6 ;  /* 0x000000ff5c327207 */ /* 0x000fe20007000000 */
[----:B------:R-:W-:Y:S01]  /*6e00*/  LDGSTS.E [R252+0x301b8], desc[UR30][R218.64], P5 ;  /* 0x301b8000dafc7fae */ /* 0x000fe2000a9a101e */
[----:B------:R-:W-:Y:S02]  /*6e10*/  ISETP.GE.AND P6, PT, R4, R29, PT ;  /* 0x0000001d0400720c */ /* 0x000fe40003fc6270 */
[----:B------:R-:W-:Y:S02]  /*6e20*/  SEL R51, R92, RZ, !P4 ;  /* 0x000000ff5c337207 */ /* 0x000fe40006000000 */
[----:B------:R-:W-:-:S02]  /*6e30*/  LOP3.LUT R4, R28, 0x78, RZ, 0xfc, !PT ;  /* 0x000000781c047812 */ /* 0x000fc400078efcff */
[-C--:B------:R-:W-:Y:S02]  /*6e40*/  ISETP.GE.AND P2, PT, R26, R29.reuse, PT ;  /* 0x0000001d1a00720c */ /* 0x080fe40003f46270 */
[----:B------:R-:W-:Y:S02]  /*6e50*/  ISETP.NE.U32.AND P4, PT, R50, RZ, PT ;  /* 0x000000ff3200720c */ /* 0x000fe40003f85070 */
[----:B------:R-:W-:Y:S02]  /*6e60*/  SEL R50, R92, RZ, !P6 ;  /* 0x000000ff5c327207 */ /* 0x000fe40007000000 */
[----:B------:R-:W-:Y:S02]  /*6e70*/  ISETP.NE.U32.AND P3, PT, R51, RZ, PT ;  /* 0x000000ff3300720c */ /* 0x000fe40003f65070 */
[----:B------:R-:W-:Y:S02]  /*6e80*/  ISETP.GE.AND P5, PT, R4, R29, PT ;  /* 0x0000001d0400720c */ /* 0x000fe40003fa6270 */
[----:B------:R-:W-:-:S02]  /*6e90*/  SEL R51, R92, RZ, !P2 ;  /* 0x000000ff5c337207 */ /* 0x000fc40005000000 */
[----:B------:R-:W-:Y:S02]  /*6ea0*/  ISETP.NE.U32.AND P6, PT, R50, RZ, PT ;  /* 0x000000ff3200720c */ /* 0x000fe40003fc5070 */
[----:B------:R-:W-:Y:S01]  /*6eb0*/  SEL R50, R92, RZ, !P5 ;  /* 0x000000ff5c327207 */ /* 0x000fe20006800000 */
[----:B------:R-:W-:Y:S01]  /*6ec0*/  LDGSTS.E [R252+0x301c0], desc[UR30][R220.64], P4 ;  /* 0x301c0000dcfc7fae */ /* 0x000fe2000a1a101e */
[----:B------:R-:W-:Y:S02]  /*6ed0*/  ISETP.NE.U32.AND P5, PT, R51, RZ, PT ;  /* 0x000000ff3300720c */ /* 0x000fe40003fa5070 */
[C---:B------:R-:W-:Y:S01]  /*6ee0*/  LOP3.LUT R5, R28.reuse, 0x7a, RZ, 0xfc, !PT ;  /* 0x0000007a1c057812 */ /* 0x040fe200078efcff */
[----:B------:R-:W-:Y:S01]  /*6ef0*/  LDGSTS.E [R252+0x301c8], desc[UR30][R222.64], P3 ;  /* 0x301c8000defc7fae */ /* 0x000fe200099a101e */
[----:B------:R-:W-:Y:S02]  /*6f00*/  LOP3.LUT R4, R28, 0x7c, RZ, 0xfc, !PT ;  /* 0x0000007c1c047812 */ /* 0x000fe400078efcff */
[-C--:B------:R-:W-:Y:S01]  /*6f10*/  ISETP.GE.AND P2, PT, R5, R29.reuse, PT ;  /* 0x0000001d0500720c */ /* 0x080fe20003f46270 */
[----:B------:R-:W-:Y:S01]  /*6f20*/  VIADD R5, R29, 0xffffff80 ;  /* 0xffffff801d057836 */ /* 0x000fe20000000000 */
[----:B------:R-:W-:Y:S01]  /*6f30*/  ISETP.GE.AND P4, PT, R4, R29, PT ;  /* 0x0000001d0400720c */ /* 0x000fe20003f86270 */
[----:B------:R-:W-:Y:S01]  /*6f40*/  LDGSTS.E [R252+0x301d0], desc[UR30][R224.64], P6 ;  /* 0x301d0000e0fc7fae */ /* 0x000fe2000b1a101e */
[----:B------:R-:W-:-:S02]  /*6f50*/  LOP3.LUT R4, R28, 0x7e, RZ, 0xfc, !PT ;  /* 0x0000007e1c047812 */ /* 0x000fc400078efcff */
[----:B------:R-:W-:Y:S01]  /*6f60*/  SEL R51, R92, RZ, !P2 ;  /* 0x000000ff5c337207 */ /* 0x000fe20005000000 */
[----:B------:R-:W-:Y:S01]  /*6f70*/  LDGSTS.E [R252+0x301d8], desc[UR30][R226.64], P5 ;  /* 0x301d8000e2fc7fae */ /* 0x000fe2000a9a101e */
[----:B------:R-:W-:Y:S02]  /*6f80*/  ISETP.NE.U32.AND P2, PT, R50, RZ, PT ;  /* 0x000000ff3200720c */ /* 0x000fe40003f45070 */
[----:B------:R-:W-:Y:S02]  /*6f90*/  SEL R50, R92, RZ, !P4 ;  /* 0x000000ff5c327207 */ /* 0x000fe40006000000 */
[-C--:B------:R-:W-:Y:S01]  /*6fa0*/  ISETP.GE.AND P6, PT, R4, R29.reuse, PT ;  /* 0x0000001d0400720c */ /* 0x080fe20003fc6270 */
[----:B------:R-:W-:Y:S01]  /*6fb0*/  IMAD R4, R90, UR6, RZ ;  /* 0x000000065a047c24 */ /* 0x000fe2000f8e02ff */
[----:B------:R-:W-:Y:S01]  /*6fc0*/  ISETP.GE.AND P5, PT, R157, R29, PT ;  /* 0x0000001d9d00720c */ /* 0x000fe20003fa6270 */
[----:B------:R-:W-:Y:S01]  /*6fd0*/  IMAD.U32 R90, RZ, RZ, UR7 ;  /* 0x00000007ff5a7e24 */ /* 0x000fe2000f8e00ff */
[----:B------:R-:W-:Y:S01]  /*6fe0*/  ISETP.NE.U32.AND P3, PT, R50, RZ, PT ;  /* 0x000000ff3200720c */ /* 0x000fe20003f65070 */
[----:B------:R-:W1:Y:S01]  /*6ff0*/  LDC R29, c[0x0][0x3a0] ;  /* 0x0000e800ff1d7b82 */ /* 0x000e620000000800 */
[----:B------:R-:W-:-:S02]  /*7000*/  SEL R50, R92, RZ, !P6 ;  /* 0x000000ff5c327207 */ /* 0x000fc40007000000 */
[-C--:B------:R-:W-:Y:S01]  /*7010*/  ISETP.GE.AND P6, PT, R127, R5.reuse, PT ;  /* 0x000000057f00720c */ /* 0x080fe20003fc6270 */
[----:B------:R-:W-:Y:S01]  /*7020*/  LDGSTS.E [R252+0x301e0], desc[UR30][R228.64], P2 ;  /* 0x301e0000e4fc7fae */ /* 0x000fe200091a101e */
[----:B------:R-:W-:Y:S02]  /*7030*/  ISETP.NE.U32.AND P4, PT, R51, RZ, PT ;  /* 0x000000ff3300720c */ /* 0x000fe40003f85070 */
[----:B------:R-:W-:Y:S02]  /*7040*/  SEL R92, R92, RZ, !P5 ;  /* 0x000000ff5c5c7207 */ /* 0x000fe40006800000 */
[----:B------:R-:W-:Y:S02]  /*7050*/  ISETP.NE.U32.AND P5, PT, R50, RZ, PT ;  /* 0x000000ff3200720c */ /* 0x000fe40003fa5070 */
[----:B------:R-:W-:Y:S02]  /*7060*/  SEL R51, RZ, 0x4, P6 ;  /* 0x00000004ff337807 */ /* 0x000fe40003000000 */
[----:B------:R-:W-:Y:S01]  /*7070*/  ISETP.NE.U32.AND P6, PT, R92, RZ, PT ;  /* 0x000000ff5c00720c */ /* 0x000fe20003fc5070 */
[----:B------:R-:W-:Y:S01]  /*7080*/  IMAD.U32 R92, RZ, RZ, UR7 ;  /* 0x00000007ff5c7e24 */ /* 0x000fe2000f8e00ff */
[----:B------:R-:W-:Y:S01]  /*7090*/  ISETP.GE.AND P2, PT, R28, R5, PT ;  /* 0x000000051c00720c */ /* 0x000fe20003f46270 */
[----:B------:R-:W-:-:S02]  /*70a0*/  IMAD R28, R91, UR6, RZ ;  /* 0x000000065b1c7c24 */ /* 0x000fc4000f8e02ff */
[----:B------:R-:W-:Y:S01]  /*70b0*/  LDGSTS.E [R252+0x301e8], desc[UR30][R230.64], P4 ;  /* 0x301e8000e6fc7fae */ /* 0x000fe2000a1a101e */
[----:B------:R-:W-:-:S03]  /*70c0*/  SEL R50, RZ, 0x4, P2 ;  /* 0x00000004ff327807 */ /* 0x000fc60001000000 */
[----:B------:R-:W-:Y:S01]  /*70d0*/  LDGSTS.E [R252+0x301f0], desc[UR30][R232.64], P3 ;  /* 0x301f0000e8fc7fae */ /* 0x000fe200099a101e */
[----:B-1----:R-:W-:-:S03]  /*70e0*/  VIADD R29, R29, 0x7f ;  /* 0x0000007f1d1d7836 */ /* 0x002fc60000000000 */
[----:B------:R-:W-:Y:S02]  /*70f0*/  LDGSTS.E [R252+0x301f8], desc[UR30][R234.64], P5 ;  /* 0x301f8000eafc7fae */ /* 0x000fe4000a9a101e */
[----:B------:R-:W-:Y:S02]  /*7100*/  ISETP.GT.AND P2, PT, R29, 0xff, PT ;  /* 0x000000ff1d00780c */ /* 0x000fe40003f44270 */
[----:B------:R-:W0:Y:S02]  /*7110*/  LDGDEPBAR ;  /* 0x00000000000079af */ /* 0x000e240000000000 */
[----:B------:R-:W-:Y:S02]  /*7120*/  SEL R50, R50, RZ, P2 ;  /* 0x000000ff32327207 */ /* 0x000fe40001000000 */
[----:B------:R1:W-:Y:S01]  /*7130*/  LDGSTS.E [R56], desc[UR30][R12.64], P6 ;  /* 0x000000000c387fae */ /* 0x0003e2000b1a101e */
[----:B------:R-:W-:Y:S02]  /*7140*/  SEL R51, R51, RZ, P2 ;  /* 0x000000ff33337207 */ /* 0x000fe40001000000 */
[----:B------:R-:W-:Y:S01]  /*7150*/  ISETP.NE.U32.AND P4, PT, R50, RZ, PT ;  /* 0x000000ff3200720c */ /* 0x000fe20003f85070 */
[----:B------:R2:W-:Y:S01]  /*7160*/  STL [R1+0x24c], R28 ;  /* 0x00024c1c01007387 */ /* 0x0005e20000100800 */
[----:B------:R-:W-:Y:S01]  /*7170*/  IMAD.U32 R50, RZ, RZ, UR7 ;  /* 0x00000007ff327e24 */ /* 0x000fe2000f8e00ff */
[----:B------:R-:W-:-:S02]  /*7180*/  ISETP.NE.U32.AND P3, PT, R51, RZ, PT ;  /* 0x000000ff3300720c */ /* 0x000fc40003f65070 */
[----:B------:R3:W-:Y:S01]  /*7190*/  LDGSTS.E [R56+0x400], desc[UR30][R6.64], P6 ;  /* 0x0040000006387fae */ /* 0x0007e2000b1a101e */
[----:B-1----:R-:W-:-:S03]  /*71a0*/  LEA R12, P5, R28, R240, 0x2 ;  /* 0x000000f01c0c7211 */ /* 0x002fc600078a10ff */
[----:B------:R1:W-:Y:S01]  /*71b0*/  STL [R1+0x248], R4 ;  /* 0x0002480401007387 */ /* 0x0003e20000100800 */
[-C--:B------:R-:W-:Y:S01]  /*71c0*/  LEA.HI.X.SX32 R13, R28, R241.reuse, 0x2, P5 ;  /* 0x000000f11c0d7211 */ /* 0x080fe200028f16ff */
[----:B--2---:R-:W-:Y:S01]  /*71d0*/  IMAD R28, R89, UR6, RZ ;  /* 0x00000006591c7c24 */ /* 0x004fe2000f8e02ff */
[----:B---3--:R-:W-:Y:S01]  /*71e0*/  LEA R6, P5, R4, R240, 0x2 ;  /* 0x000000f004067211 */ /* 0x008fe200078a10ff */
[----:B------:R-:W-:Y:S02]  /*71f0*/  IMAD.WIDE R126, R126, 0x4, R12 ;  /* 0x000000047e7e7825 */ /* 0x000fe400078e020c */
[----:B------:R2:W-:Y:S01]  /*7200*/  LDGSTS.E [R56+0x800], desc[UR30][R12.64], P6 ;  /* 0x008000000c387fae */ /* 0x0005e2000b1a101e */
[----:B------:R-:W-:Y:S01]  /*7210*/  LEA.HI.X.SX32 R7, R4, R241, 0x2, P5 ;  /* 0x000000f104077211 */ /* 0x000fe200028f16ff */
[----:B-1----:R-:W-:Y:S02]  /*7220*/  IMAD R4, R88, UR6, RZ ;  /* 0x0000000658047c24 */ /* 0x002fe4000f8e02ff */
[----:B------:R1:W-:Y:S01]  /*7230*/  STL [R1+0x244], R28 ;  /* 0x0002441c01007387 */ /* 0x0003e20000100800 */
[----:B------:R-:W-:-:S02]  /*7240*/  IMAD.U32 R88, RZ, RZ, UR7 ;  /* 0x00000007ff587e24 */ /* 0x000fc4000f8e00ff */
[----:B------:R-:W-:Y:S01]  /*7250*/  IMAD.WIDE R124, R124, 0x4, R6 ;  /* 0x000000047c7c7825 */ /* 0x000fe200078e0206 */
[----:B------:R3:W-:Y:S01]  /*7260*/  LDGSTS.E [R56+0xc00], desc[UR30][R6.64], P6 ;  /* 0x00c0000006387fae */ /* 0x0007e2000b1a101e */
[----:B--2---:R-:W-:-:S03]  /*7270*/  LEA R12, P5, R28, R240, 0x2 ;  /* 0x000000f01c0c7211 */ /* 0x004fc600078a10ff */
[----:B------:R2:W-:Y:S01]  /*7280*/  STL [R1+0x23c], R4 ;  /* 0x00023c0401007387 */ /* 0x0005e20000100800 */
[-C--:B------:R-:W-:Y:S01]  /*7290*/  LEA.HI.X.SX32 R13, R28, R241.reuse, 0x2, P5 ;  /* 0x000000f11c0d7211 */ /* 0x080fe200028f16ff */
[----:B-1----:R-:W-:Y:S01]  /*72a0*/  IMAD R28, R55, UR6, RZ ;  /* 0x00000006371c7c24 */ /* 0x002fe2000f8e02ff */
[----:B---3--:R-:W-:Y:S01]  /*72b0*/  LEA R6, P5, R4, R240, 0x2 ;  /* 0x000000f004067211 */ /* 0x008fe200078a10ff */
[----:B------:R-:W-:Y:S02]  /*72c0*/  IMAD.WIDE R122, R122, 0x4, R12 ;  /* 0x000000047a7a7825 */ /* 0x000fe400078e020c */
[----:B------:R1:W-:Y:S01]  /*72d0*/  LDGSTS.E [R56+0x1000], desc[UR30][R12.64], P6 ;  /* 0x010000000c387fae */ /* 0x0003e2000b1a101e */
[----:B------:R-:W-:Y:S01]  /*72e0*/  LEA.HI.X.SX32 R7, R4, R241, 0x2, P5 ;  /* 0x000000f104077211 */ /* 0x000fe200028f16ff */
[----:B--2---:R-:W-:Y:S02]  /*72f0*/  IMAD R4, R54, UR6, RZ ;  /* 0x0000000636047c24 */ /* 0x004fe4000f8e02ff */
[----:B------:R2:W-:Y:S01]  /*7300*/  STL [R1+0x234], R28 ;  /* 0x0002341c01007387 */ /* 0x0005e20000100800 */
[----:B------:R-:W-:-:S02]  /*7310*/  IMAD.U32 R54, RZ, RZ, UR7 ;  /* 0x00000007ff367e24 */ /* 0x000fc4000f8e00ff */
[----:B------:R-:W-:Y:S01]  /*7320*/  IMAD.WIDE R120, R120, 0x4, R6 ;  /* 0x0000000478787825 */ /* 0x000fe200078e0206 */
        /* <DEDUP_REMOVED lines=61> */
[----:B-1----:R-:W-:Y:S01]  /*7700*/  IMAD R4, R3, UR6, RZ ;  /* 0x0000000603047c24 */ /* 0x002fe2000f8e02ff */
[----:B------:R-:W-:Y:S01]  /*7710*/  LOP3.LUT R3, R27, 0x20, RZ, 0x3c, !PT ;  /* 0x000000201b037812 */ /* 0x000fe200078e3cff */
[----:B------:R1:W-:Y:S01]  /*7720*/  STL [R1+0x240], R28 ;  /* 0x0002401c01007387 */ /* 0x0003e20000100800 */
[----:B------:R-:W-:-:S03]  /*7730*/  IMAD.WIDE R100, R100, 0x4, R6 ;  /* 0x0000000464647825 */ /* 0x000fc600078e0206 */
[----:B------:R3:W-:Y:S01]  /*7740*/  LDGSTS.E [R56+0x3c00], desc[UR30][R6.64], P6 ;  /* 0x03c0000006387fae */ /* 0x0007e2000b1a101e */
[----:B------:R-:W-:Y:S01]  /*7750*/  VIADD R3, R3, UR10 ;  /* 0x0000000a03037c36 */ /* 0x000fe20008000000 */
[CC--:B--2---:R-:W-:Y:S02]  /*7760*/  LEA R12, P5, R28.reuse, R240.reuse, 0x2 ;  /* 0x000000f01c0c7211 */ /* 0x0c4fe400078a10ff */
[----:B------:R2:W-:Y:S02]  /*7770*/  STL [R1+0x238], R4 ;  /* 0x0002380401007387 */ /* 0x0005e40000100800 */
[----:B------:R-:W-:Y:S01]  /*7780*/  LEA.HI.X.SX32 R13, R28, R241, 0x2, P5 ;  /* 0x000000f11c0d7211 */ /* 0x000fe200028f16ff */
[----:B-1----:R-:W-:Y:S01]  /*7790*/  IMAD R28, R42, UR6, RZ ;  /* 0x000000062a1c7c24 */ /* 0x002fe2000f8e02ff */
[----:B------:R1:W-:Y:S01]  /*77a0*/  LDGSTS.E [R3+0x100], desc[UR30][R8.64], P6 ;  /* 0x0010000008037fae */ /* 0x0003e2000b1a101e */
[----:B------:R-:W-:Y:S01]  /*77b0*/  IMAD.U32 R42, RZ, RZ, UR7 ;  /* 0x00000007ff2a7e24 */ /* 0x000fe2000f8e00ff */
[----:B---3--:R-:W-:-:S02]  /*77c0*/  LEA R6, P5, R4, R240, 0x2 ;  /* 0x000000f004067211 */ /* 0x008fc400078a10ff */
[----:B------:R3:W-:Y:S01]  /*77d0*/  STL [R1+0x230], R28 ;  /* 0x0002301c01007387 */ /* 0x0007e20000100800 */
[----:B------:R-:W-:Y:S01]  /*77e0*/  IMAD.WIDE R66, R66, 0x4, R12 ;  /* 0x0000000442427825 */ /* 0x000fe200078e020c */
[----:B------:R-:W-:-:S03]  /*77f0*/  LEA.HI.X.SX32 R7, R4, R241, 0x2, P5 ;  /* 0x000000f104077211 */ /* 0x000fc600028f16ff */
[----:B--2---:R-:W-:Y:S02]  /*7800*/  IMAD R4, R41, UR6, RZ ;  /* 0x0000000629047c24 */ /* 0x004fe4000f8e02ff */
[----:B------:R-:W-:Y:S01]  /*7810*/  IMAD.U32 R56, RZ, RZ, UR7 ;  /* 0x00000007ff387e24 */ /* 0x000fe2000f8e00ff */
[----:B-1----:R-:W-:Y:S01]  /*7820*/  LEA R8, P5, R28, R240, 0x2 ;  /* 0x000000f01c087211 */ /* 0x002fe200078a10ff */
[----:B------:R-:W-:Y:S01]  /*7830*/  IMAD.WIDE R96, R96, 0x4, R6 ;  /* 0x0000000460607825 */ /* 0x000fe200078e0206 */
[----:B------:R1:W-:Y:S02]  /*7840*/  LDGSTS.E [R3+0x500], desc[UR30][R6.64], P6 ;  /* 0x0050000006037fae */ /* 0x0003e4000b1a101e */
[----:B------:R-:W-:Y:S01]  /*7850*/  LEA.HI.X.SX32 R9, R28, R241, 0x2, P5 ;  /* 0x000000f11c097211 */ /* 0x000fe200028f16ff */
[----:B---3--:R-:W-:Y:S01]  /*7860*/  IMAD R28, R40, UR6, RZ ;  /* 0x00000006281c7c24 */ /* 0x008fe2000f8e02ff */
        /* <DEDUP_REMOVED lines=14> */
[----:B------:R-:W-:-:S03]  /*7950*/  IMAD.WIDE R90, R90, 0x4, R8 ;  /* 0x000000045a5a7825 */ /* 0x000fc600078e0208 */
        /* <DEDUP_REMOVED lines=11> */
[----:B------:R-:W-:-:S03]  /*7a10*/  IMAD.WIDE R86, R86, 0x4, R8 ;  /* 0x0000000456567825 */ /* 0x000fc600078e0208 */
        /* <DEDUP_REMOVED lines=40> */
[----:B-1----:R-:W-:Y:S02]  /*7ca0*/  IMAD R4, R25, UR6, RZ ;  /* 0x0000000619047c24 */ /* 0x002fe4000f8e02ff */
[----:B------:R-:W-:Y:S01]  /*7cb0*/  IMAD R25, R10, UR6, RZ ;  /* 0x000000060a197c24 */ /* 0x000fe2000f8e02ff */
[----:B---3--:R-:W-:Y:S01]  /*7cc0*/  LEA R8, P5, R28, R240, 0x2 ;  /* 0x000000f01c087211 */ /* 0x008fe200078a10ff */
[----:B------:R-:W-:Y:S01]  /*7cd0*/  IMAD.WIDE R72, R72, 0x4, R6 ;  /* 0x0000000448487825 */ /* 0x000fe200078e0206 */
[----:B------:R1:W-:Y:S02]  /*7ce0*/  LDGSTS.E [R3+0x3500], desc[UR30][R6.64], P6 ;  /* 0x0350000006037fae */ /* 0x0003e4000b1a101e */
[----:B------:R-:W-:Y:S01]  /*7cf0*/  LEA.HI.X.SX32 R9, R28, R241, 0x2, P5 ;  /* 0x000000f11c097211 */ /* 0x000fe200028f16ff */
[----:B--2---:R-:W-:Y:S01]  /*7d00*/  IMAD R28, R24, UR6, RZ ;  /* 0x00000006181c7c24 */ /* 0x004fe2000f8e02ff */
[----:B------:R2:W-:Y:S01]  /*7d10*/  STL [R1+0x184], R4 ;  /* 0x0001840401007387 */ /* 0x0005e20000100800 */
[----:B------:R-:W-:-:S02]  /*7d20*/  IMAD R24, R2, UR6, RZ ;  /* 0x0000000602187c24 */ /* 0x000fc4000f8e02ff */
[----:B------:R-:W-:Y:S01]  /*7d30*/  IMAD.WIDE R70, R70, 0x4, R8 ;  /* 0x0000000446467825 */ /* 0x000fe200078e0208 */
[----:B------:R3:W-:Y:S01]  /*7d40*/  LDGSTS.E [R3+0x3900], desc[UR30][R8.64], P6 ;  /* 0x0390000008037fae */ /* 0x0007e2000b1a101e */
[----:B-1----:R-:W-:-:S03]  /*7d50*/  LEA R6, P5, R4, R240, 0x2 ;  /* 0x000000f004067211 */ /* 0x002fc600078a10ff */
[----:B------:R-:W-:Y:S01]  /*7d60*/  STL [R1+0x218], R28 ;  /* 0x0002181c01007387 */ /* 0x000fe20000100800 */
[----:B------:R-:W-:-:S03]  /*7d70*/  LEA.HI.X.SX32 R7, R4, R241, 0x2, P5 ;  /* 0x000000f104077211 */ /* 0x000fc600028f16ff */
[----:B------:R-:W-:Y:S01]  /*7d80*/  STL [R1+0x20c], R25 ;  /* 0x00020c1901007387 */ /* 0x000fe20000100800 */
[----:B--2---:R-:W-:Y:S02]  /*7d90*/  LOP3.LUT R4, R27, 0x40, RZ, 0x3c, !PT ;  /* 0x000000401b047812 */ /* 0x004fe400078e3cff */
[-C--:B---3--:R-:W-:Y:S01]  /*7da0*/  LEA R8, P5, R28, R240.reuse, 0x2 ;  /* 0x000000f01c087211 */ /* 0x088fe200078a10ff */
[----:B------:R-:W-:Y:S01]  /*7db0*/  IMAD.WIDE R68, R68, 0x4, R6 ;  /* 0x0000000444447825 */ /* 0x000fe200078e0206 */
[----:B------:R1:W-:Y:S02]  /*7dc0*/  LDGSTS.E [R3+0x3d00], desc[UR30][R6.64], P6 ;  /* 0x03d0000006037fae */ /* 0x0003e4000b1a101e */
[-C--:B------:R-:W-:Y:S01]  /*7dd0*/  LEA.HI.X.SX32 R9, R28, R241.reuse, 0x2, P5 ;  /* 0x000000f11c097211 */ /* 0x080fe200028f16ff */
[----:B------:R-:W-:Y:S01]  /*7de0*/  VIADD R2, R4, UR10 ;  /* 0x0000000a04027c36 */ /* 0x000fe20008000000 */
[----:B------:R-:W-:Y:S01]  /*7df0*/  LEA R10, P5, R25, R240, 0x2 ;  /* 0x000000f0190a7211 */ /* 0x000fe200078a10ff */
[----:B------:R-:W-:Y:S01]  /*7e00*/  IMAD R4, R11, UR6, RZ ;  /* 0x000000060b047c24 */ /* 0x000fe2000f8e02ff */
[----:B------:R-:W-:Y:S02]  /*7e10*/  STL [R1+0x208], R24 ;  /* 0x0002081801007387 */ /* 0x000fe40000100800 */
[----:B------:R-:W-:-:S02]  /*7e20*/  LEA.HI.X.SX32 R11, R25, R241, 0x2, P5 ;  /* 0x000000f1190b7211 */ /* 0x000fc400028f16ff */
[----:B------:R2:W-:Y:S01]  /*7e30*/  LDGSTS.E [R2+0x200], desc[UR30][R12.64], P6 ;  /* 0x002000000c027fae */ /* 0x0005e2000b1a101e */
[----:B-1----:R-:W-:Y:S01]  /*7e40*/  LEA R6, P5, R24, R240, 0x2 ;  /* 0x000000f018067211 */ /* 0x002fe200078a10ff */
[----:B------:R-:W-:Y:S02]  /*7e50*/  IMAD.WIDE R64, R64, 0x4, R10 ;  /* 0x0000000440407825 */ /* 0x000fe400078e020a */
[----:B------:R1:W-:Y:S01]  /*7e60*/  STL [R1+0x1fc], R4 ;  /* 0x0001fc0401007387 */ /* 0x0003e20000100800 */
[----:B------:R-:W-:-:S03]  /*7e70*/  LEA.HI.X.SX32 R7, R24, R241, 0x2, P5 ;  /* 0x000000f118077211 */ /* 0x000fc600028f16ff */
[----:B------:R3:W-:Y:S01]  /*7e80*/  LDGSTS.E [R2+0x600], desc[UR30][R10.64], P6 ;  /* 0x006000000a027fae */ /* 0x0007e2000b1a101e */
[----:B--2---:R-:W-:-:S03]  /*7e90*/  LEA R12, P5, R4, R240, 0x2 ;  /* 0x000000f0040c7211 */ /* 0x004fc600078a10ff */
[----:B------:R-:W-:Y:S01]  /*7ea0*/  STL [R1+0x1f4], R23 ;  /* 0x0001f41701007387 */ /* 0x000fe20000100800 */
[-C--:B------:R-:W-:Y:S01]  /*7eb0*/  LEA.HI.X.SX32 R13, R4, R241.reuse, 0x2, P5 ;  /* 0x000000f1040d7211 */ /* 0x080fe200028f16ff */
[----:B-1----:R-:W-:Y:S01]  /*7ec0*/  IMAD R4, R21, UR6, RZ ;  /* 0x0000000615047c24 */ /* 0x002fe2000f8e02ff */
[C---:B---3--:R-:W-:Y:S01]  /*7ed0*/  LEA R10, P5, R23.reuse, R240, 0x2 ;  /* 0x000000f0170a7211 */ /* 0x048fe200078a10ff */
[----:B------:R-:W-:Y:S02]  /*7ee0*/  IMAD.WIDE R62, R62, 0x4, R12 ;  /* 0x000000043e3e7825 */ /* 0x000fe400078e020c */
[----:B------:R1:W-:Y:S01]  /*7ef0*/  LDGSTS.E [R2+0xa00], desc[UR30][R12.64], P6 ;  /* 0x00a000000c027fae */ /* 0x0003e2000b1a101e */
[----:B------:R-:W-:-:S03]  /*7f00*/  LEA.HI.X.SX32 R11, R23, R241, 0x2, P5 ;  /* 0x000000f1170b7211 */ /* 0x000fc600028f16ff */
[----:B------:R2:W-:Y:S01]  /*7f10*/  STL [R1+0x1ec], R4 ;  /* 0x0001ec0401007387 */ /* 0x0005e20000100800 */
[----:B------:R-:W-:-:S03]  /*7f20*/  IMAD.WIDE R60, R60, 0x4, R10 ;  /* 0x000000043c3c7825 */ /* 0x000fc600078e020a */
[----:B------:R3:W-:Y:S01]  /*7f30*/  LDGSTS.E [R2+0xe00], desc[UR30][R10.64], P6 ;  /* 0x00e000000a027fae */ /* 0x0007e2000b1a101e */
[----:B-1----:R-:W-:-:S03]  /*7f40*/  LEA R12, P5, R4, R240, 0x2 ;  /* 0x000000f0040c7211 */ /* 0x002fc600078a10ff */
[----:B------:R-:W-:Y:S01]  /*7f50*/  STL [R1+0x1e0], R20 ;  /* 0x0001e01401007387 */ /* 0x000fe20000100800 */
[-C--:B------:R-:W-:Y:S01]  /*7f60*/  LEA.HI.X.SX32 R13, R4, R241.reuse, 0x2, P5 ;  /* 0x000000f1040d7211 */ /* 0x080fe200028f16ff */
[----:B--2---:R-:W-:Y:S01]  /*7f70*/  IMAD R4, R19, UR6, RZ ;  /* 0x0000000613047c24 */ /* 0x004fe2000f8e02ff */
[----:B---3--:R-:W-:Y:S01]  /*7f80*/  LEA R10, P5, R20, R240, 0x2 ;  /* 0x000000f0140a7211 */ /* 0x008fe200078a10ff */
        /* <DEDUP_REMOVED lines=20> */
[----:B--2---:R-:W-:Y:S02]  /*80d0*/  IMAD R4, R0, UR6, RZ ;  /* 0x0000000600047c24 */ /* 0x004fe4000f8e02ff */
[----:B------:R-:W-:Y:S01]  /*80e0*/  IMAD R0, R14, UR6, RZ ;  /* 0x000000060e007c24 */ /* 0x000fe2000f8e02ff */
[C---:B---3--:R-:W-:Y:S01]  /*80f0*/  LEA R10, P5, R15.reuse, R240, 0x2 ;  /* 0x000000f00f0a7211 */ /* 0x048fe200078a10ff */
[----:B------:R-:W-:Y:S01]  /*8100*/  IMAD.WIDE R50, R50, 0x4, R12 ;  /* 0x0000000432327825 */ /* 0x000fe200078e020c */
[----:B------:R1:W-:Y:S02]  /*8110*/  LDGSTS.E [R2+0x2200], desc[UR30][R12.64], P6 ;  /* 0x022000000c027fae */ /* 0x0003e4000b1a101e */
[----:B------:R-:W-:Y:S02]  /*8120*/  LEA.HI.X.SX32 R11, R15, R241, 0x2, P5 ;  /* 0x000000f10f0b7211 */ /* 0x000fe400028f16ff */
        /* <DEDUP_REMOVED lines=17> */
[----:B------:R-:W-:-:S03]  /*8240*/  LEA.HI.X.SX32 R13, R4, R241, 0x2, P5 ;  /* 0x000000f1040d7211 */ /* 0x000fc600028f16ff */
[----:B------:R-:W4:Y:S01]  /*8250*/  LDL.LU R153, [R1+0x70] ;  /* 0x0000700001997983 */ /* 0x000f220000300800 */
[----:B-1----:R-:W-:Y:S01]  /*8260*/  IMAD R4, R236, UR6, RZ ;  /* 0x00000006ec047c24 */ /* 0x002fe2000f8e02ff */
[C---:B---3--:R-:W-:Y:S02]  /*8270*/  LEA R10, P5, R0.reuse, R240, 0x2 ;  /* 0x000000f0000a7211 */ /* 0x048fe400078a10ff */
[----:B------:R1:W-:Y:S02]  /*8280*/  LDGSTS.E [R2+0x3200], desc[UR30][R12.64], P6 ;  /* 0x032000000c027fae */ /* 0x0003e4000b1a101e */
[----:B------:R-:W-:Y:S01]  /*8290*/  LEA.HI.X.SX32 R11, R0, R241, 0x2, P5 ;  /* 0x000000f1000b7211 */ /* 0x000fe200028f16ff */
[----:B--2---:R-:W-:Y:S01]  /*82a0*/  IMAD R0, R237, UR6, RZ ;  /* 0x00000006ed007c24 */ /* 0x004fe2000f8e02ff */
[----:B------:R2:W-:Y:S01]  /*82b0*/  STL [R1+0xa8], R4 ;  /* 0x0000a80401007387 */ /* 0x0005e20000100800 */
[----:B------:R-:W-:-:S03]  /*82c0*/  IMAD.WIDE R42, R42, 0x4, R12 ;  /* 0x000000042a2a7825 */ /* 0x000fc600078e020c */
[----:B------:R3:W-:Y:S04]  /*82d0*/  STL [R1+0xa4], R0 ;  /* 0x0000a40001007387 */ /* 0x0007e80000100800 */
[----:B------:R-:W4:Y:S01]  /*82e0*/  LDL.LU R154, [R1+0x74] ;  /* 0x00007400019a7983 */ /* 0x000f220000300800 */
[----:B-1----:R-:W-:-:S03]  /*82f0*/  LEA R12, P5, R4, R240, 0x2 ;  /* 0x000000f0040c7211 */ /* 0x002fc600078a10ff */
[----:B------:R-:W4:Y:S01]  /*8300*/  LDL.LU R155, [R1+0x78] ;  /* 0x00007800019b7983 */ /* 0x000f220000300800 */
[----:B------:R-:W-:Y:S01]  /*8310*/  LEA.HI.X.SX32 R13, R4, R241, 0x2, P5 ;  /* 0x000000f1040d7211 */ /* 0x000fe200028f16ff */
[----:B--2---:R-:W-:Y:S02]  /*8320*/  IMAD R4, R238, UR6, RZ ;  /* 0x00000006ee047c24 */ /* 0x004fe4000f8e02ff */
[----:B------:R-:W-:Y:S01]  /*8330*/  IMAD R16, R239, UR6, RZ ;  /* 0x00000006ef107c24 */ /* 0x000fe2000f8e02ff */
[----:B------:R1:W-:Y:S01]  /*8340*/  LDGSTS.E [R2+0x3600], desc[UR30][R10.64], P6 ;  /* 0x036000000a027fae */ /* 0x0003e2000b1a101e */
[----:B------:R-:W-:-:S03]  /*8350*/  IMAD R17, R242, UR6, RZ ;  /* 0x00000006f2117c24 */ /* 0x000fc6000f8e02ff */
[----:B------:R2:W-:Y:S04]  /*8360*/  STL [R1+0x1d8], R4 ;  /* 0x0001d80401007387 */ /* 0x0005e80000100800 */
[----:B------:R4:W-:Y:S04]  /*8370*/  STL [R1+0xa0], R16 ;  /* 0x0000a01001007387 */ /* 0x0009e80000100800 */
[----:B------:R-:W-:Y:S04]  /*8380*/  STL [R1+0x9c], R17 ;  /* 0x00009c1101007387 */ /* 0x000fe80000100800 */
[----:B------:R-:W4:Y:S01]  /*8390*/  LDL.LU R156, [R1+0x7c] ;  /* 0x00007c00019c7983 */ /* 0x000f220000300800 */
[----:B------:R-:W-:Y:S01]  /*83a0*/  IMAD.WIDE R40, R40, 0x4, R10 ;  /* 0x0000000428287825 */ /* 0x000fe200078e020a */
[----:B-1----:R-:W-:-:S02]  /*83b0*/  LEA R10, P5, R0, R240, 0x2 ;  /* 0x000000f0000a7211 */ /* 0x002fc400078a10ff */
[----:B------:R1:W-:Y:S02]  /*83c0*/  LDGSTS.E [R2+0x3a00], desc[UR30][R12.64], P6 ;  /* 0x03a000000c027fae */ /* 0x0003e4000b1a101e */
[-C--:B------:R-:W-:Y:S01]  /*83d0*/  LEA.HI.X.SX32 R11, R0, R241.reuse, 0x2, P5 ;  /* 0x000000f1000b7211 */ /* 0x080fe200028f16ff */
[----:B------:R-:W-:Y:S01]  /*83e0*/  IMAD.U32 R38, RZ, RZ, UR7 ;  /* 0x00000007ff267e24 */ /* 0x000fe2000f8e00ff */
[-C--:B------:R-:W-:Y:S01]  /*83f0*/  LEA R14, P5, R4, R240.reuse, 0x2 ;  /* 0x000000f0040e7211 */ /* 0x080fe200078a10ff */
[----:B------:R-:W-:Y:S01]  /*8400*/  IMAD.U32 R36, RZ, RZ, UR7 ;  /* 0x00000007ff247e24 */ /* 0x000fe2000f8e00ff */
[----:B---3--:R-:W-:Y:S01]  /*8410*/  LOP3.LUT R0, R27, 0x60, RZ, 0x3c, !PT ;  /* 0x000000601b007812 */ /* 0x008fe200078e3cff */
[----:B------:R-:W-:Y:S01]  /*8420*/  IMAD.WIDE R38, R38, 0x4, R12 ;  /* 0x0000000426267825 */ /* 0x000fe200078e020c */
[----:B------:R-:W-:Y:S01]  /*8430*/  LEA.HI.X.SX32 R15, R4, R241, 0x2, P5 ;  /* 0x000000f1040f7211 */ /* 0x000fe200028f16ff */
[----:B------:R3:W-:Y:S02]  /*8440*/  LDGSTS.E [R2+0x3e00], desc[UR30][R10.64], P6 ;  /* 0x03e000000a027fae */ /* 0x0007e4000b1a101e */
[----:B--2---:R-:W-:Y:S01]  /*8450*/  IMAD R4, R243, UR6, RZ ;  /* 0x00000006f3047c24 */ /* 0x004fe2000f8e02ff */
[----:B-1----:R-:W-:Y:S01]  /*8460*/  LEA R12, P5, R16, R240, 0x2 ;  /* 0x000000f0100c7211 */ /* 0x002fe200078a10ff */
[----:B------:R-:W-:-:S03]  /*8470*/  IMAD.WIDE R36, R36, 0x4, R10 ;  /* 0x0000000424247825 */ /* 0x000fc600078e020a */
[-C--:B------:R-:W-:Y:S01]  /*8480*/  LEA.HI.X.SX32 R13, R16, R241.reuse, 0x2, P5 ;  /* 0x000000f1100d7211 */ /* 0x080fe200028f16ff */
[----:B------:R-:W-:Y:S01]  /*8490*/  VIADD R0, R0, UR10 ;  /* 0x0000000a00007c36 */ /* 0x000fe20008000000 */
[----:B------:R1:W-:Y:S01]  /*84a0*/  STL [R1+0x98], R4 ;  /* 0x0000980401007387 */ /* 0x0003e20000100800 */
[----:B------:R-:W-:Y:S01]  /*84b0*/  IMAD.U32 R34, RZ, RZ, UR7 ;  /* 0x00000007ff227e24 */ /* 0x000fe2000f8e00ff */
[C---:B---3--:R-:W-:Y:S02]  /*84c0*/  LEA R10, P5, R17.reuse, R240, 0x2 ;  /* 0x000000f0110a7211 */ /* 0x048fe400078a10ff */
[----:B------:R-:W2:Y:S01]  /*84d0*/  LDL.LU R152, [R1+0x80] ;  /* 0x0000800001987983 */ /* 0x000ea20000300800 */
[----:B------:R-:W-:Y:S01]  /*84e0*/  IMAD.WIDE R34, R34, 0x4, R8 ;  /* 0x0000000422227825 */ /* 0x000fe200078e0208 */
[----:B------:R-:W-:Y:S02]  /*84f0*/  LEA.HI.X.SX32 R11, R17, R241, 0x2, P5 ;  /* 0x000000f1110b7211 */ /* 0x000fe400028f16ff */
[----:B------:R3:W-:Y:S01]  /*8500*/  LDGSTS.E [R0+0x300], desc[UR30][R8.64], P6 ;  /* 0x0030000008007fae */ /* 0x0007e2000b1a101e */
[----:B------:R-:W-:-:S03]  /*8510*/  IMAD.U32 R32, RZ, RZ, UR7 ;  /* 0x00000007ff207e24 */ /* 0x000fc6000f8e00ff */
[----:B------:R1:W-:Y:S01]  /*8520*/  LDGSTS.E [R0+0x700], desc[UR30][R6.64], P6 ;  /* 0x0070000006007fae */ /* 0x0003e2000b1a101e */
[----:B---3--:R-:W-:Y:S01]  /*8530*/  LEA R8, P5, R4, R240, 0x2 ;  /* 0x000000f004087211 */ /* 0x008fe200078a10ff */
[----:B------:R-:W-:Y:S02]  /*8540*/  IMAD.WIDE R32, R32, 0x4, R6 ;  /* 0x0000000420207825 */ /* 0x000fe400078e0206 */
[----:B------:R3:W-:Y:S01]  /*8550*/  LDGSTS.E [R0+0xb00], desc[UR30][R14.64], P6 ;  /* 0x00b000000e007fae */ /* 0x0007e2000b1a101e */
[----:B------:R-:W-:Y:S01]  /*8560*/  LEA.HI.X.SX32 R9, R4, R241, 0x2, P5 ;  /* 0x000000f104097211 */ /* 0x000fe200028f16ff */
[----:B------:R-:W-:Y:S02]  /*8570*/  IMAD.U32 R30, RZ, RZ, UR7 ;  /* 0x00000007ff1e7e24 */ /* 0x000fe4000f8e00ff */
[----:B------:R1:W-:Y:S01]  /*8580*/  LDGSTS.E [R0+0xf00], desc[UR30][R12.64], P6 ;  /* 0x00f000000c007fae */ /* 0x0003e2000b1a101e */
[----:B----4-:R-:W-:-:S03]  /*8590*/  IMAD R16, R153, UR6, RZ ;  /* 0x0000000699107c24 */ /* 0x010fc6000f8e02ff */
[----:B------:R4:W-:Y:S04]  /*85a0*/  LDGSTS.E [R0+0x1300], desc[UR30][R10.64], P6 ;  /* 0x013000000a007fae */ /* 0x0009e8000b1a101e */
[----:B------:R-:W2:Y:S04]  /*85b0*/  LDL.LU R153, [R1+0xbc] ;  /* 0x0000bc0001997983 */ /* 0x000ea80000300800 */
[----:B------:R3:W-:Y:S04]  /*85c0*/  STL [R1+0x94], R16 ;  /* 0x0000941001007387 */ /* 0x0007e80000100800 */
[----:B-1----:R-:W2:Y:S01]  /*85d0*/  LDL.LU R4, [R1+0xc0] ;  /* 0x0000c00001047983 */ /* 0x002ea20000300800 */
[----:B------:R-:W-:-:S02]  /*85e0*/  IMAD R17, R154, UR6, RZ ;  /* 0x000000069a117c24 */ /* 0x000fc4000f8e02ff */
[----:B------:R-:W-:-:S03]  /*85f0*/  IMAD R18, R155, UR6, RZ ;  /* 0x000000069b127c24 */ /* 0x000fc6000f8e02ff */
[----:B------:R2:W-:Y:S04]  /*8600*/  STL [R1+0x90], R17 ;  /* 0x0000901101007387 */ /* 0x0005e80000100800 */
[----:B------:R-:W2:Y:S01]  /*8610*/  LDL.LU R154, [R1+0xc4] ;  /* 0x0000c400019a7983 */ /* 0x000ea20000300800 */
[----:B------:R-:W-:-:S03]  /*8620*/  LEA R6, P5, R16, R240, 0x2 ;  /* 0x000000f010067211 */ /* 0x000fc600078a10ff */
[----:B------:R1:W-:Y:S01]  /*8630*/  STL [R1+0x8c], R18 ;  /* 0x00008c1201007387 */ /* 0x0003e20000100800 */
[----:B------:R-:W-:-:S03]  /*8640*/  LEA.HI.X.SX32 R7, R16, R241, 0x2, P5 ;  /* 0x000000f110077211 */ /* 0x000fc600028f16ff */
[----:B------:R-:W2:Y:S01]  /*8650*/  LDL.LU R155, [R1+0xc8] ;  /* 0x0000c800019b7983 */ /* 0x000ea20000300800 */
[----:B------:R-:W-:-:S03]  /*8660*/  IMAD.WIDE R30, R30, 0x4, R14 ;  /* 0x000000041e1e7825 */ /* 0x000fc600078e020e */
[----:B------:R1:W-:Y:S01]  /*8670*/  LDGSTS.E [R0+0x1700], desc[UR30][R8.64], P6 ;  /* 0x0170000008007fae */ /* 0x0003e2000b1a101e */
[----:B---3--:R-:W-:Y:S01]  /*8680*/  IMAD R16, R156, UR6, RZ ;  /* 0x000000069c107c24 */ /* 0x008fe2000f8e02ff */
[CC--:B------:R-:W-:Y:S02]  /*8690*/  LEA R14, P5, R17.reuse, R240.reuse, 0x2 ;  /* 0x000000f0110e7211 */ /* 0x0c0fe400078a10ff */
[----:B------:R-:W3:Y:S01]  /*86a0*/  LDL.LU R156, [R1+0xcc] ;  /* 0x0000cc00019c7983 */ /* 0x000ee20000300800 */
[----:B------:R-:W-:Y:S01]  /*86b0*/  IMAD.U32 R24, RZ, RZ, UR7 ;  /* 0x00000007ff187e24 */ /* 0x000fe2000f8e00ff */
[----:B------:R-:W-:Y:S01]  /*86c0*/  LEA.HI.X.SX32 R15, R17, R241, 0x2, P5 ;  /* 0x000000f1110f7211 */ /* 0x000fe200028f16ff */
[----:B------:R-:W-:Y:S01]  /*86d0*/  IMAD.U32 R22, RZ, RZ, UR7 ;  /* 0x00000007ff167e24 */ /* 0x000fe2000f8e00ff */
[----:B------:R-:W-:Y:S01]  /*86e0*/  LDGSTS.E [R0+0x1b00], desc[UR30][R6.64], P6 ;  /* 0x01b0000006007fae */ /* 0x000fe2000b1a101e */
[----:B------:R-:W-:Y:S01]  /*86f0*/  IMAD.WIDE R24, R24, 0x4, R12 ;  /* 0x0000000418187825 */ /* 0x000fe200078e020c */
[----:B------:R-:W-:-:S03]  /*8700*/  LEA R12, P5, R18, R240, 0x2 ;  /* 0x000000f0120c7211 */ /* 0x000fc600078a10ff */
[----:B------:R-:W-:Y:S01]  /*8710*/  IMAD.U32 R20, RZ, RZ, UR7 ;  /* 0x00000007ff147e24 */ /* 0x000fe2000f8e00ff */
[-C--:B------:R-:W-:Y:S01]  /*8720*/  LEA.HI.X.SX32 R13, R18, R241.reuse, 0x2, P5 ;  /* 0x000000f1120d7211 */ /* 0x080fe200028f16ff */
[----:B------:R-:W-:Y:S01]  /*8730*/  IMAD.WIDE R22, R22, 0x4, R10 ;  /* 0x0000000416167825 */ /* 0x000fe200078e020a */
[----:B----4-:R-:W-:Y:S01]  /*8740*/  LEA R10, P5, R16, R240, 0x2 ;  /* 0x000000f0100a7211 */ /* 0x010fe200078a10ff */
[----:B------:R4:W-:Y:S02]  /*8750*/  STL [R1+0x88], R16 ;  /* 0x0000881001007387 */ /* 0x0009e40000100800 */
[----:B------:R-:W-:Y:S01]  /*8760*/  IMAD.WIDE R20, R20, 0x4, R8 ;  /* 0x0000000414147825 */ /* 0x000fe200078e0208 */
[----:B------:R-:W-:Y:S01]  /*8770*/  LEA.HI.X.SX32 R11, R16, R241, 0x2, P5 ;  /* 0x000000f1100b7211 */ /* 0x000fe200028f16ff */
[----:B------:R2:W-:Y:S02]  /*8780*/  LDGSTS.E [R0+0x1f00], desc[UR30][R14.64], P6 ;  /* 0x01f000000e007fae */ /* 0x0005e4000b1a101e */
[----:B--2---:R-:W-:-:S02]  /*8790*/  IMAD R17, R152, UR6, RZ ;  /* 0x0000000698117c24 */ /* 0x004fc4000f8e02ff */
[----:B------:R2:W-:Y:S01]  /*87a0*/  LDGSTS.E [R0+0x2300], desc[UR30][R12.64], P6 ;  /* 0x023000000c007fae */ /* 0x0005e2000b1a101e */
[----:B-1----:R-:W-:Y:S02]  /*87b0*/  IMAD.U32 R18, RZ, RZ, UR7 ;  /* 0x00000007ff127e24 */ /* 0x002fe4000f8e00ff */
[C---:B------:R-:W-:Y:S02]  /*87c0*/  LEA R8, P5, R17.reuse, R240, 0x2 ;  /* 0x000000f011087211 */ /* 0x040fe400078a10ff */
[----:B------:R-:W-:Y:S01]  /*87d0*/  IMAD.WIDE R18, R18, 0x4, R6 ;  /* 0x0000000412127825 */ /* 0x000fe200078e0206 */
[----:B------:R1:W-:Y:S01]  /*87e0*/  STL [R1+0x84], R17 ;  /* 0x0000841101007387 */ /* 0x0003e20000100800 */
[----:B------:R-:W-:Y:S02]  /*87f0*/  LEA.HI.X.SX32 R9, R17, R241, 0x2, P5 ;  /* 0x000000f111097211 */ /* 0x000fe400028f16ff */
[----:B----4-:R-:W-:Y:S01]  /*8800*/  IMAD.U32 R16, RZ, RZ, UR7 ;  /* 0x00000007ff107e24 */ /* 0x010fe2000f8e00ff */
[----:B------:R4:W-:Y:S04]  /*8810*/  LDGSTS.E [R0+0x2700], desc[UR30][R10.64], P6 ;  /* 0x027000000a007fae */ /* 0x0009e8000b1a101e */
[----:B------:R2:W-:Y:S01]  /*8820*/  LDGSTS.E [R0+0x2b00], desc[UR30][R8.64], P6 ;  /* 0x02b0000008007fae */ /* 0x0005e2000b1a101e */
[----:B-1----:R-:W-:-:S04]  /*8830*/  IMAD.WIDE R16, R16, 0x4, R14 ;  /* 0x0000000410107825 */ /* 0x002fc800078e020e */
[----:B------:R-:W-:-:S04]  /*8840*/  IMAD.U32 R14, RZ, RZ, UR7 ;  /* 0x00000007ff0e7e24 */ /* 0x000fc8000f8e00ff */
[----:B------:R-:W-:-:S04]  /*8850*/  IMAD.WIDE R14, R14, 0x4, R12 ;  /* 0x000000040e0e7825 */ /* 0x000fc800078e020c */
[----:B--2---:R-:W-:-:S04]  /*8860*/  IMAD.U32 R12, RZ, RZ, UR7 ;  /* 0x00000007ff0c7e24 */ /* 0x004fc8000f8e00ff */
[----:B------:R-:W-:-:S04]  /*8870*/  IMAD.WIDE R12, R12, 0x4, R10 ;  /* 0x000000040c0c7825 */ /* 0x000fc800078e020a */
[----:B------:R-:W-:Y:S02]  /*8880*/  IMAD.U32 R148, RZ, RZ, UR7 ;  /* 0x00000007ff947e24 */ /* 0x000fe4000f8e00ff */
[----:B------:R-:W-:-:S05]  /*8890*/  IMAD R28, R153, UR6, RZ ;  /* 0x00000006991c7c24 */ /* 0x000fca000f8e02ff */
[----:B------:R-:W-:Y:S01]  /*88a0*/  LEA R6, P5, R28, R240, 0x2 ;  /* 0x000000f01c067211 */ /* 0x000fe200078a10ff */
[----:B------:R-:W-:-:S03]  /*88b0*/  IMAD R4, R4, UR6, RZ ;  /* 0x0000000604047c24 */ /* 0x000fc6000f8e02ff */
[----:B------:R-:W-:Y:S01]  /*88c0*/  LEA.HI.X.SX32 R7, R28, R241, 0x2, P5 ;  /* 0x000000f11c077211 */ /* 0x000fe200028f16ff */
[----:B------:R-:W-:Y:S01]  /*88d0*/  STL [R1+0x80], R28 ;  /* 0x0000801c01007387 */ /* 0x000fe20000100800 */
[----:B------:R-:W-:-:S03]  /*88e0*/  LEA R242, P5, R4, R240, 0x2 ;  /* 0x000000f004f27211 */ /* 0x000fc600078a10ff */
[----:B------:R1:W-:Y:S01]  /*88f0*/  STL [R1+0x7c], R4 ;  /* 0x00007c0401007387 */ /* 0x0003e20000100800 */
[----:B------:R-:W-:-:S03]  /*8900*/  LEA.HI.X.SX32 R243, R4, R241, 0x2, P5 ;  /* 0x000000f104f37211 */ /* 0x000fc600028f16ff */
[----:B------:R2:W-:Y:S01]  /*8910*/  LDGSTS.E [R0+0x2f00], desc[UR30][R6.64], P6 ;  /* 0x02f0000006007fae */ /* 0x0005e2000b1a101e */
[----:B------:R-:W-:-:S03]  /*8920*/  IMAD R147, R154, UR6, RZ ;  /* 0x000000069a937c24 */ /* 0x000fc6000f8e02ff */
[----:B------:R2:W-:Y:S01]  /*8930*/  LDGSTS.E [R0+0x3300], desc[UR30][R242.64], P6 ;  /* 0x03300000f2007fae */ /* 0x0005e2000b1a101e */
[----:B-1----:R-:W-:Y:S01]  /*8940*/  IMAD.U32 R4, RZ, RZ, UR7 ;  /* 0x00000007ff047e24 */ /* 0x002fe2000f8e00ff */
[----:B------:R-:W-:-:S03]  /*8950*/  LEA R236, P5, R147, R240, 0x2 ;  /* 0x000000f093ec7211 */ /* 0x000fc600078a10ff */
[----:B----4-:R-:W-:Y:S02]  /*8960*/  IMAD.WIDE R10, R4, 0x4, R8 ;  /* 0x00000004040a7825 */ /* 0x010fe400078e0208 */
[----:B------:R-:W1:Y:S02]  /*8970*/  S2R R4, SR_TID.X ;  /* 0x0000000000047919 */ /* 0x000e640000002100 */
[----:B------:R-:W-:Y:S01]  /*8980*/  IMAD R146, R155, UR6, RZ ;  /* 0x000000069b927c24 */ /* 0x000fe2000f8e02ff */
[----:B------:R-:W-:-:S04]  /*8990*/  LEA.HI.X.SX32 R237, R147, R241, 0x2, P5 ;  /* 0x000000f193ed7211 */ /* 0x000fc800028f16ff */
[-C--:B------:R-:W-:Y:S01]  /*89a0*/  LEA R238, P5, R146, R240.reuse, 0x2 ;  /* 0x000000f092ee7211 */ /* 0x080fe200078a10ff */
[----:B---3--:R-:W-:Y:S01]  /*89b0*/  IMAD R28, R156, UR6, RZ ;  /* 0x000000069c1c7c24 */ /* 0x008fe2000f8e02ff */
[----:B------:R-:W-:Y:S02]  /*89c0*/  STL [R1+0x78], R147 ;  /* 0x0000789301007387 */ /* 0x000fe40000100800 */
[-C--:B------:R-:W-:Y:S02]  /*89d0*/  LEA.HI.X.SX32 R239, R146, R241.reuse, 0x2, P5 ;  /* 0x000000f192ef7211 */ /* 0x080fe400028f16ff */
[C---:B------:R-:W-:Y:S01]  /*89e0*/  LEA R240, P5, R28.reuse, R240, 0x2 ;  /* 0x000000f01cf07211 */ /* 0x040fe200078a10ff */
[----:B------:R-:W-:Y:S03]  /*89f0*/  STL [R1+0x74], R146 ;  /* 0x0000749201007387 */ /* 0x000fe60000100800 */
[----:B------:R-:W-:Y:S01]  /*8a00*/  LEA.HI.X.SX32 R241, R28, R241, 0x2, P5 ;  /* 0x000000f11cf17211 */ /* 0x000fe200028f16ff */
[----:B------:R3:W-:Y:S01]  /*8a10*/  STL [R1+0x70], R28 ;  /* 0x0000701c01007387 */ /* 0x0007e20000100800 */
[----:B------:R-:W-:Y:S01]  /*8a20*/  ISETP.GE.AND P5, PT, R157, R5, PT ;  /* 0x000000059d00720c */ /* 0x000fe20003fa6270 */
[----:B------:R-:W-:-:S02]  /*8a30*/  IMAD.U32 R8, RZ, RZ, UR7 ;  /* 0x00000007ff087e24 */ /* 0x000fc4000f8e00ff */
[----:B------:R4:W-:Y:S01]  /*8a40*/  LDGSTS.E [R0+0x3700], desc[UR30][R236.64], P6 ;  /* 0x03700000ec007fae */ /* 0x0009e2000b1a101e */
[----:B---3--:R-:W3:Y:S01]  /*8a50*/  S2R R28, SR_TID.X ;  /* 0x00000000001c7919 */ /* 0x008ee20000002100 */
[----:B------:R-:W-:Y:S01]  /*8a60*/  IMAD.U32 R146, RZ, RZ, UR7 ;  /* 0x00000007ff927e24 */ /* 0x000fe2000f8e00ff */
[----:B-1----:R-:W-:Y:S01]  /*8a70*/  SHF.R.U32.HI R157, RZ, 0x7, R4 ;  /* 0x00000007ff9d7819 */ /* 0x002fe20000011604 */
[----:B------:R-:W-:Y:S01]  /*8a80*/  IMAD.WIDE R8, R8, 0x4, R6 ;  /* 0x0000000408087825 */ /* 0x000fe200078e0206 */
[----:B------:R1:W-:Y:S02]  /*8a90*/  LDGSTS.E [R0+0x3b00], desc[UR30][R238.64], P6 ;  /* 0x03b00000ee007fae */ /* 0x0003e4000b1a101e */
[----:B------:R-:W-:Y:S01]  /*8aa0*/  SGXT.U32 R157, R157, 0x1 ;  /* 0x000000019d9d781a */ /* 0x000fe20000000000 */
[----:B--2---:R-:W-:Y:S01]  /*8ab0*/  IMAD.WIDE R6, R146, 0x4, R242 ;  /* 0x0000000492067825 */ /* 0x004fe200078e02f2 */
[----:B------:R-:W-:Y:S01]  /*8ac0*/  SEL R4, RZ, 0x4, P5 ;  /* 0x00000004ff047807 */ /* 0x000fe20002800000 */
[----:B------:R-:W2:Y:S01]  /*8ad0*/  S2R R146, SR_TID.X ;  /* 0x0000000000927919 */ /* 0x000ea20000002100 */
[----:B------:R-:W-:Y:S01]  /*8ae0*/  LOP3.LUT R157, R157, 0x4, RZ, 0xfc, !PT ;  /* 0x000000049d9d7812 */ /* 0x000fe200078efcff */
[----:B------:R-:W-:Y:S03]  /*8af0*/  LDGSTS.E [R0+0x3f00], desc[UR30][R240.64], P6 ;  /* 0x03f00000f0007fae */ /* 0x000fe6000b1a101e */
[----:B------:R-:W-:Y:S01]  /*8b00*/  ISETP.GE.AND P5, PT, R157, R5, PT ;  /* 0x000000059d00720c */ /* 0x000fe20003fa6270 */
[----:B------:R-:W0:Y:S03]  /*8b10*/  LDGDEPBAR ;  /* 0x00000000000079af */ /* 0x000e260000000000 */
[----:B------:R-:W-:Y:S01]  /*8b20*/  SEL R147, RZ, 0x4, P5 ;  /* 0x00000004ff937807 */ /* 0x000fe20002800000 */
[----:B------:R-:W-:Y:S06]  /*8b30*/  BAR.SYNC.DEFER_BLOCKING 0x0 ;  /* 0x0000000000007b1d */ /* 0x000fec0000010000 */
[----:B------:R-:W4:Y:S01]  /*8b40*/  LDL.64 R154, [R1+0x8] ;  /* 0x00000800019a7983 */ /* 0x000f220000100a00 */
[----:B---3--:R-:W-:-:S04]  /*8b50*/  SHF.R.U32.HI R157, RZ, 0x7, R28 ;  /* 0x00000007ff9d7819 */ /* 0x008fc8000001161c */
[----:B------:R-:W-:-:S04]  /*8b60*/  SGXT.U32 R157, R157, 0x1 ;  /* 0x000000019d9d781a */ /* 0x000fc80000000000 */
[----:B------:R-:W-:-:S04]  /*8b70*/  LOP3.LUT R157, R157, 0x6, RZ, 0xfc, !PT ;  /* 0x000000069d9d7812 */ /* 0x000fc800078efcff */
[-C--:B------:R-:W-:Y:S02]  /*8b80*/  ISETP.GE.AND P5, PT, R157, R5.reuse, PT ;  /* 0x000000059d00720c */ /* 0x080fe40003fa6270 */
[----:B------:R-:W-:Y:S01]  /*8b90*/  SHF.R.U32.HI R157, RZ, 0x7, R28 ;  /* 0x00000007ff9d7819 */ /* 0x000fe2000001161c */
[----:B------:R-:W-:Y:S01]  /*8ba0*/  IMAD.U32 R242, RZ, RZ, UR7 ;  /* 0x00000007fff27e24 */ /* 0x000fe2000f8e00ff */
[----:B------:R-:W-:Y:S01]  /*8bb0*/  @!PT LDS RZ, [RZ] ;  /* 0x00000000fffff984 */ /* 0x000fe20000000800 */
[----:B------:R-:W-:Y:S01]  /*8bc0*/  @!PT LDS RZ, [RZ] ;  /* 0x00000000fffff984 */ /* 0x000fe20000000800 */
[----:B------:R-:W-:Y:S01]  /*8bd0*/  @!PT LDS RZ, [RZ] ;  /* 0x00000000fffff984 */ /* 0x000fe20000000800 */
[----:B------:R-:W-:Y:S02]  /*8be0*/  LDGSTS.E [R252+0x40000], desc[UR30][R162.64], P4 ;  /* 0x40000000a2fc7fae */ /* 0x000fe4000a1a101e */
[----:B------:R-:W-:Y:S02]  /*8bf0*/  SGXT.U32 R157, R157, 0x1 ;  /* 0x000000019d9d781a */ /* 0x000fe40000000000 */
[----:B------:R-:W-:Y:S01]  /*8c00*/  SEL R28, RZ, 0x4, P5 ;  /* 0x00000004ff1c7807 */ /* 0x000fe20002800000 */
[----:B------:R-:W-:Y:S01]  /*8c10*/  IMAD.WIDE R242, R242, 0x4, R236 ;  /* 0x00000004f2f27825 */ /* 0x000fe200078e02ec */
[----:B------:R-:W-:Y:S01]  /*8c20*/  LOP3.LUT R157, R157, 0x8, RZ, 0xfc, !PT ;  /* 0x000000089d9d7812 */ /* 0x000fe200078efcff */
[----:B------:R-:W-:Y:S03]  /*8c30*/  LDGSTS.E [R252+0x40008], desc[UR30][R244.64], P3 ;  /* 0x40008000f4fc7fae */ /* 0x000fe600099a101e */
[----:B------:R-:W-:-:S02]  /*8c40*/  ISETP.GE.AND P5, PT, R157, R5, PT ;  /* 0x000000059d00720c */ /* 0x000fc40003fa6270 */
[----:B--2---:R-:W-:Y:S02]  /*8c50*/  SHF.R.U32.HI R157, RZ, 0x7, R146 ;  /* 0x00000007ff9d7819 */ /* 0x004fe40000011692 */
[----:B------:R-:W-:Y:S02]  /*8c60*/  SEL R146, R28, RZ, P2 ;  /* 0x000000ff1c927207 */ /* 0x000fe40001000000 */
[----:B------:R-:W2:Y:S01]  /*8c70*/  S2R R28, SR_TID.X ;  /* 0x00000000001c7919 */ /* 0x000ea20000002100 */
[----:B------:R-:W-:-:S04]  /*8c80*/  SGXT.U32 R157, R157, 0x1 ;  /* 0x000000019d9d781a */ /* 0x000fc80000000000 */
[----:B------:R-:W-:-:S04]  /*8c90*/  LOP3.LUT R157, R157, 0xa, RZ, 0xfc, !PT ;  /* 0x0000000a9d9d7812 */ /* 0x000fc800078efcff */
[----:B------:R-:W-:Y:S01]  /*8ca0*/  ISETP.GE.AND P6, PT, R157, R5, PT ;  /* 0x000000059d00720c */ /* 0x000fe20003fc6270 */
[----:B----4-:R-:W-:Y:S01]  /*8cb0*/  IMAD.WIDE R236, R148, 0x4, R238 ;  /* 0x0000000494ec7825 */ /* 0x010fe200078e02ee */
[----:B-1----:R-:W-:Y:S01]  /*8cc0*/  SEL R239, R147, RZ, P2 ;  /* 0x000000ff93ef7207 */ /* 0x002fe20001000000 */
[----:B------:R-:W1:Y:S01]  /*8cd0*/  S2R R150, SR_TID.X ;  /* 0x0000000000967919 */ /* 0x000e620000002100 */
[----:B------:R-:W-:Y:S02]  /*8ce0*/  SEL R238, RZ, 0x4, P5 ;  /* 0x00000004ffee7807 */ /* 0x000fe40002800000 */
[----:B------:R-:W-:Y:S01]  /*8cf0*/  ISETP.NE.U32.AND P5, PT, R239, RZ, PT ;  /* 0x000000ffef00720c */ /* 0x000fe20003fa5070 */
[----:B------:R-:W-:Y:S01]  /*8d00*/  IMAD.U32 R151, RZ, RZ, UR5 ;  /* 0x00000005ff977e24 */ /* 0x000fe2000f8e00ff */
[----:B------:R-:W-:Y:S02]  /*8d10*/  ISETP.NE.U32.AND P4, PT, R146, RZ, PT ;  /* 0x000000ff9200720c */ /* 0x000fe40003f85070 */
[----:B--2---:R-:W-:-:S09]  /*8d20*/  SHF.R.U32.HI R157, RZ, 0x7, R28 ;  /* 0x00000007ff9d7819 */ /* 0x004fd2000001161c */
[----:B------:R-:W-:Y:S01]  /*8d30*/  LDGSTS.E [R252+0x40010], desc[UR30][R160.64], P5 ;  /* 0x40010000a0fc7fae */ /* 0x000fe2000a9a101e */
[----:B------:R-:W-:Y:S01]  /*8d40*/  SGXT.U32 R157, R157, 0x1 ;  /* 0x000000019d9d781a */ /* 0x000fe20000000000 */
[----:B------:R-:W-:Y:S01]  /*8d50*/  IMAD.U32 R146, RZ, RZ, UR5 ;  /* 0x00000005ff927e24 */ /* 0x000fe2000f8e00ff */
[----:B------:R-:W-:Y:S01]  /*8d60*/  SEL R239, R238, RZ, P2 ;  /* 0x000000ffeeef7207 */ /* 0x000fe20001000000 */
[----:B------:R-:W-:Y:S01]  /*8d70*/  LDGSTS.E [R252+0x40018], desc[UR30][R246.64], P4 ;  /* 0x40018000f6fc7fae */ /* 0x000fe2000a1a101e */
[----:B------:R-:W-:-:S03]  /*8d80*/  LOP3.LUT R157, R157, 0xc, RZ, 0xfc, !PT ;  /* 0x0000000c9d9d7812 */ /* 0x000fc600078efcff */
[----:B------:R-:W2:Y:S01]  /*8d90*/  LDL.64 R148, [R1+0x10] ;  /* 0x0000100001947983 */ /* 0x000ea20000100a00 */
[----:B------:R-:W-:Y:S02]  /*8da0*/  ISETP.GE.AND P3, PT, R157, R5, PT ;  /* 0x000000059d00720c */ /* 0x000fe40003f66270 */
[----:B------:R-:W-:-:S04]  /*8db0*/  SHF.R.U32.HI R157, RZ, 0x7, R28 ;  /* 0x00000007ff9d7819 */ /* 0x000fc8000001161c */
[----:B------:R-:W-:-:S04]  /*8dc0*/  SGXT.U32 R157, R157, 0x1 ;  /* 0x000000019d9d781a */ /* 0x000fc80000000000 */
[----:B------:R-:W-:-:S04]  /*8dd0*/  LOP3.LUT R157, R157, 0xe, RZ, 0xfc, !PT ;  /* 0x0000000e9d9d7812 */ /* 0x000fc800078efcff */
[----:B------:R-:W-:Y:S02]  /*8de0*/  ISETP.GE.AND P5, PT, R157, R5, PT ;  /* 0x000000059d00720c */ /* 0x000fe40003fa6270 */
[----:B------:R-:W-:Y:S01]  /*8df0*/  SHF.R.U32.HI R157, RZ, 0x7, R28 ;  /* 0x00000007ff9d7819 */ /* 0x000fe2000001161c */
[----:B------:R-:W-:-:S03]  /*8e00*/  IMAD.WIDE R164, R146, 0x4, R164 ;  /* 0x0000000492a47825 */ /* 0x000fc600078e02a4 */
[----:B------:R-:W-:Y:S01]  /*8e10*/  SGXT.U32 R157, R157, 0x1 ;  /* 0x000000019d9d781a */ /* 0x000fe20000000000 */
[----:B------:R-:W3:Y:S03]  /*8e20*/  S2R R146, SR_TID.X ;  /* 0x0000000000927919 */ /* 0x000ee60000002100 */
[----:B------:R-:W-:Y:S02]  /*8e30*/  LOP3.LUT R157, R157, 0x10, RZ, 0xfc, !PT ;  /* 0x000000109d9d7812 */ /* 0x000fe400078efcff */
[----:B------:R-:W-:Y:S02]  /*8e40*/  SEL R28, RZ, 0x4, P5 ;  /* 0x00000004ff1c7807 */ /* 0x000fe40002800000 */
[----:B------:R-:W-:Y:S02]  /*8e50*/  ISETP.GE.AND P5, PT, R157, R5, PT ;  /* 0x000000059d00720c */ /* 0x000fe40003fa6270 */
[----:B------:R-:W4:Y:S01]  /*8e60*/  LDL.64 R156, [R1] ;  /* 0x00000000019c7983 */ /* 0x000f220000100a00 */
[----:B---3--:R-:W-:-:S03]  /*8e70*/  SHF.R.U32.HI R153, RZ, 0x7, R146 ;  /* 0x00000007ff997819 */ /* 0x008fc60000011692 */
[----:B------:R-:W3:Y:S01]  /*8e80*/  LDL.64 R146, [R1+0x18] ;  /* 0x0000180001927983 */ /* 0x000ee20000100a00 */
[----:B------:R-:W-:Y:S02]  /*8e90*/  SEL R238, RZ, 0x4, P6 ;  /* 0x00000004ffee7807 */ /* 0x000fe40003000000 */
[----:B------:R-:W-:Y:S02]  /*8ea0*/  ISETP.NE.U32.AND P6, PT, R239, RZ, PT ;  /* 0x000000ffef00720c */ /* 0x000fe40003fc5070 */
[----:B------:R-:W-:-:S04]  /*8eb0*/  SEL R239, RZ, 0x4, P3 ;  /* 0x00000004ffef7807 */ /* 0x000fc80001800000 */
[----:B------:R-:W-:-:S04]  /*8ec0*/  SEL R239, R239, RZ, P2 ;  /* 0x000000ffefef7207 */ /* 0x000fc80001000000 */
[----:B------:R-:W-:Y:S02]  /*8ed0*/  ISETP.NE.U32.AND P4, PT, R239, RZ, PT ;  /* 0x000000ffef00720c */ /* 0x000fe40003f85070 */
[----:B------:R-:W-:Y:S01]  /*8ee0*/  SEL R239, R28, RZ, P2 ;  /* 0x000000ff1cef7207 */ /* 0x000fe20001000000 */
[----:B------:R-:W-:Y:S01]  /*8ef0*/  LDGSTS.E [R252+0x40020], desc[UR30][R158.64], P6 ;  /* 0x400200009efc7fae */ /* 0x000fe2000b1a101e */
[----:B------:R-:W1:Y:S01]  /*8f00*/  S2R R28, SR_TID.X ;  /* 0x00000000001c7919 */ /* 0x000e620000002100 */
[----:B------:R-:W-:-:S04]  /*8f10*/  SEL R238, R238, RZ, P2 ;  /* 0x000000ffeeee7207 */ /* 0x000fc80001000000 */
[----:B------:R-:W-:Y:S01]  /*8f20*/  ISETP.NE.U32.AND P3, PT, R238, RZ, PT ;  /* 0x000000ffee00720c */ /* 0x000fe20003f65070 */
[----:B------:R-:W-:Y:S01]  /*8f30*/  IMAD.U32 R238, RZ, RZ, UR5 ;  /* 0x00000005ffee7e24 */ /* 0x000fe2000f8e00ff */
[----:B------:R-:W-:-:S03]  /*8f40*/  SGXT.U32 R153, R153, 0x1 ;  /* 0x000000019999781a */ /* 0x000fc60000000000 */
[----:B------:R-:W-:Y:S01]  /*8f50*/  IMAD.WIDE R166, R238, 0x4, R166 ;  /* 0x00000004eea67825 */ /* 0x000fe200078e02a6 */
[----:B------:R-:W-:Y:S02]  /*8f60*/  SEL R238, RZ, 0x4, P5 ;  /* 0x00000004ffee7807 */ /* 0x000fe40002800000 */
[----:B------:R-:W-:Y:S02]  /*8f70*/  LOP3.LUT R153, R153, 0x12, RZ, 0xfc, !PT ;  /* 0x0000001299997812 */ /* 0x000fe400078efcff */
[----:B------:R-:W-:Y:S02]  /*8f80*/  SEL R238, R238, RZ, P2 ;  /* 0x000000ffeeee7207 */ /* 0x000fe40001000000 */
[----:B------:R-:W-:Y:S01]  /*8f90*/  ISETP.GE.AND P5, PT, R153, R5, PT ;  /* 0x000000059900720c */ /* 0x000fe20003fa6270 */
[----:B------:R-:W-:Y:S01]  /*8fa0*/  LDGSTS.E [R252+0x40028], desc[UR30][R250.64], P3 ;  /* 0x40028000fafc7fae */ /* 0x000fe200099a101e */
[----:B------:R-:W-:Y:S02]  /*8fb0*/  ISETP.NE.U32.AND P3, PT, R238, RZ, PT ;  /* 0x000000ffee00720c */ /* 0x000fe40003f65070 */
[----:B------:R-:W-:Y:S01]  /*8fc0*/  SEL R238, RZ, 0x4, P5 ;  /* 0x00000004ffee7807 */ /* 0x000fe20002800000 */
[----:B------:R-:W-:Y:S01]  /*8fd0*/  LDGSTS.E [R252+0x40030], desc[UR30][R248.64], P4 ;  /* 0x40030000f8fc7fae */ /* 0x000fe2000a1a101e */
[----:B-1----:R-:W-:-:S04]  /*8fe0*/  SHF.R.U32.HI R152, RZ, 0x7, R28 ;  /* 0x00000007ff987819 */ /* 0x002fc8000001161c */
[----:B------:R-:W-:-:S04]  /*8ff0*/  SGXT.U32 R152, R152, 0x1 ;  /* 0x000000019898781a */ /* 0x000fc80000000000 */
[----:B------:R-:W-:-:S04]  /*9000*/  LOP3.LUT R152, R152, 0x14, RZ, 0xfc, !PT ;  /* 0x0000001498987812 */ /* 0x000fc800078efcff */
[----:B------:R-:W-:Y:S02]  /*9010*/  ISETP.GE.AND P5, PT, R152, R5, PT ;  /* 0x000000059800720c */ /* 0x000fe40003fa6270 */
[----:B------:R-:W-:Y:S02]  /*9020*/  SHF.R.U32.HI R153, RZ, 0x7, R28 ;  /* 0x00000007ff997819 */ /* 0x000fe4000001161c */
[----:B------:R-:W-:Y:S02]  /*9030*/  SEL R238, R238, RZ, P2 ;  /* 0x000000ffeeee7207 */ /* 0x000fe40001000000 */
[----:B------:R-:W-:Y:S02]  /*9040*/  SEL R28, RZ, 0x4, P5 ;  /* 0x00000004ff1c7807 */ /* 0x000fe40002800000 */
[----:B------:R-:W-:Y:S02]  /*9050*/  ISETP.NE.U32.AND P5, PT, R238, RZ, PT ;  /* 0x000000ffee00720c */ /* 0x000fe40003fa5070 */
[----:B------:R-:W-:-:S02]  /*9060*/  SEL R238, R28, RZ, P2 ;  /* 0x000000ff1cee7207 */ /* 0x000fc40001000000 */
[----:B------:R-:W1:Y:S01]  /*9070*/  S2R R28, SR_TID.X ;  /* 0x00000000001c7919 */ /* 0x000e620000002100 */
[----:B------:R-:W-:Y:S02]  /*9080*/  ISETP.NE.U32.AND P6, PT, R239, RZ, PT ;  /* 0x000000ffef00720c */ /* 0x000fe40003fc5070 */
[----:B------:R-:W-:Y:S02]  /*9090*/  SGXT.U32 R153, R153, 0x1 ;  /* 0x000000019999781a */ /* 0x000fe40000000000 */
[----:B------:R-:W-:Y:S02]  /*90a0*/  SHF.R.U32.HI R213, RZ, 0x7, R150 ;  /* 0x00000007ffd57819 */ /* 0x000fe40000011696 */
[----:B------:R-:W-:Y:S02]  /*90b0*/  LOP3.LUT R153, R153, 0x16, RZ, 0xfc, !PT ;  /* 0x0000001699997812 */ /* 0x000fe400078efcff */
[----:B------:R-:W-:Y:S01]  /*90c0*/  SGXT.U32 R213, R213, 0x1 ;  /* 0x00000001d5d5781a */ /* 0x000fe20000000000 */
[----:B------:R-:W-:Y:S01]  /*90d0*/  IMAD.U32 R239, RZ, RZ, UR5 ;  /* 0x00000005ffef7e24 */ /* 0x000fe2000f8e00ff */
[----:B------:R-:W-:-:S02]  /*90e0*/  ISETP.GE.AND P4, PT, R153, R5, PT ;  /* 0x000000059900720c */ /* 0x000fc40003f86270 */
[----:B------:R-:W-:Y:S01]  /*90f0*/  LOP3.LUT R213, R213, 0x18, RZ, 0xfc, !PT ;  /* 0x00000018d5d57812 */ /* 0x000fe200078efcff */
[----:B------:R-:W-:Y:S01]  /*9100*/  IMAD.WIDE R168, R239, 0x4, R168 ;  /* 0x00000004efa87825 */ /* 0x000fe200078e02a8 */
[----:B------:R-:W-:Y:S01]  /*9110*/  SEL R239, RZ, 0x4, P4 ;  /* 0x00000004ffef7807 */ /* 0x000fe20002000000 */
[----:B------:R-:W2:Y:S01]  /*9120*/  LDL.64 R152, [R1+0x20] ;  /* 0x0000200001987983 */ /* 0x000ea20000100a00 */
[----:B------:R-:W-:Y:S01]  /*9130*/  ISETP.GE.AND P4, PT, R213, R5, PT ;  /* 0x00000005d500720c */ /* 0x000fe20003f86270 */
[----:B------:R-:W-:Y:S02]  /*9140*/  IMAD.WIDE R170, R151, 0x4, R170 ;  /* 0x0000000497aa7825 */ /* 0x000fe400078e02aa */
[----:B------:R-:W2:Y:S04]  /*9150*/  LDL.64 R150, [R1+0x28] ;  /* 0x0000280001967983 */ /* 0x000ea80000100a00 */
[----:B------:R-:W-:Y:S01]  /*9160*/  LDGSTS.E [R252+0x40038], desc[UR30][R154.64], P6 ;  /* 0x400380009afc7fae */ /* 0x000fe2000b1a101e */
[----:B------:R-:W-:-:S02]  /*9170*/  ISETP.NE.U32.AND P6, PT, R238, RZ, PT ;  /* 0x000000ffee00720c */ /* 0x000fc40003fc5070 */
[----:B------:R-:W-:Y:S01]  /*9180*/  SEL R238, RZ, 0x4, P4 ;  /* 0x00000004ffee7807 */ /* 0x000fe20002000000 */
[----:B------:R-:W2:Y:S04]  /*9190*/  LDL.64 R154, [R1+0x38] ;  /* 0x00003800019a7983 */ /* 0x000ea80000100a00 */
[----:B----4-:R1:W-:Y:S02]  /*91a0*/  LDGSTS.E [R252+0x40040], desc[UR30][R156.64], P3 ;  /* 0x400400009cfc7fae */ /* 0x0103e400099a101e */
[----:B-1----:R-:W-:-:S04]  /*91b0*/  SHF.R.U32.HI R157, RZ, 0x7, R28 ;  /* 0x00000007ff9d7819 */ /* 0x002fc8000001161c */
[----:B------:R-:W-:-:S04]  /*91c0*/  SGXT.U32 R157, R157, 0x1 ;  /* 0x000000019d9d781a */ /* 0x000fc80000000000 */
[----:B------:R-:W-:-:S04]  /*91d0*/  LOP3.LUT R157, R157, 0x1a, RZ, 0xfc, !PT ;  /* 0x0000001a9d9d7812 */ /* 0x000fc800078efcff */
[----:B------:R-:W-:Y:S01]  /*91e0*/  ISETP.GE.AND P4, PT, R157, R5, PT ;  /* 0x000000059d00720c */ /* 0x000fe20003f86270 */
[----:B---3--:R-:W-:Y:S01]  /*91f0*/  LDGSTS.E [R252+0x40048], desc[UR30][R146.64], P5 ;  /* 0x4004800092fc7fae */ /* 0x008fe2000a9a101e */
[--C-:B------:R-:W-:Y:S02]  /*9200*/  SHF.R.U32.HI R157, RZ, 0x7, R28.reuse ;  /* 0x00000007ff9d7819 */ /* 0x100fe4000001161c */
[----:B------:R-:W-:Y:S01]  /*9210*/  SHF.R.U32.HI R227, RZ, 0x7, R28 ;  /* 0x00000007ffe37819 */ /* 0x000fe2000001161c */
[----:B--2---:R-:W-:Y:S01]  /*9220*/  LDGSTS.E [R252+0x40050], desc[UR30][R148.64], P6 ;  /* 0x4005000094fc7fae */ /* 0x004fe2000b1a101e */
[----:B------:R-:W-:-:S04]  /*9230*/  SGXT.U32 R157, R157, 0x1 ;  /* 0x000000019d9d781a */ /* 0x000fc80000000000 */
[----:B------:R-:W-:Y:S01]  /*9240*/  LOP3.LUT R157, R157, 0x1c, RZ, 0xfc, !PT ;  /* 0x0000001c9d9d7812 */ /* 0x000fe200078efcff */
[----:B------:R-:W2:Y:S03]  /*9250*/  LDL.LU.64 R146, [R1+0x418] ;  /* 0x0004180001927983 */ /* 0x000ea60000300a00 */
[----:B------:R-:W-:Y:S02]  /*9260*/  ISETP.GE.AND P5, PT, R157, R5, PT ;  /* 0x000000059d00720c */ /* 0x000fe40003fa6270 */
[----:B------:R-:W3:Y:S01]  /*9270*/  LDL.64 R156, [R1+0x30] ;  /* 0x00003000019c7983 */ /* 0x000ee20000100a00 */
[----:B------:R-:W-:Y:S02]  /*9280*/  SEL R239, R239, RZ, P2 ;  /* 0x000000ffefef7207 */ /* 0x000fe40001000000 */
[----:B------:R-:W-:Y:S01]  /*9290*/  SGXT.U32 R227, R227, 0x1 ;  /* 0x00000001e3e3781a */ /* 0x000fe20000000000 */
[----:B------:R-:W4:Y:S01]  /*92a0*/  LDL.LU.64 R148, [R1+0x410] ;  /* 0x0004100001947983 */ /* 0x000f220000300a00 */
[----:B------:R-:W-:-:S02]  /*92b0*/  SEL R238, R238, RZ, P2 ;  /* 0x000000ffeeee7207 */ /* 0x000fc40001000000 */
[----:B------:R-:W-:Y:S02]  /*92c0*/  ISETP.NE.U32.AND P3, PT, R239, RZ, PT ;  /* 0x000000ffef00720c */ /* 0x000fe40003f65070 */
[----:B------:R-:W-:Y:S02]  /*92d0*/  LOP3.LUT R227, R227, 0x1e, RZ, 0xfc, !PT ;  /* 0x0000001ee3e37812 */ /* 0x000fe400078efcff */
[----:B------:R-:W-:Y:S02]  /*92e0*/  SEL R239, RZ, 0x4, P4 ;  /* 0x00000004ffef7807 */ /* 0x000fe40002000000 */
[----:B------:R-:W-:Y:S01]  /*92f0*/  ISETP.NE.U32.AND P4, PT, R238, RZ, PT ;  /* 0x000000ffee00720c */ /* 0x000fe20003f85070 */
[----:B------:R-:W-:Y:S01]  /*9300*/  IMAD.U32 R238, RZ, RZ, UR5 ;  /* 0x00000005ffee7e24 */ /* 0x000fe2000f8e00ff */
[----:B------:R-:W-:Y:S02]  /*9310*/  SEL R28, RZ, 0x4, P5 ;  /* 0x00000004ff1c7807 */ /* 0x000fe40002800000 */
[----:B------:R-:W-:-:S02]  /*9320*/  ISETP.GE.AND P5, PT, R227, R5, PT ;  /* 0x00000005e300720c */ /* 0x000fc40003fa6270 */
[----:B------:R-:W-:Y:S01]  /*9330*/  SEL R239, R239, RZ, P2 ;  /* 0x000000ffefef7207 */ /* 0x000fe20001000000 */
[----:B------:R-:W-:Y:S01]  /*9340*/  IMAD.WIDE R174, R238, 0x4, R174 ;  /* 0x00000004eeae7825 */ /* 0x000fe200078e02ae */
[----:B------:R-:W-:Y:S02]  /*9350*/  SEL R238, RZ, 0x4, P5 ;  /* 0x00000004ffee7807 */ /* 0x000fe40002800000 */
[----:B------:R-:W-:Y:S02]  /*9360*/  ISETP.NE.U32.AND P5, PT, R239, RZ, PT ;  /* 0x000000ffef00720c */ /* 0x000fe40003fa5070 */
[----:B------:R-:W-:Y:S01]  /*9370*/  SEL R239, R28, RZ, P2 ;  /* 0x000000ff1cef7207 */ /* 0x000fe20001000000 */
[----:B------:R-:W-:Y:S03]  /*9380*/  LDGSTS.E [R252+0x40058], desc[UR30][R150.64], P3 ;  /* 0x4005800096fc7fae */ /* 0x000fe600099a101e */
[----:B------:R-:W-:Y:S01]  /*9390*/  ISETP.NE.U32.AND P3, PT, R239, RZ, PT ;  /* 0x000000ffef00720c */ /* 0x000fe20003f65070 */
[----:B------:R-:W-:Y:S04]  /*93a0*/  LDGSTS.E [R252+0x40060], desc[UR30][R152.64], P4 ;  /* 0x4006000098fc7fae */ /* 0x000fe8000a1a101e */
[----:B------:R-:W2:Y:S04]  /*93b0*/  LDL.LU.64 R150, [R1+0x408] ;  /* 0x0004080001967983 */ /* 0x000ea80000300a00 */
[----:B------:R-:W2:Y:S04]  /*93c0*/  LDL.LU.64 R152, [R1+0x400] ;  /* 0x0004000001987983 */ /* 0x000ea80000300a00 */
[----:B------:R-:W-:Y:S04]  /*93d0*/  LDGSTS.E [R252+0x40068], desc[UR30][R154.64], P5 ;  /* 0x400680009afc7fae */ /* 0x000fe8000a9a101e */
[----:B------:R-:W2:Y:S04]  /*93e0*/  LDL.LU.64 R154, [R1+0x3f8] ;  /* 0x0003f800019a7983 */ /* 0x000ea80000300a00 */
[----:B---3--:R-:W-:Y:S04]  /*93f0*/  LDGSTS.E [R252+0x40070], desc[UR30][R156.64], P3 ;  /* 0x400700009cfc7fae */ /* 0x008fe800099a101e */
[----:B------:R-:W3:Y:S01]  /*9400*/  LDL.LU.64 R156, [R1+0x3f0] ;  /* 0x0003f000019c7983 */ /* 0x000ee20000300a00 */
[----:B------:R-:W-:-:S04]  /*9410*/  IMAD.U32 R213, RZ, RZ, UR5 ;  /* 0x00000005ffd57e24 */ /* 0x000fc8000f8e00ff */
[----:B------:R-:W-:Y:S02]  /*9420*/  IMAD.WIDE R172, R213, 0x4, R172 ;  /* 0x00000004d5ac7825 */ /* 0x000fe400078e02ac */
[----:B------:R-:W1:Y:S02]  /*9430*/  S2R R213, SR_TID.X ;  /* 0x0000000000d57919 */ /* 0x000e640000002100 */
[----:B-1----:R-:W-:-:S04]  /*9440*/  SHF.R.U32.HI R213, RZ, 0x7, R213 ;  /* 0x00000007ffd57819 */ /* 0x002fc800000116d5 */
[----:B------:R-:W-:-:S04]  /*9450*/  SGXT.U32 R213, R213, 0x1 ;  /* 0x00000001d5d5781a */ /* 0x000fc80000000000 */
[----:B------:R-:W-:-:S04]  /*9460*/  LOP3.LUT R213, R213, 0x20, RZ, 0xfc, !PT ;  /* 0x00000020d5d57812 */ /* 0x000fc800078efcff */
[----:B------:R-:W-:Y:S02]  /*9470*/  ISETP.GE.AND P6, PT, R213, R5, PT ;  /* 0x00000005d500720c */ /* 0x000fe40003fc6270 */
[----:B------:R-:W1:Y:S01]  /*9480*/  S2R R213, SR_TID.X ;  /* 0x0000000000d57919 */ /* 0x000e620000002100 */
[----:B------:R-:W-:-:S04]  /*9490*/  SEL R238, R238, RZ, P2 ;  /* 0x000000ffeeee7207 */ /* 0x000fc80001000000 */
[----:B------:R-:W-:Y:S02]  /*94a0*/  ISETP.NE.U32.AND P4, PT, R238, RZ, PT ;  /* 0x000000ffee00720c */ /* 0x000fe40003f85070 */
[----:B------:R-:W-:Y:S02]  /*94b0*/  SEL R238, RZ, 0x4, P6 ;  /* 0x00000004ffee7807 */ /* 0x000fe40003000000 */
[--C-:B-1----:R-:W-:Y:S02]  /*94c0*/  SHF.R.U32.HI R28, RZ, 0x7, R213.reuse ;  /* 0x00000007ff1c7819 */ /* 0x102fe400000116d5 */
[----:B------:R-:W-:-:S04]  /*94d0*/  SHF.R.U32.HI R213, RZ, 0x7, R213 ;  /* 0x00000007ffd57819 */ /* 0x000fc800000116d5 */
[----:B------:R-:W-:-:S04]  /*94e0*/  SGXT.U32 R213, R213, 0x1 ;  /* 0x00000001d5d5781a */ /* 0x000fc80000000000 */
[----:B------:R-:W-:-:S04]  /*94f0*/  LOP3.LUT R213, R213, 0x24, RZ, 0xfc, !PT ;  /* 0x00000024d5d57812 */ /* 0x000fc800078efcff */
[----:B------:R-:W-:Y:S02]  /*9500*/  ISETP.GE.AND P5, PT, R213, R5, PT ;  /* 0x00000005d500720c */ /* 0x000fe40003fa6270 */
[----:B------:R-:W1:Y:S01]  /*9510*/  S2R R213, SR_TID.X ;  /* 0x0000000000d57919 */ /* 0x000e620000002100 */
[----:B------:R-:W-:-:S04]  /*9520*/  SGXT.U32 R28, R28, 0x1 ;  /* 0x000000011c1c781a */ /* 0x000fc80000000000 */
[----:B------:R-:W-:-:S04]  /*9530*/  LOP3.LUT R28, R28, 0x22, RZ, 0xfc, !PT ;  /* 0x000000221c1c7812 */ /* 0x000fc800078efcff */
[----:B------:R-:W-:Y:S02]  /*9540*/  ISETP.GE.AND P6, PT, R28, R5, PT ;  /* 0x000000051c00720c */ /* 0x000fe40003fc6270 */
[----:B------:R-:W-:Y:S02]  /*9550*/  SEL R238, R238, RZ, P2 ;  /* 0x000000ffeeee7207 */ /* 0x000fe40001000000 */
[----:B------:R-:W-:Y:S02]  /*9560*/  SEL R28, RZ, 0x4, P6 ;  /* 0x00000004ff1c7807 */ /* 0x000fe40003000000 */
[----:B------:R-:W-:Y:S02]  /*9570*/  ISETP.NE.U32.AND P6, PT, R238, RZ, PT ;  /* 0x000000ffee00720c */ /* 0x000fe40003fc5070 */
[----:B------:R-:W-:Y:S02]  /*9580*/  SEL R238, R28, RZ, P2 ;  /* 0x000000ff1cee7207 */ /* 0x000fe40001000000 */
[----:B------:R-:W2:Y:S01]  /*9590*/  S2R R28, SR_TID.X ;  /* 0x00000000001c7919 */ /* 0x000ea20000002100 */
[----:B------:R-:W-:Y:S01]  /*95a0*/  IMAD.U32 R239, RZ, RZ, UR5 ;  /* 0x00000005ffef7e24 */ /* 0x000fe2000f8e00ff */
[----:B-1----:R-:W-:-:S04]  /*95b0*/  SHF.R.U32.HI R213, RZ, 0x7, R213 ;  /* 0x00000007ffd57819 */ /* 0x002fc800000116d5 */
[----:B------:R-:W-:Y:S01]  /*95c0*/  SGXT.U32 R213, R213, 0x1 ;  /* 0x00000001d5d5781a */ /* 0x000fe20000000000 */
[----:B------:R-:W-:-:S03]  /*95d0*/  IMAD.WIDE R176, R239, 0x4, R176 ;  /* 0x00000004efb07825 */ /* 0x000fc600078e02b0 */
[----:B------:R-:W-:Y:S02]  /*95e0*/  LOP3.LUT R213, R213, 0x26, RZ, 0xfc, !PT ;  /* 0x00000026d5d57812 */ /* 0x000fe400078efcff */
[----:B------:R-:W-:Y:S02]  /*95f0*/  SEL R239, RZ, 0x4, P5 ;  /* 0x00000004ffef7807 */ /* 0x000fe40002800000 */
[----:B------:R-:W-:Y:S01]  /*9600*/  ISETP.GE.AND P5, PT, R213, R5, PT ;  /* 0x00000005d500720c */ /* 0x000fe20003fa6270 */
[----:B------:R-:W-:Y:S02]  /*9610*/  IMAD.U32 R213, RZ, RZ, UR5 ;  /* 0x00000005ffd57e24 */ /* 0x000fe4000f8e00ff */
[----:B------:R-:W-:Y:S02]  /*9620*/  IMAD.U32 R227, RZ, RZ, UR5 ;  /* 0x00000005ffe37e24 */ /* 0x000fe4000f8e00ff */
[----:B------:R-:W-:Y:S02]  /*9630*/  IMAD.WIDE R180, R213, 0x4, R180 ;  /* 0x00000004d5b47825 */ /* 0x000fe400078e02b4 */
[----:B------:R-:W1:Y:S02]  /*9640*/  S2R R213, SR_TID.X ;  /* 0x0000000000d57919 */ /* 0x000e640000002100 */
[----:B------:R-:W-:Y:S01]  /*9650*/  IMAD.WIDE R178, R227, 0x4, R178 ;  /* 0x00000004e3b27825 */ /* 0x000fe200078e02b2 */
[----:B--2---:R-:W-:-:S04]  /*9660*/  SHF.R.U32.HI R227, RZ, 0x7, R28 ;  /* 0x00000007ffe37819 */ /* 0x004fc8000001161c */
[----:B------:R-:W-:Y:S02]  /*9670*/  SGXT.U32 R227, R227, 0x1 ;  /* 0x00000001e3e3781a */ /* 0x000fe40000000000 */
[----:B------:R-:W-:Y:S02]  /*9680*/  ISETP.NE.U32.AND P3, PT, R238, RZ, PT ;  /* 0x000000ffee00720c */ /* 0x000fe40003f65070 */
[----:B------:R-:W-:Y:S02]  /*9690*/  LOP3.LUT R227, R227, 0x28, RZ, 0xfc, !PT ;  /* 0x00000028e3e37812 */ /* 0x000fe400078efcff */
[----:B------:R-:W-:Y:S02]  /*96a0*/  SEL R238, RZ, 0x4, P5 ;  /* 0x00000004ffee7807 */ /* 0x000fe40002800000 */
[----:B------:R-:W-:Y:S02]  /*96b0*/  ISETP.GE.AND P5, PT, R227, R5, PT ;  /* 0x00000005e300720c */ /* 0x000fe40003fa6270 */
[----:B------:R-:W-:-:S04]  /*96c0*/  SHF.R.U32.HI R227, RZ, 0x7, R28 ;  /* 0x00000007ffe37819 */ /* 0x000fc8000001161c */
[----:B------:R-:W-:-:S04]  /*96d0*/  SGXT.U32 R227, R227, 0x1 ;  /* 0x00000001e3e3781a */ /* 0x000fc80000000000 */
[----:B------:R-:W-:Y:S02]  /*96e0*/  LOP3.LUT R227, R227, 0x2a, RZ, 0xfc, !PT ;  /* 0x0000002ae3e37812 */ /* 0x000fe400078efcff */
[----:B------:R-:W-:Y:S02]  /*96f0*/  SEL R239, R239, RZ, P2 ;  /* 0x000000ffefef7207 */ /* 0x000fe40001000000 */
[----:B------:R-:W-:Y:S02]  /*9700*/  SEL R238, R238, RZ, P2 ;  /* 0x000000ffeeee7207 */ /* 0x000fe40001000000 */
[----:B-1----:R-:W-:-:S04]  /*9710*/  SHF.R.U32.HI R213, RZ, 0x7, R213 ;  /* 0x00000007ffd57819 */ /* 0x002fc800000116d5 */
[----:B------:R-:W-:-:S04]  /*9720*/  SGXT.U32 R213, R213, 0x1 ;  /* 0x00000001d5d5781a */ /* 0x000fc80000000000 */
[----:B------:R-:W-:Y:S01]  /*9730*/  LOP3.LUT R213, R213, 0x2e, RZ, 0xfc, !PT ;  /* 0x0000002ed5d57812 */ /* 0x000fe200078efcff */
[----:B---3--:R-:W-:Y:S04]  /*9740*/  LDGSTS.E [R252+0x40078], desc[UR30][R156.64], P4 ;  /* 0x400780009cfc7fae */ /* 0x008fe8000a1a101e */
[----:B------:R-:W-:Y:S01]  /*9750*/  LDGSTS.E [R252+0x40080], desc[UR30][R154.64], P6 ;  /* 0x400800009afc7fae */ /* 0x000fe2000b1a101e */
[----:B------:R-:W-:Y:S02]  /*9760*/  ISETP.GE.AND P6, PT, R227, R5, PT ;  /* 0x00000005e300720c */ /* 0x000fe40003fc6270 */
[----:B------:R-:W-:Y:S01]  /*9770*/  SHF.R.U32.HI R227, RZ, 0x7, R28 ;  /* 0x00000007ffe37819 */ /* 0x000fe2000001161c */
[----:B------:R-:W-:Y:S03]  /*9780*/  LDGSTS.E [R252+0x40088], desc[UR30][R152.64], P3 ;  /* 0x4008800098fc7fae */ /* 0x000fe600099a101e */
[----:B------:R-:W-:-:S02]  /*9790*/  SGXT.U32 R227, R227, 0x1 ;  /* 0x00000001e3e3781a */ /* 0x000fc40000000000 */
[----:B------:R-:W-:Y:S02]  /*97a0*/  ISETP.NE.U32.AND P4, PT, R239, RZ, PT ;  /* 0x000000ffef00720c */ /* 0x000fe40003f85070 */
[----:B------:R-:W-:Y:S02]  /*97b0*/  LOP3.LUT R227, R227, 0x2c, RZ, 0xfc, !PT ;  /* 0x0000002ce3e37812 */ /* 0x000fe400078efcff */
[----:B------:R-:W-:Y:S02]  /*97c0*/  SEL R239, RZ, 0x4, P5 ;  /* 0x00000004ffef7807 */ /* 0x000fe40002800000 */
[----:B------:R-:W-:Y:S01]  /*97d0*/  ISETP.NE.U32.AND P5, PT, R238, RZ, PT ;  /* 0x000000ffee00720c */ /* 0x000fe20003fa5070 */
[----:B------:R-:W-:Y:S01]  /*97e0*/  IMAD.U32 R238, RZ, RZ, UR5 ;  /* 0x00000005ffee7e24 */ /* 0x000fe2000f8e00ff */
[----:B------:R-:W-:Y:S02]  /*97f0*/  SEL R28, RZ, 0x4, P6 ;  /* 0x00000004ff1c7807 */ /* 0x000fe40003000000 */
[----:B------:R-:W-:Y:S01]  /*9800*/  ISETP.GE.AND P6, PT, R227, R5, PT ;  /* 0x00000005e300720c */ /* 0x000fe20003fc6270 */
[----:B------:R-:W-:-:S02]  /*9810*/  IMAD.WIDE R182, R238, 0x4, R182 ;  /* 0x00000004eeb67825 */ /* 0x000fc400078e02b6 */
[----:B------:R-:W-:Y:S01]  /*9820*/  LDGSTS.E [R252+0x40090], desc[UR30][R150.64], P4 ;  /* 0x4009000096fc7fae */ /* 0x000fe2000a1a101e */
[----:B------:R-:W-:Y:S02]  /*9830*/  SEL R238, RZ, 0x4, P6 ;  /* 0x00000004ffee7807 */ /* 0x000fe40003000000 */
[----:B------:R-:W-:Y:S02]  /*9840*/  ISETP.GE.AND P6, PT, R213, R5, PT ;  /* 0x00000005d500720c */ /* 0x000fe40003fc6270 */
[----:B------:R-:W1:Y:S01]  /*9850*/  S2R R213, SR_TID.X ;  /* 0x0000000000d57919 */ /* 0x000e620000002100 */
[----:B------:R-:W-:Y:S01]  /*9860*/  SEL R239, R239, RZ, P2 ;  /* 0x000000ffefef7207 */ /* 0x000fe20001000000 */
[----:B----4-:R-:W-:Y:S03]  /*9870*/  LDGSTS.E [R252+0x40098], desc[UR30][R148.64], P5 ;  /* 0x4009800094fc7fae */ /* 0x010fe6000a9a101e */
[----:B------:R-:W-:-:S02]  /*9880*/  ISETP.NE.U32.AND P3, PT, R239, RZ, PT ;  /* 0x000000ffef00720c */ /* 0x000fc40003f65070 */
[----:B------:R-:W-:Y:S02]  /*9890*/  SEL R239, R28, RZ, P2 ;  /* 0x000000ff1cef7207 */ /* 0x000fe40001000000 */
[----:B------:R-:W-:-:S09]  /*98a0*/  SEL R238, R238, RZ, P2 ;  /* 0x000000ffeeee7207 */ /* 0x000fd20001000000 */
[----:B------:R-:W-:Y:S01]  /*98b0*/  LDGSTS.E [R252+0x400a0], desc[UR30][R146.64], P3 ;  /* 0x400a000092fc7fae */ /* 0x000fe200099a101e */
[--C-:B-1----:R-:W-:Y:S02]  /*98c0*/  SHF.R.U32.HI R28, RZ, 0x7, R213.reuse ;  /* 0x00000007ff1c7819 */ /* 0x102fe400000116d5 */
[----:B------:R-:W-:-:S04]  /*98d0*/  SHF.R.U32.HI R213, RZ, 0x7, R213 ;  /* 0x00000007ffd57819 */ /* 0x000fc800000116d5 */
[----:B------:R-:W-:-:S04]  /*98e0*/  SGXT.U32 R213, R213, 0x1 ;  /* 0x00000001d5d5781a */ /* 0x000fc80000000000 */
[----:B------:R-:W-:-:S04]  /*98f0*/  LOP3.LUT R213, R213, 0x32, RZ, 0xfc, !PT ;  /* 0x00000032d5d57812 */ /* 0x000fc800078efcff */
[-C--:B------:R-:W-:Y:S02]  /*9900*/  ISETP.GE.AND P3, PT, R213, R5.reuse, PT ;  /* 0x00000005d500720c */ /* 0x080fe40003f66270 */
[----:B------:R-:W1:Y:S01]  /*9910*/  S2R R213, SR_TID.X ;  /* 0x0000000000d57919 */ /* 0x000e620000002100 */
[----:B------:R-:W-:Y:S02]  /*9920*/  SGXT.U32 R28, R28, 0x1 ;  /* 0x000000011c1c781a */ /* 0x000fe40000000000 */
[----:B------:R-:W-:Y:S02]  /*9930*/  ISETP.NE.U32.AND P5, PT, R238, RZ, PT ;  /* 0x000000ffee00720c */ /* 0x000fe40003fa5070 */
[----:B------:R-:W-:Y:S02]  /*9940*/  LOP3.LUT R28, R28, 0x30, RZ, 0xfc, !PT ;  /* 0x000000301c1c7812 */ /* 0x000fe400078efcff */
[----:B------:R-:W-:Y:S02]  /*9950*/  SEL R238, RZ, 0x4, P6 ;  /* 0x00000004ffee7807 */ /* 0x000fe40003000000 */
[----:B------:R-:W-:-:S02]  /*9960*/  ISETP.GE.AND P6, PT, R28, R5, PT ;  /* 0x000000051c00720c */ /* 0x000fc40003fc6270 */
[----:B------:R-:W-:Y:S02]  /*9970*/  SEL R238, R238, RZ, P2 ;  /* 0x000000ffeeee7207 */ /* 0x000fe40001000000 */
[----:B------:R-:W-:Y:S02]  /*9980*/  SEL R28, RZ, 0x4, P6 ;  /* 0x00000004ff1c7807 */ /* 0x000fe40003000000 */
[----:B------:R-:W-:Y:S02]  /*9990*/  ISETP.NE.U32.AND P6, PT, R238, RZ, PT ;  /* 0x000000ffee00720c */ /* 0x000fe40003fc5070 */
[----:B------:R-:W-:Y:S02]  /*99a0*/  SEL R238, R28, RZ, P2 ;  /* 0x000000ff1cee7207 */ /* 0x000fe40001000000 */
[----:B------:R-:W2:Y:S01]  /*99b0*/  S2R R28, SR_TID.X ;  /* 0x00000000001c7919 */ /* 0x000ea20000002100 */
[----:B------:R-:W-:Y:S01]  /*99c0*/  ISETP.NE.U32.AND P4, PT, R239, RZ, PT ;  /* 0x000000ffef00720c */ /* 0x000fe20003f85070 */
[----:B------:R-:W-:Y:S01]  /*99d0*/  IMAD.U32 R239, RZ, RZ, UR5 ;  /* 0x00000005ffef7e24 */ /* 0x000fe2000f8e00ff */
[----:B-1----:R-:W-:Y:S01]  /*99e0*/  SHF.R.U32.HI R213, RZ, 0x7, R213 ;  /* 0x00000007ffd57819 */ /* 0x002fe200000116d5 */
[----:B------:R-:W-:-:S10]  /*99f0*/  IMAD.U32 R227, RZ, RZ, UR5 ;  /* 0x00000005ffe37e24 */ /* 0x000fd4000f8e00ff */
[----:B------:R-:W-:Y:S01]  /*9a00*/  LDGSTS.E [R252+0x400a8], desc[UR30][R144.64], P4 ;  /* 0x400a800090fc7fae */ /* 0x000fe2000a1a101e */
[----:B------:R-:W-:Y:S01]  /*9a10*/  SGXT.U32 R213, R213, 0x1 ;  /* 0x00000001d5d5781a */ /* 0x000fe20000000000 */
[----:B------:R-:W-:Y:S02]  /*9a20*/  IMAD.WIDE R184, R239, 0x4, R184 ;  /* 0x00000004efb87825 */ /* 0x000fe400078e02b8 */
[----:B------:R-:W-:Y:S01]  /*9a30*/  LDGSTS.E [R252+0x400b0], desc[UR30][R142.64], P5 ;  /* 0x400b00008efc7fae */ /* 0x000fe2000a9a101e */
[----:B------:R-:W-:Y:S02]  /*9a40*/  LOP3.LUT R213, R213, 0x34, RZ, 0xfc, !PT ;  /* 0x00000034d5d57812 */ /* 0x000fe400078efcff */
[----:B------:R-:W-:Y:S01]  /*9a50*/  SEL R239, RZ, 0x4, P3 ;  /* 0x00000004ffef7807 */ /* 0x000fe20001800000 */
[----:B------:R-:W-:Y:S01]  /*9a60*/  IMAD.WIDE R186, R227, 0x4, R186 ;  /* 0x00000004e3ba7825 */ /* 0x000fe200078e02ba */
[----:B------:R-:W-:Y:S01]  /*9a70*/  ISETP.GE.AND P3, PT, R213, R5, PT ;  /* 0x00000005d500720c */ /* 0x000fe20003f66270 */
[----:B------:R-:W-:Y:S02]  /*9a80*/  LDGSTS.E [R252+0x400b8], desc[UR30][R140.64], P6 ;  /* 0x400b80008cfc7fae */ /* 0x000fe4000b1a101e */
[----:B------:R-:W-:-:S04]  /*9a90*/  IMAD.U32 R213, RZ, RZ, UR5 ;  /* 0x00000005ffd57e24 */ /* 0x000fc8000f8e00ff */
[----:B------:R-:W-:Y:S02]  /*9aa0*/  IMAD.WIDE R188, R213, 0x4, R188 ;  /* 0x00000004d5bc7825 */ /* 0x000fe400078e02bc */
[----:B------:R-:W1:Y:S01]  /*9ab0*/  S2R R213, SR_TID.X ;  /* 0x0000000000d57919 */ /* 0x000e620000002100 */
[----:B--2---:R-:W-:-:S04]  /*9ac0*/  SHF.R.U32.HI R227, RZ, 0x7, R28 ;  /* 0x00000007ffe37819 */ /* 0x004fc8000001161c */
[----:B------:R-:W-:-:S04]  /*9ad0*/  SGXT.U32 R227, R227, 0x1 ;  /* 0x00000001e3e3781a */ /* 0x000fc80000000000 */
[----:B------:R-:W-:-:S04]  /*9ae0*/  LOP3.LUT R227, R227, 0x36, RZ, 0xfc, !PT ;  /* 0x00000036e3e37812 */ /* 0x000fc800078efcff */
[----:B------:R-:W-:Y:S02]  /*9af0*/  ISETP.GE.AND P5, PT, R227, R5, PT ;  /* 0x00000005e300720c */ /* 0x000fe40003fa6270 */
[----:B------:R-:W-:-:S04]  /*9b00*/  SHF.R.U32.HI R227, RZ, 0x7, R28 ;  /* 0x00000007ffe37819 */ /* 0x000fc8000001161c */
[----:B------:R-:W-:-:S04]  /*9b10*/  SGXT.U32 R227, R227, 0x1 ;  /* 0x00000001e3e3781a */ /* 0x000fc80000000000 */
[----:B------:R-:W-:Y:S02]  /*9b20*/  LOP3.LUT R227, R227, 0x38, RZ, 0xfc, !PT ;  /* 0x00000038e3e37812 */ /* 0x000fe400078efcff */
[----:B------:R-:W-:Y:S02]  /*9b30*/  ISETP.NE.U32.AND P4, PT, R238, RZ, PT ;  /* 0x000000ffee00720c */ /* 0x000fe40003f85070 */
[----:B------:R-:W-:Y:S02]  /*9b40*/  ISETP.GE.AND P6, PT, R227, R5, PT ;  /* 0x00000005e300720c */ /* 0x000fe40003fc6270 */
[----:B------:R-:W-:Y:S02]  /*9b50*/  SHF.R.U32.HI R227, RZ, 0x7, R28 ;  /* 0x00000007ffe37819 */ /* 0x000fe4000001161c */
[----:B------:R-:W-:Y:S02]  /*9b60*/  SEL R238, RZ, 0x4, P3 ;  /* 0x00000004ffee7807 */ /* 0x000fe40001800000 */
[----:B------:R-:W-:-:S02]  /*9b70*/  SEL R239, R239, RZ, P2 ;  /* 0x000000ffefef7207 */ /* 0x000fc40001000000 */
[----:B------:R-:W-:Y:S02]  /*9b80*/  SGXT.U32 R227, R227, 0x1 ;  /* 0x00000001e3e3781a */ /* 0x000fe40000000000 */
[----:B-1----:R-:W-:Y:S01]  /*9b90*/  SHF.R.U32.HI R213, RZ, 0x7, R213 ;  /* 0x00000007ffd57819 */ /* 0x002fe200000116d5 */
[----:B------:R-:W-:Y:S01]  /*9ba0*/  LDGSTS.E [R252+0x400c0], desc[UR30][R138.64], P4 ;  /* 0x400c00008afc7fae */ /* 0x000fe2000a1a101e */
[----:B------:R-:W-:Y:S02]  /*9bb0*/  SEL R238, R238, RZ, P2 ;  /* 0x000000ffeeee7207 */ /* 0x000fe40001000000 */
[----:B------:R-:W-:Y:S02]  /*9bc0*/  ISETP.NE.U32.AND P3, PT, R239, RZ, PT ;  /* 0x000000ffef00720c */ /* 0x000fe40003f65070 */
[----:B------:R-:W-:Y:S02]  /*9bd0*/  LOP3.LUT R227, R227, 0x3a, RZ, 0xfc, !PT ;  /* 0x0000003ae3e37812 */ /* 0x000fe400078efcff */
[----:B------:R-:W-:-:S02]  /*9be0*/  SGXT.U32 R213, R213, 0x1 ;  /* 0x00000001d5d5781a */ /* 0x000fc40000000000 */
[----:B------:R-:W-:Y:S02]  /*9bf0*/  SEL R239, RZ, 0x4, P5 ;  /* 0x00000004ffef7807 */ /* 0x000fe40002800000 */
[----:B------:R-:W-:Y:S01]  /*9c00*/  ISETP.NE.U32.AND P5, PT, R238, RZ, PT ;  /* 0x000000ffee00720c */ /* 0x000fe20003fa5070 */
[----:B------:R-:W-:Y:S01]  /*9c10*/  IMAD.U32 R238, RZ, RZ, UR5 ;  /* 0x00000005ffee7e24 */ /* 0x000fe2000f8e00ff */
[----:B------:R-:W-:Y:S02]  /*9c20*/  SEL R28, RZ, 0x4, P6 ;  /* 0x00000004ff1c7807 */ /* 0x000fe40003000000 */
[----:B------:R-:W-:Y:S01]  /*9c30*/  ISETP.GE.AND P6, PT, R227, R5, PT ;  /* 0x00000005e300720c */ /* 0x000fe20003fc6270 */
[----:B------:R-:W-:Y:S01]  /*9c40*/  LDGSTS.E [R252+0x400c8], desc[UR30][R136.64], P3 ;  /* 0x400c800088fc7fae */ /* 0x000fe200099a101e */
[----:B------:R-:W-:Y:S01]  /*9c50*/  LOP3.LUT R213, R213, 0x3c, RZ, 0xfc, !PT ;  /* 0x0000003cd5d57812 */ /* 0x000fe200078efcff */
[----:B------:R-:W-:Y:S01]  /*9c60*/  IMAD.WIDE R190, R238, 0x4, R190 ;  /* 0x00000004eebe7825 */ /* 0x000fe200078e02be */
[----:B------:R-:W-:-:S02]  /*9c70*/  SEL R238, RZ, 0x4, P6 ;  /* 0x00000004ffee7807 */ /* 0x000fc40003000000 */
[----:B------:R-:W-:Y:S02]  /*9c80*/  ISETP.GE.AND P6, PT, R213, R5, PT ;  /* 0x00000005d500720c */ /* 0x000fe40003fc6270 */
[----:B------:R-:W1:Y:S01]  /*9c90*/  S2R R213, SR_TID.X ;  /* 0x0000000000d57919 */ /* 0x000e620000002100 */
[----:B------:R-:W-:Y:S01]  /*9ca0*/  SEL R239, R239, RZ, P2 ;  /* 0x000000ffefef7207 */ /* 0x000fe20001000000 */
[----:B------:R-:W-:Y:S03]  /*9cb0*/  LDGSTS.E [R252+0x400d0], desc[UR30][R134.64], P5 ;  /* 0x400d000086fc7fae */ /* 0x000fe6000a9a101e */
[----:B------:R-:W-:Y:S02]  /*9cc0*/  ISETP.NE.U32.AND P4, PT, R239, RZ, PT ;  /* 0x000000ffef00720c */ /* 0x000fe40003f85070 */
        /* <DEDUP_REMOVED lines=137> */
[----:B------:R-:W-:-:S04]  /*a560*/  SEL R238, R238, RZ, P2 ;  /* 0x000000ffeeee7207 */ /* 0x000fc80001000000 */
[----:B------:R-:W-:-:S05]  /*a570*/  ISETP.NE.U32.AND P5, PT, R238, RZ, PT ;  /* 0x000000ffee00720c */ /* 0x000fca0003fa5070 */
[----:B------:R-:W-:Y:S01]  /*a580*/  LDGSTS.E [R252+0x40148], desc[UR30][R190.64], P4 ;  /* 0x40148000befc7fae */ /* 0x000fe2000a1a101e */
[--C-:B-1----:R-:W-:Y:S02]  /*a590*/  SHF.R.U32.HI R28, RZ, 0x7, R213.reuse ;  /* 0x00000007ff1c7819 */ /* 0x102fe400000116d5 */
[----:B------:R-:W-:-:S04]  /*a5a0*/  SHF.R.U32.HI R213, RZ, 0x7, R213 ;  /* 0x00000007ffd57819 */ /* 0x000fc800000116d5 */
[----:B------:R-:W-:Y:S02]  /*a5b0*/  SGXT.U32 R213, R213, 0x1 ;  /* 0x00000001d5d5781a */ /* 0x000fe40000000000 */
[----:B------:R-:W-:Y:S02]  /*a5c0*/  SGXT.U32 R28, R28, 0x1 ;  /* 0x000000011c1c781a */ /* 0x000fe40000000000 */
[----:B------:R-:W-:Y:S02]  /*a5d0*/  LOP3.LUT R213, R213, 0x5c, RZ, 0xfc, !PT ;  /* 0x0000005cd5d57812 */ /* 0x000fe400078efcff */
[----:B------:R-:W-:Y:S02]  /*a5e0*/  LOP3.LUT R28, R28, 0x5a, RZ, 0xfc, !PT ;  /* 0x0000005a1c1c7812 */ /* 0x000fe400078efcff */
[----:B------:R-:W-:Y:S02]  /*a5f0*/  ISETP.GE.AND P4, PT, R213, R5, PT ;  /* 0x00000005d500720c */ /* 0x000fe40003f86270 */
[----:B------:R-:W1:Y:S01]  /*a600*/  S2R R213, SR_TID.X ;  /* 0x0000000000d57919 */ /* 0x000e620000002100 */
[----:B------:R-:W-:-:S02]  /*a610*/  SEL R238, RZ, 0x4, P6 ;  /* 0x00000004ffee7807 */ /* 0x000fc40003000000 */
[----:B------:R-:W-:Y:S02]  /*a620*/  ISETP.GE.AND P6, PT, R28, R5, PT ;  /* 0x000000051c00720c */ /* 0x000fe40003fc6270 */
[----:B------:R-:W-:Y:S02]  /*a630*/  SEL R238, R238, RZ, P2 ;  /* 0x000000ffeeee7207 */ /* 0x000fe40001000000 */
[----:B------:R-:W-:Y:S02]  /*a640*/  SEL R28, RZ, 0x4, P6 ;  /* 0x00000004ff1c7807 */ /* 0x000fe40003000000 */
[----:B------:R-:W-:Y:S02]  /*a650*/  ISETP.NE.U32.AND P6, PT, R238, RZ, PT ;  /* 0x000000ffee00720c */ /* 0x000fe40003fc5070 */
[----:B------:R-:W-:Y:S02]  /*a660*/  SEL R238, R28, RZ, P2 ;  /* 0x000000ff1cee7207 */ /* 0x000fe40001000000 */
[----:B------:R-:W2:Y:S01]  /*a670*/  S2R R28, SR_TID.X ;  /* 0x00000000001c7919 */ /* 0x000ea20000002100 */
[----:B------:R-:W-:Y:S01]  /*a680*/  ISETP.NE.U32.AND P3, PT, R239, RZ, PT ;  /* 0x000000ffef00720c */ /* 0x000fe20003f65070 */
[----:B------:R-:W-:-:S04]  /*a690*/  IMAD.U32 R239, RZ, RZ, UR5 ;  /* 0x00000005ffef7e24 */ /* 0x000fc8000f8e00ff */
[----:B------:R-:W-:Y:S01]  /*a6a0*/  IMAD.WIDE R208, R239, 0x4, R208 ;  /* 0x00000004efd07825 */ /* 0x000fe200078e02d0 */
[----:B------:R-:W-:-:S07]  /*a6b0*/  SEL R239, RZ, 0x4, P4 ;  /* 0x00000004ffef7807 */ /* 0x000fce0002000000 */
[----:B------:R-:W-:Y:S04]  /*a6c0*/  LDGSTS.E [R252+0x40150], desc[UR30][R192.64], P3 ;  /* 0x40150000c0fc7fae */ /* 0x000fe800099a101e */
[----:B------:R-:W-:Y:S01]  /*a6d0*/  LDGSTS.E [R252+0x40158], desc[UR30][R194.64], P5 ;  /* 0x40158000c2fc7fae */ /* 0x000fe2000a9a101e */
[----:B-1----:R-:W-:-:S03]  /*a6e0*/  SHF.R.U32.HI R213, RZ, 0x7, R213 ;  /* 0x00000007ffd57819 */ /* 0x002fc600000116d5 */
[----:B------:R-:W-:Y:S01]  /*a6f0*/  LDGSTS.E [R252+0x40160], desc[UR30][R196.64], P6 ;  /* 0x40160000c4fc7fae */ /* 0x000fe2000b1a101e */
[----:B------:R-:W-:-:S04]  /*a700*/  SGXT.U32 R213, R213, 0x1 ;  /* 0x00000001d5d5781a */ /* 0x000fc80000000000 */
[----:B------:R-:W-:-:S04]  /*a710*/  LOP3.LUT R213, R213, 0x5e, RZ, 0xfc, !PT ;  /* 0x0000005ed5d57812 */ /* 0x000fc800078efcff */
[----:B------:R-:W-:Y:S02]  /*a720*/  ISETP.GE.AND P4, PT, R213, R5, PT ;  /* 0x00000005d500720c */ /* 0x000fe40003f86270 */
[----:B--2---:R-:W-:-:S04]  /*a730*/  SHF.R.U32.HI R213, RZ, 0x7, R28 ;  /* 0x00000007ffd57819 */ /* 0x004fc8000001161c */
[----:B------:R-:W-:-:S04]  /*a740*/  SGXT.U32 R213, R213, 0x1 ;  /* 0x00000001d5d5781a */ /* 0x000fc80000000000 */
[----:B------:R-:W-:-:S04]  /*a750*/  LOP3.LUT R213, R213, 0x60, RZ, 0xfc, !PT ;  /* 0x00000060d5d57812 */ /* 0x000fc800078efcff */
[----:B------:R-:W-:Y:S02]  /*a760*/  ISETP.GE.AND P5, PT, R213, R5, PT ;  /* 0x00000005d500720c */ /* 0x000fe40003fa6270 */
[----:B------:R-:W-:-:S04]  /*a770*/  SHF.R.U32.HI R213, RZ, 0x7, R28 ;  /* 0x00000007ffd57819 */ /* 0x000fc8000001161c */
[----:B------:R-:W-:-:S04]  /*a780*/  SGXT.U32 R213, R213, 0x1 ;  /* 0x00000001d5d5781a */ /* 0x000fc80000000000 */
[----:B------:R-:W-:-:S04]  /*a790*/  LOP3.LUT R213, R213, 0x62, RZ, 0xfc, !PT ;  /* 0x00000062d5d57812 */ /* 0x000fc800078efcff */
[----:B------:R-:W-:Y:S02]  /*a7a0*/  ISETP.GE.AND P6, PT, R213, R5, PT ;  /* 0x00000005d500720c */ /* 0x000fe40003fc6270 */
[----:B------:R-:W-:-:S04]  /*a7b0*/  SHF.R.U32.HI R213, RZ, 0x7, R28 ;  /* 0x00000007ffd57819 */ /* 0x000fc8000001161c */
[----:B------:R-:W-:-:S04]  /*a7c0*/  SGXT.U32 R213, R213, 0x1 ;  /* 0x00000001d5d5781a */ /* 0x000fc80000000000 */
[----:B------:R-:W-:Y:S02]  /*a7d0*/  LOP3.LUT R213, R213, 0x64, RZ, 0xfc, !PT ;  /* 0x00000064d5d57812 */ /* 0x000fe400078efcff */
[----:B------:R-:W-:Y:S02]  /*a7e0*/  SEL R28, RZ, 0x4, P6 ;  /* 0x00000004ff1c7807 */ /* 0x000fe40003000000 */
[----:B------:R-:W-:Y:S02]  /*a7f0*/  ISETP.GE.AND P6, PT, R213, R5, PT ;  /* 0x00000005d500720c */ /* 0x000fe40003fc6270 */
[----:B------:R-:W2:Y:S01]  /*a800*/  LDL.LU R213, [R1+0x3ec] ;  /* 0x0003ec0001d57983 */ /* 0x000ea20000300800 */
[----:B------:R-:W-:-:S04]  /*a810*/  IMAD.U32 R227, RZ, RZ, UR5 ;  /* 0x00000005ffe37e24 */ /* 0x000fc8000f8e00ff */
[----:B------:R-:W-:Y:S01]  /*a820*/  IMAD.WIDE R210, R227, 0x4, R210 ;  /* 0x00000004e3d27825 */ /* 0x000fe200078e02d2 */
[----:B------:R-:W-:Y:S02]  /*a830*/  ISETP.NE.U32.AND P3, PT, R238, RZ, PT ;  /* 0x000000ffee00720c */ /* 0x000fe40003f65070 */
[----:B------:R-:W-:Y:S02]  /*a840*/  SEL R238, RZ, 0x4, P4 ;  /* 0x00000004ffee7807 */ /* 0x000fe40002000000 */
[----:B------:R-:W-:Y:S02]  /*a850*/  SEL R239, R239, RZ, P2 ;  /* 0x000000ffefef7207 */ /* 0x000fe40001000000 */
[----:B------:R-:W-:Y:S02]  /*a860*/  SEL R238, R238, RZ, P2 ;  /* 0x000000ffeeee7207 */ /* 0x000fe40001000000 */
[----:B------:R-:W-:Y:S02]  /*a870*/  ISETP.NE.U32.AND P4, PT, R239, RZ, PT ;  /* 0x000000ffef00720c */ /* 0x000fe40003f85070 */
[----:B------:R-:W-:-:S02]  /*a880*/  SEL R239, RZ, 0x4, P5 ;  /* 0x00000004ffef7807 */ /* 0x000fc40002800000 */
[----:B------:R-:W-:Y:S01]  /*a890*/  ISETP.NE.U32.AND P5, PT, R238, RZ, PT ;  /* 0x000000ffee00720c */ /* 0x000fe20003fa5070 */
[----:B------:R-:W-:Y:S01]  /*a8a0*/  IMAD.U32 R238, RZ, RZ, UR5 ;  /* 0x00000005ffee7e24 */ /* 0x000fe2000f8e00ff */
[----:B------:R-:W-:Y:S03]  /*a8b0*/  LDGSTS.E [R252+0x40168], desc[UR30][R198.64], P3 ;  /* 0x40168000c6fc7fae */ /* 0x000fe600099a101e */
[----:B------:R-:W-:Y:S01]  /*a8c0*/  IMAD.WIDE R214, R238, 0x4, R214 ;  /* 0x00000004eed67825 */ /* 0x000fe200078e02d6 */
[----:B------:R-:W-:Y:S02]  /*a8d0*/  SEL R238, RZ, 0x4, P6 ;  /* 0x00000004ffee7807 */ /* 0x000fe40003000000 */
[----:B------:R-:W-:Y:S01]  /*a8e0*/  SEL R239, R239, RZ, P2 ;  /* 0x000000ffefef7207 */ /* 0x000fe20001000000 */
[----:B------:R-:W-:Y:S03]  /*a8f0*/  LDGSTS.E [R252+0x40170], desc[UR30][R200.64], P4 ;  /* 0x40170000c8fc7fae */ /* 0x000fe6000a1a101e */
[----:B------:R-:W-:Y:S01]  /*a900*/  ISETP.NE.U32.AND P3, PT, R239, RZ, PT ;  /* 0x000000ffef00720c */ /* 0x000fe20003f65070 */
[----:B------:R-:W-:Y:S01]  /*a910*/  LDGSTS.E [R252+0x40178], desc[UR30][R202.64], P5 ;  /* 0x40178000cafc7fae */ /* 0x000fe2000a9a101e */
[----:B------:R-:W-:-:S11]  /*a920*/  SEL R239, R28, RZ, P2 ;  /* 0x000000ff1cef7207 */ /* 0x000fd60001000000 */
[----:B------:R-:W-:Y:S01]  /*a930*/  LDGSTS.E [R252+0x40180], desc[UR30][R204.64], P3 ;  /* 0x40180000ccfc7fae */ /* 0x000fe200099a101e */
[----:B------:R-:W-:Y:S01]  /*a940*/  ISETP.NE.U32.AND P4, PT, R239, RZ, PT ;  /* 0x000000ffef00720c */ /* 0x000fe20003f85070 */
[----:B------:R-:W-:-:S04]  /*a950*/  IMAD.U32 R239, RZ, RZ, UR5 ;  /* 0x00000005ffef7e24 */ /* 0x000fc8000f8e00ff */
[----:B------:R-:W-:Y:S01]  /*a960*/  IMAD.WIDE R216, R239, 0x4, R216 ;  /* 0x00000004efd87825 */ /* 0x000fe200078e02d8 */
[----:B------:R-:W-:-:S04]  /*a970*/  SEL R238, R238, RZ, P2 ;  /* 0x000000ffeeee7207 */ /* 0x000fc80001000000 */
[----:B------:R-:W-:-:S03]  /*a980*/  ISETP.NE.U32.AND P5, PT, R238, RZ, PT ;  /* 0x000000ffee00720c */ /* 0x000fc60003fa5070 */
[----:B------:R-:W-:Y:S10]  /*a990*/  LDGSTS.E [R252+0x40188], desc[UR30][R206.64], P4 ;  /* 0x40188000cefc7fae */ /* 0x000ff4000a1a101e */
[----:B------:R-:W-:Y:S01]  /*a9a0*/  LDGSTS.E [R252+0x40190], desc[UR30][R208.64], P5 ;  /* 0x40190000d0fc7fae */ /* 0x000fe2000a9a101e */
[----:B--2---:R-:W-:-:S02]  /*a9b0*/  IMAD.WIDE R212, R227, 0x4, R212 ;  /* 0x00000004e3d47825 */ /* 0x004fc400078e02d4 */
[----:B------:R-:W1:Y:S02]  /*a9c0*/  S2R R227, SR_TID.X ;  /* 0x0000000000e37919 */ /* 0x000e640000002100 */
[----:B-1----:R-:W-:-:S04]  /*a9d0*/  SHF.R.U32.HI R227, RZ, 0x7, R227 ;  /* 0x00000007ffe37819 */ /* 0x002fc800000116e3 */
[----:B------:R-:W-:-:S04]  /*a9e0*/  SGXT.U32 R227, R227, 0x1 ;  /* 0x00000001e3e3781a */ /* 0x000fc80000000000 */
[----:B------:R-:W-:-:S04]  /*a9f0*/  LOP3.LUT R227, R227, 0x66, RZ, 0xfc, !PT ;  /* 0x00000066e3e37812 */ /* 0x000fc800078efcff */
[----:B------:R-:W-:Y:S02]  /*aa00*/  ISETP.GE.AND P6, PT, R227, R5, PT ;  /* 0x00000005e300720c */ /* 0x000fe40003fc6270 */
[----:B------:R-:W1:Y:S02]  /*aa10*/  S2R R227, SR_TID.X ;  /* 0x0000000000e37919 */ /* 0x000e640000002100 */
[--C-:B-1----:R-:W-:Y:S02]  /*aa20*/  SHF.R.U32.HI R28, RZ, 0x7, R227.reuse ;  /* 0x00000007ff1c7819 */ /* 0x102fe400000116e3 */
[----:B------:R-:W-:-:S04]  /*aa30*/  SHF.R.U32.HI R227, RZ, 0x7, R227 ;  /* 0x00000007ffe37819 */ /* 0x000fc800000116e3 */
[----:B------:R-:W-:-:S04]  /*aa40*/  SGXT.U32 R227, R227, 0x1 ;  /* 0x00000001e3e3781a */ /* 0x000fc80000000000 */
[----:B------:R-:W-:-:S04]  /*aa50*/  LOP3.LUT R227, R227, 0x6a, RZ, 0xfc, !PT ;  /* 0x0000006ae3e37812 */ /* 0x000fc800078efcff */
[----:B------:R-:W-:Y:S02]  /*aa60*/  ISETP.GE.AND P3, PT, R227, R5, PT ;  /* 0x00000005e300720c */ /* 0x000fe40003f66270 */
[----:B------:R-:W1:Y:S02]  /*aa70*/  S2R R227, SR_TID.X ;  /* 0x0000000000e37919 */ /* 0x000e640000002100 */
[----:B------:R-:W-:Y:S02]  /*aa80*/  SEL R239, RZ, 0x4, P3 ;  /* 0x00000004ffef7807 */ /* 0x000fe40001800000 */
[----:B------:R-:W-:Y:S02]  /*aa90*/  SGXT.U32 R28, R28, 0x1 ;  /* 0x000000011c1c781a */ /* 0x000fe40000000000 */
[----:B-1----:R-:W-:-:S04]  /*aaa0*/  SHF.R.U32.HI R227, RZ, 0x7, R227 ;  /* 0x00000007ffe37819 */ /* 0x002fc800000116e3 */
[----:B------:R-:W-:-:S04]  /*aab0*/  SGXT.U32 R227, R227, 0x1 ;  /* 0x00000001e3e3781a */ /* 0x000fc80000000000 */
[----:B------:R-:W-:-:S04]  /*aac0*/  LOP3.LUT R227, R227, 0x6c, RZ, 0xfc, !PT ;  /* 0x0000006ce3e37812 */ /* 0x000fc800078efcff */
[-C--:B------:R-:W-:Y:S02]  /*aad0*/  ISETP.GE.AND P3, PT, R227, R5.reuse, PT ;  /* 0x00000005e300720c */ /* 0x080fe40003f66270 */
[----:B------:R-:W1:Y:S01]  /*aae0*/  S2R R227, SR_TID.X ;  /* 0x0000000000e37919 */ /* 0x000e620000002100 */
[----:B------:R-:W-:Y:S02]  /*aaf0*/  LOP3.LUT R28, R28, 0x68, RZ, 0xfc, !PT ;  /* 0x000000681c1c7812 */ /* 0x000fe400078efcff */
[----:B------:R-:W-:Y:S02]  /*ab00*/  SEL R238, RZ, 0x4, P6 ;  /* 0x00000004ffee7807 */ /* 0x000fe40003000000 */
[----:B------:R-:W-:Y:S02]  /*ab10*/  ISETP.GE.AND P6, PT, R28, R5, PT ;  /* 0x000000051c00720c */ /* 0x000fe40003fc6270 */
[----:B------:R-:W-:Y:S02]  /*ab20*/  SEL R238, R238, RZ, P2 ;  /* 0x000000ffeeee7207 */ /* 0x000fe40001000000 */
[----:B------:R-:W-:-:S02]  /*ab30*/  SEL R28, RZ, 0x4, P6 ;  /* 0x00000004ff1c7807 */ /* 0x000fc40003000000 */
[----:B------:R-:W-:Y:S01]  /*ab40*/  ISETP.NE.U32.AND P6, PT, R238, RZ, PT ;  /* 0x000000ffee00720c */ /* 0x000fe20003fc5070 */
[----:B------:R-:W-:Y:S01]  /*ab50*/  IMAD.U32 R238, RZ, RZ, UR5 ;  /* 0x00000005ffee7e24 */ /* 0x000fe2000f8e00ff */
[----:B------:R-:W-:-:S03]  /*ab60*/  SEL R239, R239, RZ, P2 ;  /* 0x000000ffefef7207 */ /* 0x000fc60001000000 */
[----:B------:R-:W-:Y:S01]  /*ab70*/  IMAD.WIDE R218, R238, 0x4, R218 ;  /* 0x00000004eeda7825 */ /* 0x000fe200078e02da */
[----:B------:R-:W-:-:S04]  /*ab80*/  SEL R238, R28, RZ, P2 ;  /* 0x000000ff1cee7207 */ /* 0x000fc80001000000 */
[----:B------:R-:W-:Y:S02]  /*ab90*/  ISETP.NE.U32.AND P4, PT, R238, RZ, PT ;  /* 0x000000ffee00720c */ /* 0x000fe40003f85070 */
[----:B------:R-:W-:Y:S01]  /*aba0*/  SEL R238, RZ, 0x4, P3 ;  /* 0x00000004ffee7807 */ /* 0x000fe20001800000 */
[----:B------:R-:W-:Y:S01]  /*abb0*/  LDGSTS.E [R252+0x40198], desc[UR30][R210.64], P6 ;  /* 0x40198000d2fc7fae */ /* 0x000fe2000b1a101e */
[----:B------:R-:W-:Y:S02]  /*abc0*/  ISETP.NE.U32.AND P3, PT, R239, RZ, PT ;  /* 0x000000ffef00720c */ /* 0x000fe40003f65070 */
[----:B------:R-:W2:Y:S01]  /*abd0*/  S2R R239, SR_TID.X ;  /* 0x0000000000ef7919 */ /* 0x000ea20000002100 */
[--C-:B-1----:R-:W-:Y:S02]  /*abe0*/  SHF.R.U32.HI R28, RZ, 0x7, R227.reuse ;  /* 0x00000007ff1c7819 */ /* 0x102fe400000116e3 */
[----:B------:R-:W-:-:S04]  /*abf0*/  SHF.R.U32.HI R227, RZ, 0x7, R227 ;  /* 0x00000007ffe37819 */ /* 0x000fc800000116e3 */
[----:B------:R-:W-:Y:S01]  /*ac00*/  LDGSTS.E [R252+0x401a0], desc[UR30][R212.64], P4 ;  /* 0x401a0000d4fc7fae */ /* 0x000fe2000a1a101e */
[----:B------:R-:W-:Y:S02]  /*ac10*/  SGXT.U32 R28, R28, 0x1 ;  /* 0x000000011c1c781a */ /* 0x000fe40000000000 */
[----:B------:R-:W-:Y:S01]  /*ac20*/  SGXT.U32 R227, R227, 0x1 ;  /* 0x00000001e3e3781a */ /* 0x000fe20000000000 */
[----:B------:R-:W-:Y:S01]  /*ac30*/  LDGSTS.E [R252+0x401a8], desc[UR30][R214.64], P3 ;  /* 0x401a8000d6fc7fae */ /* 0x000fe200099a101e */
[----:B------:R-:W-:Y:S02]  /*ac40*/  LOP3.LUT R28, R28, 0x6e, RZ, 0xfc, !PT ;  /* 0x0000006e1c1c7812 */ /* 0x000fe400078efcff */
[----:B------:R-:W-:Y:S02]  /*ac50*/  LOP3.LUT R227, R227, 0x70, RZ, 0xfc, !PT ;  /* 0x00000070e3e37812 */ /* 0x000fe400078efcff */
[-C--:B------:R-:W-:Y:S02]  /*ac60*/  ISETP.GE.AND P5, PT, R28, R5.reuse, PT ;  /* 0x000000051c00720c */ /* 0x080fe40003fa6270 */
[----:B------:R-:W-:Y:S01]  /*ac70*/  ISETP.GE.AND P6, PT, R227, R5, PT ;  /* 0x00000005e300720c */ /* 0x000fe20003fc6270 */
[----:B------:R-:W-:Y:S01]  /*ac80*/  IMAD.U32 R227, RZ, RZ, UR5 ;  /* 0x00000005ffe37e24 */ /* 0x000fe2000f8e00ff */
[----:B------:R-:W-:-:S03]  /*ac90*/  SEL R28, RZ, 0x4, P5 ;  /* 0x00000004ff1c7807 */ /* 0x000fc60002800000 */
[----:B------:R-:W-:Y:S01]  /*aca0*/  IMAD.WIDE R220, R227, 0x4, R220 ;  /* 0x00000004e3dc7825 */ /* 0x000fe200078e02dc */
[----:B------:R-:W-:Y:S02]  /*acb0*/  SEL R227, R28, RZ, P2 ;  /* 0x000000ff1ce37207 */ /* 0x000fe40001000000 */
[----:B------:R-:W1:Y:S01]  /*acc0*/  S2R R28, SR_TID.X ;  /* 0x00000000001c7919 */ /* 0x000e620000002100 */
[----:B------:R-:W-:-:S04]  /*acd0*/  SEL R238, R238, RZ, P2 ;  /* 0x000000ffeeee7207 */ /* 0x000fc80001000000 */
[----:B------:R-:W-:Y:S02]  /*ace0*/  ISETP.NE.U32.AND P5, PT, R238, RZ, PT ;  /* 0x000000ffee00720c */ /* 0x000fe40003fa5070 */
[----:B--2---:R-:W-:-:S04]  /*acf0*/  SHF.R.U32.HI R238, RZ, 0x7, R239 ;  /* 0x00000007ffee7819 */ /* 0x004fc800000116ef */
[----:B------:R-:W-:-:S04]  /*ad00*/  SGXT.U32 R238, R238, 0x1 ;  /* 0x00000001eeee781a */ /* 0x000fc80000000000 */
[----:B------:R-:W-:Y:S02]  /*ad10*/  LOP3.LUT R238, R238, 0x72, RZ, 0xfc, !PT ;  /* 0x00000072eeee7812 */ /* 0x000fe400078efcff */
[----:B------:R-:W-:Y:S01]  /*ad20*/  SEL R239, RZ, 0x4, P6 ;  /* 0x00000004ffef7807 */ /* 0x000fe20003000000 */
[----:B------:R-:W-:Y:S01]  /*ad30*/  LDGSTS.E [R252+0x401b0], desc[UR30][R216.64], P5 ;  /* 0x401b0000d8fc7fae */ /* 0x000fe2000a9a101e */
[----:B------:R-:W-:-:S04]  /*ad40*/  ISETP.GE.AND P6, PT, R238, R5, PT ;  /* 0x00000005ee00720c */ /* 0x000fc80003fc6270 */
[----:B------:R-:W-:Y:S02]  /*ad50*/  SEL R238, RZ, 0x4, P6 ;  /* 0x00000004ffee7807 */ /* 0x000fe40003000000 */
[----:B------:R-:W-:Y:S02]  /*ad60*/  ISETP.NE.U32.AND P6, PT, R227, RZ, PT ;  /* 0x000000ffe300720c */ /* 0x000fe40003fc5070 */
[----:B-1----:R-:W-:-:S04]  /*ad70*/  SHF.R.U32.HI R227, RZ, 0x7, R28 ;  /* 0x00000007ffe37819 */ /* 0x002fc8000001161c */
[----:B------:R-:W-:Y:S02]  /*ad80*/  SGXT.U32 R227, R227, 0x1 ;  /* 0x00000001e3e3781a */ /* 0x000fe40000000000 */
[----:B------:R-:W-:-:S05]  /*ad90*/  SEL R238, R238, RZ, P2 ;  /* 0x000000ffeeee7207 */ /* 0x000fca0001000000 */
[----:B------:R-:W-:Y:S01]  /*ada0*/  LDGSTS.E [R252+0x401b8], desc[UR30][R218.64], P6 ;  /* 0x401b8000dafc7fae */ /* 0x000fe2000b1a101e */
[----:B------:R-:W-:-:S04]  /*adb0*/  LOP3.LUT R227, R227, 0x74, RZ, 0xfc, !PT ;  /* 0x00000074e3e37812 */ /* 0x000fc800078efcff */
[----:B------:R-:W-:Y:S01]  /*adc0*/  ISETP.GE.AND P3, PT, R227, R5, PT ;  /* 0x00000005e300720c */ /* 0x000fe20003f66270 */
[----:B------:R-:W-:-:S04]  /*add0*/  IMAD.U32 R227, RZ, RZ, UR5 ;  /* 0x00000005ffe37e24 */ /* 0x000fc8000f8e00ff */
[----:B------:R-:W-:Y:S02]  /*ade0*/  IMAD.WIDE R224, R227, 0x4, R224 ;  /* 0x00000004e3e07825 */ /* 0x000fe400078e02e0 */
[----:B------:R-:W2:Y:S01]  /*adf0*/  LDL.LU R227, [R1+0x3e8] ;  /* 0x0003e80001e37983 */ /* 0x000ea20000300800 */
[----:B------:R-:W-:Y:S02]  /*ae00*/  ISETP.NE.U32.AND P5, PT, R238, RZ, PT ;  /* 0x000000ffee00720c */ /* 0x000fe40003fa5070 */
[----:B------:R-:W-:Y:S02]  /*ae10*/  SEL R238, RZ, 0x4, P3 ;  /* 0x00000004ffee7807 */ /* 0x000fe40001800000 */
[----:B------:R-:W-:Y:S01]  /*ae20*/  ISETP.GE.AND P3, PT, R26, R5, PT ;  /* 0x000000051a00720c */ /* 0x000fe20003f66270 */
[----:B------:R-:W-:Y:S01]  /*ae30*/  IMAD.U32 R26, RZ, RZ, UR5 ;  /* 0x00000005ff1a7e24 */ /* 0x000fe2000f8e00ff */
[----:B------:R-:W-:-:S04]  /*ae40*/  SEL R239, R239, RZ, P2 ;  /* 0x000000ffefef7207 */ /* 0x000fc80001000000 */
[----:B------:R-:W-:Y:S01]  /*ae50*/  ISETP.NE.U32.AND P4, PT, R239, RZ, PT ;  /* 0x000000ffef00720c */ /* 0x000fe20003f85070 */
[----:B------:R-:W-:-:S04]  /*ae60*/  IMAD.U32 R239, RZ, RZ, UR5 ;  /* 0x00000005ffef7e24 */ /* 0x000fc8000f8e00ff */
[----:B------:R-:W-:Y:S01]  /*ae70*/  IMAD.WIDE R222, R239, 0x4, R222 ;  /* 0x00000004efde7825 */ /* 0x000fe200078e02de */
[----:B------:R-:W-:Y:S02]  /*ae80*/  SEL R239, R238, RZ, P2 ;  /* 0x000000ffeeef7207 */ /* 0x000fe40001000000 */
[----:B------:R-:W-:-:S04]  /*ae90*/  SEL R238, RZ, 0x4, P3 ;  /* 0x00000004ffee7807 */ /* 0x000fc80001800000 */
[----:B------:R-:W-:Y:S01]  /*aea0*/  SEL R238, R238, RZ, P2 ;  /* 0x000000ffeeee7207 */ /* 0x000fe20001000000 */
[----:B------:R-:W-:Y:S03]  /*aeb0*/  LDGSTS.E [R252+0x401c0], desc[UR30][R220.64], P4 ;  /* 0x401c0000dcfc7fae */ /* 0x000fe6000a1a101e */
[----:B------:R-:W-:Y:S01]  /*aec0*/  ISETP.NE.U32.AND P4, PT, R238, RZ, PT ;  /* 0x000000ffee00720c */ /* 0x000fe20003f85070 */
[----:B------:R-:W-:Y:S01]  /*aed0*/  LDGSTS.E [R252+0x401c8], desc[UR30][R222.64], P5 ;  /* 0x401c8000defc7fae */ /* 0x000fe2000a9a101e */
[----:B------:R-:W1:Y:S01]  /*aee0*/  S2R R238, SR_TID.X ;  /* 0x0000000000ee7919 */ /* 0x000e620000002100 */
[----:B------:R-:W-:Y:S02]  /*aef0*/  ISETP.NE.U32.AND P3, PT, R239, RZ, PT ;  /* 0x000000ffef00720c */ /* 0x000fe40003f65070 */
[--C-:B------:R-:W-:Y:S02]  /*af00*/  SHF.R.U32.HI R239, RZ, 0x7, R28.reuse ;  /* 0x00000007ffef7819 */ /* 0x100fe4000001161c */
[----:B------:R-:W-:-:S04]  /*af10*/  SHF.R.U32.HI R28, RZ, 0x7, R28 ;  /* 0x00000007ff1c7819 */ /* 0x000fc8000001161c */
[----:B------:R-:W-:-:S04]  /*af20*/  SGXT.U32 R28, R28, 0x1 ;  /* 0x000000011c1c781a */ /* 0x000fc80000000000 */
[----:B------:R-:W-:Y:S01]  /*af30*/  LOP3.LUT R28, R28, 0x7a, RZ, 0xfc, !PT ;  /* 0x0000007a1c1c7812 */ /* 0x000fe200078efcff */
[----:B------:R-:W-:Y:S01]  /*af40*/  LDGSTS.E [R252+0x401d0], desc[UR30][R224.64], P3 ;  /* 0x401d0000e0fc7fae */ /* 0x000fe200099a101e */
[----:B------:R-:W-:Y:S02]  /*af50*/  SGXT.U32 R239, R239, 0x1 ;  /* 0x00000001efef781a */ /* 0x000fe40000000000 */
[----:B------:R-:W-:Y:S02]  /*af60*/  ISETP.GE.AND P5, PT, R28, R5, PT ;  /* 0x000000051c00720c */ /* 0x000fe40003fa6270 */
[----:B------:R-:W-:-:S04]  /*af70*/  LOP3.LUT R239, R239, 0x78, RZ, 0xfc, !PT ;  /* 0x00000078efef7812 */ /* 0x000fc800078efcff */
[----:B------:R-:W-:Y:S02]  /*af80*/  ISETP.GE.AND P6, PT, R239, R5, PT ;  /* 0x00000005ef00720c */ /* 0x000fe40003fc6270 */
[--C-:B-1----:R-:W-:Y:S02]  /*af90*/  SHF.R.U32.HI R28, RZ, 0x7, R238.reuse ;  /* 0x00000007ff1c7819 */ /* 0x102fe400000116ee */
[----:B------:R-:W-:Y:S02]  /*afa0*/  SHF.R.U32.HI R238, RZ, 0x7, R238 ;  /* 0x00000007ffee7819 */ /* 0x000fe400000116ee */
[----:B------:R-:W-:Y:S02]  /*afb0*/  SGXT.U32 R28, R28, 0x1 ;  /* 0x000000011c1c781a */ /* 0x000fe40000000000 */
[----:B------:R-:W-:Y:S02]  /*afc0*/  SGXT.U32 R238, R238, 0x1 ;  /* 0x00000001eeee781a */ /* 0x000fe40000000000 */
[----:B------:R-:W-:-:S02]  /*afd0*/  LOP3.LUT R28, R28, 0x7c, RZ, 0xfc, !PT ;  /* 0x0000007c1c1c7812 */ /* 0x000fc400078efcff */
[----:B------:R-:W-:Y:S02]  /*afe0*/  SEL R239, RZ, 0x4, P6 ;  /* 0x00000004ffef7807 */ /* 0x000fe40003000000 */
[----:B------:R-:W-:Y:S02]  /*aff0*/  LOP3.LUT R238, R238, 0x7e, RZ, 0xfc, !PT ;  /* 0x0000007eeeee7812 */ /* 0x000fe400078efcff */
[-C--:B------:R-:W-:Y:S02]  /*b000*/  ISETP.GE.AND P6, PT, R28, R5.reuse, PT ;  /* 0x000000051c00720c */ /* 0x080fe40003fc6270 */
[----:B------:R-:W-:Y:S02]  /*b010*/  SEL R28, R4, RZ, P2 ;  /* 0x000000ff041c7207 */ /* 0x000fe40001000000 */
[----:B------:R-:W-:Y:S02]  /*b020*/  SEL R4, RZ, 0x4, P5 ;  /* 0x00000004ff047807 */ /* 0x000fe40002800000 */
[----:B------:R-:W-:-:S02]  /*b030*/  ISETP.GE.AND P5, PT, R238, R5, PT ;  /* 0x00000005ee00720c */ /* 0x000fc40003fa6270 */
[----:B------:R-:W-:Y:S02]  /*b040*/  SEL R239, R239, RZ, P2 ;  /* 0x000000ffefef7207 */ /* 0x000fe40001000000 */
[----:B------:R-:W-:Y:S02]  /*b050*/  SEL R238, RZ, 0x4, P6 ;  /* 0x00000004ffee7807 */ /* 0x000fe40003000000 */
[----:B------:R-:W-:Y:S02]  /*b060*/  ISETP.NE.U32.AND P6, PT, R28, RZ, PT ;  /* 0x000000ff1c00720c */ /* 0x000fe40003fc5070 */
[----:B------:R-:W-:Y:S02]  /*b070*/  SEL R28, RZ, 0x4, P5 ;  /* 0x00000004ff1c7807 */ /* 0x000fe40002800000 */
[----:B------:R-:W-:Y:S02]  /*b080*/  ISETP.NE.U32.AND P5, PT, R239, RZ, PT ;  /* 0x000000ffef00720c */ /* 0x000fe40003fa5070 */
[----:B------:R-:W-:-:S02]  /*b090*/  SEL R4, R4, RZ, P2 ;  /* 0x000000ff04047207 */ /* 0x000fc40001000000 */
[----:B------:R-:W-:Y:S02]  /*b0a0*/  SEL R239, R238, RZ, P2 ;  /* 0x000000ffeeef7207 */ /* 0x000fe40001000000 */
[----:B------:R-:W-:Y:S02]  /*b0b0*/  SEL R238, R28, RZ, P2 ;  /* 0x000000ff1cee7207 */ /* 0x000fe40001000000 */
[----:B------:R-:W-:Y:S02]  /*b0c0*/  ISETP.NE.U32.AND P2, PT, R4, RZ, PT ;  /* 0x000000ff0400720c */ /* 0x000fe40003f45070 */
[----:B------:R-:W-:Y:S01]  /*b0d0*/  ISETP.NE.U32.AND P3, PT, R239, RZ, PT ;  /* 0x000000ffef00720c */ /* 0x000fe20003f65070 */
[----:B------:R-:W-:Y:S02]  /*b0e0*/  IMAD.U32 R239, RZ, RZ, UR5 ;  /* 0x00000005ffef7e24 */ /* 0x000fe4000f8e00ff */
[----:B------:R-:W-:Y:S02]  /*b0f0*/  IMAD.U32 R4, RZ, RZ, UR5 ;  /* 0x00000005ff047e24 */ /* 0x000fe4000f8e00ff */
[----:B------:R-:W-:-:S02]  /*b100*/  IMAD.U32 R28, RZ, RZ, UR5 ;  /* 0x00000005ff1c7e24 */ /* 0x000fc4000f8e00ff */
[----:B------:R-:W-:-:S04]  /*b110*/  IMAD.WIDE R228, R239, 0x4, R228 ;  /* 0x00000004efe47825 */ /* 0x000fc800078e02e4 */
[----:B------:R-:W-:-:S04]  /*b120*/  IMAD.WIDE R230, R4, 0x4, R230 ;  /* 0x0000000404e67825 */ /* 0x000fc800078e02e6 */
[----:B------:R-:W-:-:S04]  /*b130*/  IMAD.WIDE R232, R28, 0x4, R232 ;  /* 0x000000041ce87825 */ /* 0x000fc800078e02e8 */
[----:B--2---:R-:W-:Y:S02]  /*b140*/  IMAD.WIDE R226, R26, 0x4, R226 ;  /* 0x000000041ae27825 */ /* 0x004fe400078e02e2 */
[----:B------:R-:W2:Y:S04]  /*b150*/  LDL.LU R26, [R1+0x3e4] ;  /* 0x0003e400011a7983 */ /* 0x000ea80000300800 */
[----:B------:R-:W-:Y:S01]  /*b160*/  LDGSTS.E [R252+0x401d8], desc[UR30][R226.64], P4 ;  /* 0x401d8000e2fc7fae */ /* 0x000fe2000a1a101e */
[----:B------:R-:W-:Y:S01]  /*b170*/  ISETP.NE.U32.AND P4, PT, R238, RZ, PT ;  /* 0x000000ffee00720c */ /* 0x000fe20003f85070 */
[----:B------:R-:W-:Y:S02]  /*b180*/  IMAD.WIDE R234, R239, 0x4, R234 ;  /* 0x00000004efea7825 */ /* 0x000fe400078e02ea */
[----:B------:R-:W-:Y:S02]  /*b190*/  LDGSTS.E [R252+0x401e0], desc[UR30][R228.64], P5 ;  /* 0x401e0000e4fc7fae */ /* 0x000fe4000a9a101e */
[----:B------:R-:W-:-:S02]  /*b1a0*/  VIADD R239, R27, UR10 ;  /* 0x0000000a1bef7c36 */ /* 0x000fc40008000000 */
[----:B------:R-:W-:Y:S04]  /*b1b0*/  LDGSTS.E [R252+0x401e8], desc[UR30][R230.64], P2 ;  /* 0x401e8000e6fc7fae */ /* 0x000fe800091a101e */
[----:B------:R-:W-:Y:S04]  /*b1c0*/  LDGSTS.E [R252+0x401f0], desc[UR30][R232.64], P3 ;  /* 0x401f0000e8fc7fae */ /* 0x000fe800099a101e */
[----:B------:R-:W-:Y:S04]  /*b1d0*/  LDGSTS.E [R252+0x401f8], desc[UR30][R234.64], P4 ;  /* 0x401f8000eafc7fae */ /* 0x000fe8000a1a101e */
[----:B------:R-:W0:Y:S04]  /*b1e0*/  LDGDEPBAR ;  /* 0x00000000000079af */ /* 0x000e280000000000 */
[----:B------:R-:W-:Y:S04]  /*b1f0*/  LDGSTS.E [R239+0x10000], desc[UR30][R130.64], P6 ;  /* 0x1000000082ef7fae */ /* 0x000fe8000b1a101e */
        /* <DEDUP_REMOVED lines=14> */
[----:B------:R2:W-:Y:S04]  /*b2e0*/  LDGSTS.E [R239+0x13c00], desc[UR30][R100.64], P6 ;  /* 0x13c0000064ef7fae */ /* 0x0005e8000b1a101e */
        /* <DEDUP_REMOVED lines=34> */
[----:B------:R1:W-:Y:S01]  /*b510*/  LDGSTS.E [R0+0x10b00], desc[UR30][R30.64], P6 ;  /* 0x10b000001e007fae */ /* 0x0003e2000b1a101e */
[----:B------:R-:W-:-:S03]  /*b520*/  IMAD.U32 R238, RZ, RZ, UR7 ;  /* 0x00000007ffee7e24 */ /* 0x000fc6000f8e00ff */
[----:B------:R1:W-:Y:S04]  /*b530*/  LDGSTS.E [R0+0x10f00], desc[UR30][R24.64], P6 ;  /* 0x10f0000018007fae */ /* 0x0003e8000b1a101e */
[----:B------:R1:W-:Y:S04]  /*b540*/  LDGSTS.E [R0+0x11300], desc[UR30][R22.64], P6 ;  /* 0x1130000016007fae */ /* 0x0003e8000b1a101e */
[----:B------:R1:W-:Y:S04]  /*b550*/  LDGSTS.E [R0+0x11700], desc[UR30][R20.64], P6 ;  /* 0x1170000014007fae */ /* 0x0003e8000b1a101e */
[----:B------:R1:W-:Y:S01]  /*b560*/  LDGSTS.E [R0+0x11b00], desc[UR30][R18.64], P6 ;  /* 0x11b0000012007fae */ /* 0x0003e2000b1a101e */
[----:B------:R-:W-:-:S03]  /*b570*/  IMAD.WIDE R240, R238, 0x4, R240 ;  /* 0x00000004eef07825 */ /* 0x000fc600078e02f0 */
        /* <DEDUP_REMOVED lines=9> */
[----:B------:R-:W0:Y:S04]  /*b610*/  LDGDEPBAR ;  /* 0x00000000000079af */ /* 0x000e280000000000 */
[----:B------:R1:W5:Y:S04]  /*b620*/  LDL.LU R5, [R1+0x3e0] ;  /* 0x0003e00001057983 */ /* 0x0003680000300800 */
[----:B------:R1:W5:Y:S01]  /*b630*/  LDL.LU R4, [R1+0x3dc] ;  /* 0x0003dc0001047983 */ /* 0x0003620000300800 */
[----:B------:R-:W-:-:S04]  /*b640*/  DEPBAR.LE SB0, 0x2 ;  /* 0x000080800000791a */ /* 0x000fc80000000000 */
[----:B------:R-:W-:Y:S06]  /*b650*/  BAR.SYNC.DEFER_BLOCKING 0x0 ;  /* 0x0000000000007b1d */ /* 0x000fec0000010000 */
[----:B--2---:R-:W2:Y:S04]  /*b660*/  LDS R239, [R26+UR10+0x30010] ;  /* 0x0300100a1aef7984 */ /* 0x004ea80008000800 */
[----:B------:R-:W3:Y:S04]  /*b670*/  LDS R238, [R26+UR10+0x30018] ;  /* 0x0300180a1aee7984 */ /* 0x000ee80008000800 */
[----:B--2---:R-:W-:Y:S04]  /*b680*/  STL [R1+0x1c0], R239 ;  /* 0x0001c0ef01007387 */ /* 0x004fe80000100800 */
[----:B------:R-:W2:Y:S04]  /*b690*/  LDS R239, [R26+UR10+0x30020] ;  /* 0x0300200a1aef7984 */ /* 0x000ea80008000800 */
[----:B---3--:R-:W-:Y:S04]  /*b6a0*/  STL [R1+0x1bc], R238 ;  /* 0x0001bcee01007387 */ /* 0x008fe80000100800 */
        /* <DEDUP_REMOVED lines=108> */
[----:B------:R-:W3:Y:S01]  /*bd70*/  LDS R238, [R26+UR10+0x301d8] ;  /* 0x0301d80a1aee7984 */ /* 0x000ee20008000800 */
[----:B------:R-:W4:Y:S01]  /*bd80*/  S2R R28, SR_TID.X ;  /* 0x00000000001c7919 */ /* 0x000f220000002100 */
[----:B------:R-:W-:-:S02]  /*bd90*/  ISETP.GE.AND P2, PT, R29, 0x80, PT ;  /* 0x000000801d00780c */ /* 0x000fc40003f46270 */
[----:B------:R-:W1:Y:S01]  /*bda0*/  LDC R29, c[0x0][0x3a0] ;  /* 0x0000e800ff1d7b82 */ /* 0x000e620000000800 */
[----:B--2---:R-:W-:Y:S04]  /*bdb0*/  STL [R1+0xc4], R239 ;  /* 0x0000c4ef01007387 */ /* 0x004fe80000100800 */
[----:B------:R-:W2:Y:S04]  /*bdc0*/  LDS R239, [R26+UR10+0x301e0] ;  /* 0x0301e00a1aef7984 */ /* 0x000ea80008000800 */
[----:B---3--:R-:W-:Y:S04]  /*bdd0*/  STL [R1+0xc0], R238 ;  /* 0x0000c0ee01007387 */ /* 0x008fe80000100800 */
[----:B------:R-:W3:Y:S01]  /*bde0*/  LDS R238, [R26+UR10+0x301e8] ;  /* 0x0301e80a1aee7984 */ /* 0x000ee20008000800 */
[----:B------:R-:W-:-:S02]  /*bdf0*/  USHF.R.U32.HI UR6, URZ, 0x2, UR15 ;  /* 0x00000002ff067899 */ /* 0x000fc4000801160f */
[----:B------:R-:W-:Y:S02]  /*be00*/  UIADD3 UR12, UPT, UPT, UR11, 0x80, URZ ;  /* 0x000000800b0c7890 */ /* 0x000fe4000fffe0ff */
[----:B------:R-:W-:Y:S01]  /*be10*/  USGXT.U32 UR6, UR6, 0x1 ;  /* 0x000000010606789a */ /* 0x000fe20008000000 */
[----:B----4-:R-:W-:-:S03]  /*be20*/  SHF.R.U32.HI R28, RZ, 0x7, R28 ;  /* 0x00000007ff1c7819 */ /* 0x010fc6000001161c */
[----:B------:R-:W-:Y:S01]  /*be30*/  UIADD3 UR13, UPT, UPT, UR6, UR13, UR12 ;  /* 0x0000000d060d7290 */ /* 0x000fe2000fffe00c */
[----:B------:R-:W-:Y:S01]  /*be40*/  SGXT.U32 R28, R28, 0x1 ;  /* 0x000000011c1c781a */ /* 0x000fe20000000000 */
[----:B--2---:R2:W-:Y:S04]  /*be50*/  STL [R1+0xbc], R239 ;  /* 0x0000bcef01007387 */ /* 0x0045e80000100800 */
[----:B------:R2:W4:Y:S04]  /*be60*/  LDS R239, [R26+UR10+0x301f0] ;  /* 0x0301f00a1aef7984 */ /* 0x0005280008000800 */
[----:B---3--:R2:W-:Y:S04]  /*be70*/  STL [R1+0x44], R238 ;  /* 0x000044ee01007387 */ /* 0x0085e80000100800 */
[----:B------:R2:W3:Y:S01]  /*be80*/  LDS R238, [R26+UR10+0x301f8] ;  /* 0x0301f80a1aee7984 */ /* 0x0004e20008000800 */
[----:B-1----:R-:W-:Y:S05]  /*be90*/  @!P0 BRA `(.L_x_6) ;  /* 0x0000000000208947 */ /* 0x002fea0003800000 */
[----:B------:R-:W1:Y:S04]  /*bea0*/  LDS R29, [R26+UR10+0x30000] ;  /* 0x0300000a1a1d7984 */ /* 0x000e680008000800 */
[----:B------:R-:W2:Y:S01]  /*beb0*/  LDS R28, [R26+UR10+0x30008] ;  /* 0x0300080a1a1c7984 */ /* 0x000ea20008000800 */
[----:B-1----:R1:W-:Y:S01]  /*bec0*/  STTM tmem[UR13], R29 ;  /* 0x0000001d000079ed */ /* 0x0023e2000804000d */
[----:B--2---:R2:W-:Y:S01]  /*bed0*/  STTM tmem[UR13+0x2], R28 ;  /* 0x0000021c000079ed */ /* 0x0045e2000804000d */
[----:B-1----:R-:W1:Y:S01]  /*bee0*/  LDC R29, c[0x0][0x3a0] ;  /* 0x0000e800ff1d7b82 */ /* 0x002e620000000800 */
[----:B--2---:R-:W2:Y:S02]  /*bef0*/  S2R R28, SR_TID.X ;  /* 0x00000000001c7919 */ /* 0x004ea40000002100 */
[----:B--2---:R-:W-:-:S04]  /*bf00*/  SHF.R.U32.HI R28, RZ, 0x7, R28 ;  /* 0x00000007ff1c7819 */ /* 0x004fc8000001161c */
[----:B------:R-:W-:-:S07]  /*bf10*/  SGXT.U32 R28, R28, 0x1 ;  /* 0x000000011c1c781a */ /* 0x000fce0000000000 */
.L_x_6:
[----:B------:R-:W-:Y:S01]  /*bf20*/  UMOV UR6, URZ ;  /* 0x000000ff00067c82 */ /* 0x000fe20008000000 */
[----:B------:R-:W-:Y:S05]  /*bf30*/  @!P0 BRA `(.L_x_7) ;  /* 0x00000000002c8947 */ /* 0x000fea0003800000 */
[----:B--2---:R-:W2:Y:S02]  /*bf40*/  LDL.LU R28, [R1+0x1c0] ;  /* 0x0001c000011c7983 */ /* 0x004ea40000300800 */
[----:B--2---:R2:W-:Y:S02]  /*bf50*/  STTM tmem[UR13+0x4], R28 ;  /* 0x0000041c000079ed */ /* 0x0045e4000804000d */
[----:B--2---:R-:W2:Y:S02]  /*bf60*/  S2R R28, SR_TID.X ;  /* 0x00000000001c7919 */ /* 0x004ea40000002100 */
[----:B--2---:R-:W-:-:S04]  /*bf70*/  SHF.R.U32.HI R28, RZ, 0x7, R28 ;  /* 0x00000007ff1c7819 */ /* 0x004fc8000001161c */
[----:B------:R-:W-:Y:S01]  /*bf80*/  SGXT.U32 R28, R28, 0x1 ;  /* 0x000000011c1c781a */ /* 0x000fe20000000000 */
[----:B------:R-:W-:Y:S06]  /*bf90*/  @!P0 BRA `(.L_x_8) ;  /* 0x00000000002c8947 */ /* 0x000fec0003800000 */
[----:B------:R-:W2:Y:S02]  /*bfa0*/  LDL.LU R28, [R1+0x1bc] ;  /* 0x0001bc00011c7983 */ /* 0x000ea40000300800 */
[----:B--2---:R2:W-:Y:S02]  /*bfb0*/  STTM tmem[UR13+0x6], R28 ;  /* 0x0000061c000079ed */ /* 0x0045e4000804000d */
[----:B--2---:R-:W2:Y:S02]  /*bfc0*/  S2R R28, SR_TID.X ;  /* 0x00000000001c7919 */ /* 0x004ea40000002100 */
[----:B--2---:R-:W-:-:S04]  /*bfd0*/  SHF.R.U32.HI R28, RZ, 0x7, R28 ;  /* 0x00000007ff1c7819 */ /* 0x004fc8000001161c */
[----:B------:R-:W-:-:S07]  /*bfe0*/  SGXT.U32 R28, R28, 0x1 ;  /* 0x000000011c1c781a */ /* 0x000fce0000000000 */
.L_x_7:
[----:B------:R-:W-:Y:S05]  /*bff0*/  @!P0 BRA `(.L_x_9) ;  /* 0x00000000002c8947 */ /* 0x000fea0003800000 */
[----:B--2---:R-:W2:Y:S02]  /*c000*/  LDL.LU R28, [R1+0x1b8] ;  /* 0x0001b800011c7983 */ /* 0x004ea40000300800 */
[----:B--2---:R2:W-:Y:S02]  /*c010*/  STTM tmem[UR13+0x8], R28 ;  /* 0x0000081c000079ed */ /* 0x0045e4000804000d */
[----:B--2---:R-:W2:Y:S02]  /*c020*/  S2R R28, SR_TID.X ;  /* 0x00000000001c7919 */ /* 0x004ea40000002100 */
[----:B--2---:R-:W-:-:S04]  /*c030*/  SHF.R.U32.HI R28, RZ, 0x7, R28 ;  /* 0x00000007ff1c7819 */ /* 0x004fc8000001161c */
[----:B------:R-:W-:-:S07]  /*c040*/  SGXT.U32 R28, R28, 0x1 ;  /* 0x000000011c1c781a */ /* 0x000fce0000000000 */
.L_x_8:
[----:B------:R-:W-:Y:S05]  /*c050*/  @!P0 BRA `(.L_x_10) ;  /* 0x00000000002c8947 */ /* 0x000fea0003800000 */
[----:B------:R-:W2:Y:S02]  /*c060*/  LDL.LU R28, [R1+0x1b0] ;  /* 0x0001b000011c7983 */ /* 0x000ea40000300800 */
[----:B--2---:R2:W-:Y:S02]  /*c070*/  STTM tmem[UR13+0xa], R28 ;  /* 0x00000a1c000079ed */ /* 0x0045e4000804000d */
[----:B--2---:R-:W2:Y:S02]  /*c080*/  S2R R28, SR_TID.X ;  /* 0x00000000001c7919 */ /* 0x004ea40000002100 */
[----:B--2---:R-:W-:-:S04]  /*c090*/  SHF.R.U32.HI R28, RZ, 0x7, R28 ;  /* 0x00000007ff1c7819 */ /* 0x004fc8000001161c */
[----:B------:R-:W-:-:S07]  /*c0a0*/  SGXT.U32 R28, R28, 0x1 ;  /* 0x000000011c1c781a */ /* 0x000fce0000000000 */
.L_x_9:
[----:B------:R-:W-:Y:S05]  /*c0b0*/  @!P0 BRA `(.L_x_11) ;  /* 0x00000000002c8947 */ /* 0x000fea0003800000 */
[----:B--2---:R-:W2:Y:S02]  /*c0c0*/  LDL.LU R28, [R1+0x1ac] ;  /* 0x0001ac00011c7983 */ /* 0x004ea40000300800 */
[----:B--2---:R2:W-:Y:S02]  /*c0d0*/  STTM tmem[UR13+0xc], R28 ;  /* 0x00000c1c000079ed */ /* 0x0045e4000804000d */
[----:B--2---:R-:W2:Y:S02]  /*c0e0*/  S2R R28, SR_TID.X ;  /* 0x00000000001c7919 */ /* 0x004ea40000002100 */
[----:B--2---:R-:W-:-:S04]  /*c0f0*/  SHF.R.U32.HI R28, RZ, 0x7, R28 ;  /* 0x00000007ff1c7819 */ /* 0x004fc8000001161c */
[----:B------:R-:W-:-:S07]  /*c100*/  SGXT.U32 R28, R28, 0x1 ;  /* 0x000000011c1c781a */ /* 0x000fce0000000000 */
.L_x_10:
[----:B------:R-:W-:Y:S05]  /*c110*/  @!P0 BRA `(.L_x_12) ;  /* 0x00000000002c8947 */ /* 0x000fea0003800000 */
[----:B------:R-:W2:Y:S02]  /*c120*/  LDL.LU R28, [R1+0x1a8] ;  /* 0x0001a800011c7983 */ /* 0x000ea40000300800 */
[----:B--2---:R2:W-:Y:S02]  /*c130*/  STTM tmem[UR13+0xe], R28 ;  /* 0x00000e1c000079ed */ /* 0x0045e4000804000d */
[----:B--2---:R-:W2:Y:S02]  /*c140*/  S2R R28, SR_TID.X ;  /* 0x00000000001c7919 */ /* 0x004ea40000002100 */
[----:B--2---:R-:W-:-:S04]  /*c150*/  SHF.R.U32.HI R28, RZ, 0x7, R28 ;  /* 0x00000007ff1c7819 */ /* 0x004fc8000001161c */
[----:B------:R-:W-:-:S07]  /*c160*/  SGXT.U32 R28, R28, 0x1 ;  /* 0x000000011c1c781a */ /* 0x000fce0000000000 */
.L_x_11:
[----:B------:R-:W-:Y:S05]  /*c170*/  @!P0 BRA `(.L_x_13) ;  /* 0x00000000002c8947 */ /* 0x000fea0003800000 */
[----:B--2---:R-:W2:Y:S02]  /*c180*/  LDL.LU R28, [R1+0x1a4] ;  /* 0x0001a400011c7983 */ /* 0x004ea40000300800 */
[----:B--2---:R2:W-:Y:S02]  /*c190*/  STTM tmem[UR13+0x10], R28 ;  /* 0x0000101c000079ed */ /* 0x0045e4000804000d */
[----:B--2---:R-:W2:Y:S02]  /*c1a0*/  S2R R28, SR_TID.X ;  /* 0x00000000001c7919 */ /* 0x004ea40000002100 */
[----:B--2---:R-:W-:-:S04]  /*c1b0*/  SHF.R.U32.HI R28, RZ, 0x7, R28 ;  /* 0x00000007ff1c7819 */ /* 0x004fc8000001161c */
[----:B------:R-:W-:-:S07]  /*c1c0*/  SGXT.U32 R28, R28, 0x1 ;  /* 0x000000011c1c781a */ /* 0x000fce0000000000 */
.L_x_12:
[----:B------:R-:W-:Y:S05]  /*c1d0*/  @!P0 BRA `(.L_x_14) ;  /* 0x00000000002c8947 */ /* 0x000fea0003800000 */
[----:B------:R-:W2:Y:S02]  /*c1e0*/  LDL.LU R28, [R1+0x1a0] ;  /* 0x0001a000011c7983 */ /* 0x000ea40000300800 */
[----:B--2---:R2:W-:Y:S02]  /*c1f0*/  STTM tmem[UR13+0x12], R28 ;  /* 0x0000121c000079ed */ /* 0x0045e4000804000d */
[----:B--2---:R-:W2:Y:S02]  /*c200*/  S2R R28, SR_TID.X ;  /* 0x00000000001c7919 */ /* 0x004ea40000002100 */
[----:B--2---:R-:W-:-:S04]  /*c210*/  SHF.R.U32.HI R28, RZ, 0x7, R28 ;  /* 0x00000007ff1c7819 */ /* 0x004fc8000001161c */
[----:B------:R-:W-:-:S07]  /*c220*/  SGXT.U32 R28, R28, 0x1 ;  /* 0x000000011c1c781a */ /* 0x000fce0000000000 */
.L_x_13:
[----:B------:R-:W-:Y:S05]  /*c230*/  @!P0 BRA `(.L_x_15) ;  /* 0x00000000002c8947 */ /* 0x000fea0003800000 */
[----:B--2---:R-:W2:Y:S02]  /*c240*/  LDL.LU R28, [R1+0x19c] ;  /* 0x00019c00011c7983 */ /* 0x004ea40000300800 */
[----:B--2---:R2:W-:Y:S02]  /*c250*/  STTM tmem[UR13+0x14], R28 ;  /* 0x0000141c000079ed */ /* 0x0045e4000804000d */
[----:B--2---:R-:W2:Y:S02]  /*c260*/  S2R R28, SR_TID.X ;  /* 0x00000000001c7919 */ /* 0x004ea40000002100 */
[----:B--2---:R-:W-:-:S04]  /*c270*/  SHF.R.U32.HI R28, RZ, 0x7, R28 ;  /* 0x00000007ff1c7819 */ /* 0x004fc8000001161c */
[----:B------:R-:W-:-:S07]  /*c280*/  SGXT.U32 R28, R28, 0x1 ;  /* 0x000000011c1c781a */ /* 0x000fce0000000000 */
.L_x_14:
[----:B------:R-:W-:Y:S05]  /*c290*/  @!P0 BRA `(.L_x_16) ;  /* 0x00000000002c8947 */ /* 0x000fea0003800000 */
[----:B------:R-:W2:Y:S02]  /*c2a0*/  LDL.LU R28, [R1+0x198] ;  /* 0x00019800011c7983 */ /* 0x000ea40000300800 */
[----:B--2---:R2:W-:Y:S02]  /*c2b0*/  STTM tmem[UR13+0x16], R28 ;  /* 0x0000161c000079ed */ /* 0x0045e4000804000d */
[----:B--2---:R-:W2:Y:S02]  /*c2c0*/  S2R R28, SR_TID.X ;  /* 0x00000000001c7919 */ /* 0x004ea40000002100 */
[----:B--2---:R-:W-:-:S04]  /*c2d0*/  SHF.R.U32.HI R28, RZ, 0x7, R28 ;  /* 0x00000007ff1c7819 */ /* 0x004fc8000001161c */
[----:B------:R-:W-:-:S07]  /*c2e0*/  SGXT.U32 R28, R28, 0x1 ;  /* 0x000000011c1c781a */ /* 0x000fce0000000000 */
.L_x_15:
[----:B------:R-:W-:Y:S05]  /*c2f0*/  @!P0 BRA `(.L_x_17) ;  /* 0x00000000002c8947 */ /* 0x000fea0003800000 */
[----:B--2---:R-:W2:Y:S02]  /*c300*/  LDL.LU R28, [R1+0x194] ;  /* 0x00019400011c7983 */ /* 0x004ea40000300800 */
[----:B--2---:R2:W-:Y:S02]  /*c310*/  STTM tmem[UR13+0x18], R28 ;  /* 0x0000181c000079ed */ /* 0x0045e4000804000d */
[----:B--2---:R-:W2:Y:S02]  /*c320*/  S2R R28, SR_TID.X ;  /* 0x00000000001c7919 */ /* 0x004ea40000002100 */
[----:B--2---:R-:W-:-:S04]  /*c330*/  SHF.R.U32.HI R28, RZ, 0x7, R28 ;  /* 0x00000007ff1c7819 */ /* 0x004fc8000001161c */
[----:B------:R-:W-:-:S07]  /*c340*/  SGXT.U32 R28, R28, 0x1 ;  /* 0x000000011c1c781a */ /* 0x000fce0000000000 */
.L_x_16:
[----:B------:R-:W-:Y:S05]  /*c350*/  @!P0 BRA `(.L_x_18) ;  /* 0x00000000002c8947 */ /* 0x000fea0003800000 */
[----:B------:R-:W2:Y:S02]  /*c360*/  LDL.LU R28, [R1+0x18c] ;  /* 0x00018c00011c7983 */ /* 0x000ea40000300800 */
[----:B--2---:R2:W-:Y:S02]  /*c370*/  STTM tmem[UR13+0x1a], R28 ;  /* 0x00001a1c000079ed */ /* 0x0045e4000804000d */
[----:B--2---:R-:W2:Y:S02]  /*c380*/  S2R R28, SR_TID.X ;  /* 0x00000000001c7919 */ /* 0x004ea40000002100 */
[----:B--2---:R-:W-:-:S04]  /*c390*/  SHF.R.U32.HI R28, RZ, 0x7, R28 ;  /* 0x00000007ff1c7819 */ /* 0x004fc8000001161c */
[----:B------:R-:W-:-:S07]  /*c3a0*/  SGXT.U32 R28, R28, 0x1 ;  /* 0x000000011c1c781a */ /* 0x000fce0000000000 */
.L_x_17:
[----:B------:R-:W-:Y:S05]  /*c3b0*/  @!P0 BRA `(.L_x_19) ;  /* 0x00000000002c8947 */ /* 0x000fea0003800000 */
[----:B--2---:R-:W2:Y:S02]  /*c3c0*/  LDL.LU R28, [R1+0x188] ;  /* 0x00018800011c7983 */ /* 0x004ea40000300800 */
[----:B--2---:R2:W-:Y:S02]  /*c3d0*/  STTM tmem[UR13+0x1c], R28 ;  /* 0x00001c1c000079ed */ /* 0x0045e4000804000d */
[----:B--2---:R-:W2:Y:S02]  /*c3e0*/  S2R R28, SR_TID.X ;  /* 0x00000000001c7919 */ /* 0x004ea40000002100 */
[----:B--2---:R-:W-:-:S04]  /*c3f0*/  SHF.R.U32.HI R28, RZ, 0x7, R28 ;  /* 0x00000007ff1c7819 */ /* 0x004fc8000001161c */
[----:B------:R-:W-:-:S07]  /*c400*/  SGXT.U32 R28, R28, 0x1 ;  /* 0x000000011c1c781a */ /* 0x000fce0000000000 */
.L_x_18:
[----:B------:R-:W-:Y:S05]  /*c410*/  @!P0 BRA `(.L_x_20) ;  /* 0x00000000002c8947 */ /* 0x000fea0003800000 */
[----:B------:R-:W2:Y:S02]  /*c420*/  LDL.LU R28, [R1+0x180] ;  /* 0x00018000011c7983 */ /* 0x000ea40000300800 */
[----:B--2---:R2:W-:Y:S02]  /*c430*/  STTM tmem[UR13+0x1e], R28 ;  /* 0x00001e1c000079ed */ /* 0x0045e4000804000d */
[----:B--2---:R-:W2:Y:S02]  /*c440*/  S2R R28, SR_TID.X ;  /* 0x00000000001c7919 */ /* 0x004ea40000002100 */
[----:B--2---:R-:W-:-:S04]  /*c450*/  SHF.R.U32.HI R28, RZ, 0x7, R28 ;  /* 0x00000007ff1c7819 */ /* 0x004fc8000001161c */
[----:B------:R-:W-:-:S07]  /*c460*/  SGXT.U32 R28, R28, 0x1 ;  /* 0x000000011c1c781a */ /* 0x000fce0000000000 */
.L_x_19:
[----:B------:R-:W-:Y:S05]  /*c470*/  @!P0 BRA `(.L_x_21) ;  /* 0x00000000002c8947 */ /* 0x000fea0003800000 */
[----:B--2---:R-:W2:Y:S02]  /*c480*/  LDL.LU R28, [R1+0x17c] ;  /* 0x00017c00011c7983 */ /* 0x004ea40000300800 */
[----:B--2---:R2:W-:Y:S02]  /*c490*/  STTM tmem[UR13+0x20], R28 ;  /* 0x0000201c000079ed */ /* 0x0045e4000804000d */
[----:B--2---:R-:W2:Y:S02]  /*c4a0*/  S2R R28, SR_TID.X ;  /* 0x00000000001c7919 */ /* 0x004ea40000002100 */
[----:B--2---:R-:W-:-:S04]  /*c4b0*/  SHF.R.U32.HI R28, RZ, 0x7, R28 ;  /* 0x00000007ff1c7819 */ /* 0x004fc8000001161c */
[----:B------:R-:W-:-:S07]  /*c4c0*/  SGXT.U32 R28, R28, 0x1 ;  /* 0x000000011c1c781a */ /* 0x000fce0000000000 */
.L_x_20:
[----:B------:R-:W-:Y:S05]  /*c4d0*/  @!P0 BRA `(.L_x_22) ;  /* 0x00000000002c8947 */ /* 0x000fea0003800000 */
[----:B------:R-:W2:Y:S02]  /*c4e0*/  LDL.LU R28, [R1+0x178] ;  /* 0x00017800011c7983 */ /* 0x000ea40000300800 */
[----:B--2---:R2:W-:Y:S02]  /*c4f0*/  STTM tmem[UR13+0x22], R28 ;  /* 0x0000221c000079ed */ /* 0x0045e4000804000d */
[----:B--2---:R-:W2:Y:S02]  /*c500*/  S2R R28, SR_TID.X ;  /* 0x00000000001c7919 */ /* 0x004ea40000002100 */
[----:B--2---:R-:W-:-:S04]  /*c510*/  SHF.R.U32.HI R28, RZ, 0x7, R28 ;  /* 0x00000007ff1c7819 */ /* 0x004fc8000001161c */
[----:B------:R-:W-:-:S07]  /*c520*/  SGXT.U32 R28, R28, 0x1 ;  /* 0x000000011c1c781a */ /* 0x000fce0000000000 */
.L_x_21:
[----:B------:R-:W-:Y:S05]  /*c530*/  @!P0 BRA `(.L_x_23) ;  /* 0x00000000002c8947 */ /* 0x000fea0003800000 */
[----:B--2---:R-:W2:Y:S02]  /*c540*/  LDL.LU R28, [R1+0x174] ;  /* 0x00017400011c7983 */ /* 0x004ea40000300800 */
[----:B--2---:R2:W-:Y:S02]  /*c550*/  STTM tmem[UR13+0x24], R28 ;  /* 0x0000241c000079ed */ /* 0x0045e4000804000d */
[----:B--2---:R-:W2:Y:S02]  /*c560*/  S2R R28, SR_TID.X ;  /* 0x00000000001c7919 */ /* 0x004ea40000002100 */
[----:B--2---:R-:W-:-:S04]  /*c570*/  SHF.R.U32.HI R28, RZ, 0x7, R28 ;  /* 0x00000007ff1c7819 */ /* 0x004fc8000001161c */
[----:B------:R-:W-:-:S07]  /*c580*/  SGXT.U32 R28, R28, 0x1 ;  /* 0x000000011c1c781a */ /* 0x000fce0000000000 */
.L_x_22:
[----:B------:R-:W-:Y:S05]  /*c590*/  @!P0 BRA `(.L_x_24) ;  /* 0x00000000002c8947 */ /* 0x000fea0003800000 */
[----:B------:R-:W2:Y:S02]  /*c5a0*/  LDL.LU R28, [R1+0x170] ;  /* 0x00017000011c7983 */ /* 0x000ea40000300800 */
[----:B--2---:R2:W-:Y:S02]  /*c5b0*/  STTM tmem[UR13+0x26], R28 ;  /* 0x0000261c000079ed */ /* 0x0045e4000804000d */
[----:B--2---:R-:W2:Y:S02]  /*c5c0*/  S2R R28, SR_TID.X ;  /* 0x00000000001c7919 */ /* 0x004ea40000002100 */
[----:B--2---:R-:W-:-:S04]  /*c5d0*/  SHF.R.U32.HI R28, RZ, 0x7, R28 ;  /* 0x00000007ff1c7819 */ /* 0x004fc8000001161c */
[----:B------:R-:W-:-:S07]  /*c5e0*/  SGXT.U32 R28, R28, 0x1 ;  /* 0x000000011c1c781a */ /* 0x000fce0000000000 */
.L_x_23:
[----:B------:R-:W-:Y:S05]  /*c5f0*/  @!P0 BRA `(.L_x_25) ;  /* 0x00000000002c8947 */ /* 0x000fea0003800000 */
[----:B--2---:R-:W2:Y:S02]  /*c600*/  LDL.LU R28, [R1+0x16c] ;  /* 0x00016c00011c7983 */ /* 0x004ea40000300800 */
[----:B--2---:R2:W-:Y:S02]  /*c610*/  STTM tmem[UR13+0x28], R28 ;  /* 0x0000281c000079ed */ /* 0x0045e4000804000d */
[----:B--2---:R-:W2:Y:S02]  /*c620*/  S2R R28, SR_TID.X ;  /* 0x00000000001c7919 */ /* 0x004ea40000002100 */
[----:B--2---:R-:W-:-:S04]  /*c630*/  SHF.R.U32.HI R28, RZ, 0x7, R28 ;  /* 0x00000007ff1c7819 */ /* 0x004fc8000001161c */
[----:B------:R-:W-:-:S07]  /*c640*/  SGXT.U32 R28, R28, 0x1 ;  /* 0x000000011c1c781a */ /* 0x000fce0000000000 */
.L_x_24:
[----:B------:R-:W-:Y:S05]  /*c650*/  @!P0 BRA `(.L_x_26) ;  /* 0x00000000002c8947 */ /* 0x000fea0003800000 */
[----:B------:R-:W2:Y:S02]  /*c660*/  LDL.LU R28, [R1+0x168] ;  /* 0x00016800011c7983 */ /* 0x000ea40000300800 */
[----:B--2---:R2:W-:Y:S02]  /*c670*/  STTM tmem[UR13+0x2a], R28 ;  /* 0x00002a1c000079ed */ /* 0x0045e4000804000d */
[----:B--2---:R-:W2:Y:S02]  /*c680*/  S2R R28, SR_TID.X ;  /* 0x00000000001c7919 */ /* 0x004ea40000002100 */
[----:B--2---:R-:W-:-:S04]  /*c690*/  SHF.R.U32.HI R28, RZ, 0x7, R28 ;  /* 0x00000007ff1c7819 */ /* 0x004fc8000001161c */
[----:B------:R-:W-:-:S07]  /*c6a0*/  SGXT.U32 R28, R28, 0x1 ;  /* 0x000000011c1c781a */ /* 0x000fce0000000000 */
.L_x_25:
[----:B------:R-:W-:Y:S05]  /*c6b0*/  @!P0 BRA `(.L_x_27) ;  /* 0x00000000002c8947 */ /* 0x000fea0003800000 */
[----:B--2---:R-:W2:Y:S02]  /*c6c0*/  LDL.LU R28, [R1+0x164] ;  /* 0x00016400011c7983 */ /* 0x004ea40000300800 */
[----:B--2---:R2:W-:Y:S02]  /*c6d0*/  STTM tmem[UR13+0x2c], R28 ;  /* 0x00002c1c000079ed */ /* 0x0045e4000804000d */
[----:B--2---:R-:W2:Y:S02]  /*c6e0*/  S2R R28, SR_TID.X ;  /* 0x00000000001c7919 */ /* 0x004ea40000002100 */
[----:B--2---:R-:W-:-:S04]  /*c6f0*/  SHF.R.U32.HI R28, RZ, 0x7, R28 ;  /* 0x00000007ff1c7819 */ /* 0x004fc8000001161c */
[----:B------:R-:W-:-:S07]  /*c700*/  SGXT.U32 R28, R28, 0x1 ;  /* 0x000000011c1c781a */ /* 0x000fce0000000000 */
.L_x_26:
[----:B------:R-:W-:Y:S05]  /*c710*/  @!P0 BRA `(.L_x_28) ;  /* 0x00000000002c8947 */ /* 0x000fea0003800000 */
[----:B------:R-:W2:Y:S02]  /*c720*/  LDL.LU R28, [R1+0x160] ;  /* 0x00016000011c7983 */ /* 0x000ea40000300800 */
[----:B--2---:R2:W-:Y:S02]  /*c730*/  STTM tmem[UR13+0x2e], R28 ;  /* 0x00002e1c000079ed */ /* 0x0045e4000804000d */
[----:B--2---:R-:W2:Y:S02]  /*c740*/  S2R R28, SR_TID.X ;  /* 0x00000000001c7919 */ /* 0x004ea40000002100 */
[----:B--2---:R-:W-:-:S04]  /*c750*/  SHF.R.U32.HI R28, RZ, 0x7, R28 ;  /* 0x00000007ff1c7819 */ /* 0x004fc8000001161c */
[----:B------:R-:W-:-:S07]  /*c760*/  SGXT.U32 R28, R28, 0x1 ;  /* 0x000000011c1c781a */ /* 0x000fce0000000000 */
.L_x_27:
[----:B------:R-:W-:Y:S05]  /*c770*/  @!P0 BRA `(.L_x_29) ;  /* 0x00000000002c8947 */ /* 0x000fea0003800000 */
[----:B--2---:R-:W2:Y:S02]  /*c780*/  LDL.LU R28, [R1+0x15c] ;  /* 0x00015c00011c7983 */ /* 0x004ea40000300800 */
[----:B--2---:R2:W-:Y:S02]  /*c790*/  STTM tmem[UR13+0x30], R28 ;  /* 0x0000301c000079ed */ /* 0x0045e4000804000d */
[----:B--2---:R-:W2:Y:S02]  /*c7a0*/  S2R R28, SR_TID.X ;  /* 0x00000000001c7919 */ /* 0x004ea40000002100 */
[----:B--2---:R-:W-:-:S04]  /*c7b0*/  SHF.R.U32.HI R28, RZ, 0x7, R28 ;  /* 0x00000007ff1c7819 */ /* 0x004fc8000001161c */
[----:B------:R-:W-:-:S07]  /*c7c0*/  SGXT.U32 R28, R28, 0x1 ;  /* 0x000000011c1c781a */ /* 0x000fce0000000000 */
.L_x_28:
[----:B------:R-:W-:Y:S05]  /*c7d0*/  @!P0 BRA `(.L_x_30) ;  /* 0x00000000002c8947 */ /* 0x000fea0003800000 */
[----:B------:R-:W2:Y:S02]  /*c7e0*/  LDL.LU R28, [R1+0x158] ;  /* 0x00015800011c7983 */ /* 0x000ea40000300800 */
[----:B--2---:R2:W-:Y:S02]  /*c7f0*/  STTM tmem[UR13+0x32], R28 ;  /* 0x0000321c000079ed */ /* 0x0045e4000804000d */
[----:B--2---:R-:W2:Y:S02]  /*c800*/  S2R R28, SR_TID.X ;  /* 0x00000000001c7919 */ /* 0x004ea40000002100 */
[----:B--2---:R-:W-:-:S04]  /*c810*/  SHF.R.U32.HI R28, RZ, 0x7, R28 ;  /* 0x00000007ff1c7819 */ /* 0x004fc8000001161c */
[----:B------:R-:W-:-:S07]  /*c820*/  SGXT.U32 R28, R28, 0x1 ;  /* 0x000000011c1c781a */ /* 0x000fce0000000000 */
.L_x_29:
[----:B------:R-:W-:Y:S05]  /*c830*/  @!P0 BRA `(.L_x_31) ;  /* 0x00000000002c8947 */ /* 0x000fea0003800000 */
[----:B--2---:R-:W2:Y:S02]  /*c840*/  LDL.LU R28, [R1+0x154] ;  /* 0x00015400011c7983 */ /* 0x004ea40000300800 */
[----:B--2---:R2:W-:Y:S02]  /*c850*/  STTM tmem[UR13+0x34], R28 ;  /* 0x0000341c000079ed */ /* 0x0045e4000804000d */
[----:B--2---:R-:W2:Y:S02]  /*c860*/  S2R R28, SR_TID.X ;  /* 0x00000000001c7919 */ /* 0x004ea40000002100 */
[----:B--2---:R-:W-:-:S04]  /*c870*/  SHF.R.U32.HI R28, RZ, 0x7, R28 ;  /* 0x00000007ff1c7819 */ /* 0x004fc8000001161c */
[----:B------:R-:W-:-:S07]  /*c880*/  SGXT.U32 R28, R28, 0x1 ;  /* 0x000000011c1c781a */ /* 0x000fce0000000000 */
.L_x_30:
[----:B------:R-:W-:Y:S05]  /*c890*/  @!P0 BRA `(.L_x_32) ;  /* 0x00000000002c8947 */ /* 0x000fea0003800000 */
[----:B------:R-:W2:Y:S02]  /*c8a0*/  LDL.LU R28, [R1+0x150] ;  /* 0x00015000011c7983 */ /* 0x000ea40000300800 */
[----:B--2---:R2:W-:Y:S02]  /*c8b0*/  STTM tmem[UR13+0x36], R28 ;  /* 0x0000361c000079ed */ /* 0x0045e4000804000d */
[----:B--2---:R-:W2:Y:S02]  /*c8c0*/  S2R R28, SR_TID.X ;  /* 0x00000000001c7919 */ /* 0x004ea40000002100 */
[----:B--2---:R-:W-:-:S04]  /*c8d0*/  SHF.R.U32.HI R28, RZ, 0x7, R28 ;  /* 0x00000007ff1c7819 */ /* 0x004fc8000001161c */
[----:B------:R-:W-:-:S07]  /*c8e0*/  SGXT.U32 R28, R28, 0x1 ;  /* 0x000000011c1c781a */ /* 0x000fce0000000000 */
.L_x_31:
[----:B------:R-:W-:Y:S05]  /*c8f0*/  @!P0 BRA `(.L_x_33) ;  /* 0x00000000002c8947 */ /* 0x000fea0003800000 */
[----:B--2---:R-:W2:Y:S02]  /*c900*/  LDL.LU R28, [R1+0x14c] ;  /* 0x00014c00011c7983 */ /* 0x004ea40000300800 */
[----:B--2---:R2:W-:Y:S02]  /*c910*/  STTM tmem[UR13+0x38], R28 ;  /* 0x0000381c000079ed */ /* 0x0045e4000804000d */
[----:B--2---:R-:W2:Y:S02]  /*c920*/  S2R R28, SR_TID.X ;  /* 0x00000000001c7919 */ /* 0x004ea40000002100 */
[----:B--2---:R-:W-:-:S04]  /*c930*/  SHF.R.U32.HI R28, RZ, 0x7, R28 ;  /* 0x00000007ff1c7819 */ /* 0x004fc8000001161c */
[----:B------:R-:W-:-:S07]  /*c940*/  SGXT.U32 R28, R28, 0x1 ;  /* 0x000000011c1c781a */ /* 0x000fce0000000000 */
.L_x_32:
[----:B------:R-:W-:Y:S05]  /*c950*/  @!P0 BRA `(.L_x_34) ;  /* 0x00000000002c8947 */ /* 0x000fea0003800000 */
[----:B------:R-:W2:Y:S02]  /*c960*/  LDL.LU R28, [R1+0x148] ;  /* 0x00014800011c7983 */ /* 0x000ea40000300800 */
[----:B--2---:R2:W-:Y:S02]  /*c970*/  STTM tmem[UR13+0x3a], R28 ;  /* 0x00003a1c000079ed */ /* 0x0045e4000804000d */
[----:B--2---:R-:W2:Y:S02]  /*c980*/  S2R R28, SR_TID.X ;  /* 0x00000000001c7919 */ /* 0x004ea40000002100 */
[----:B--2---:R-:W-:-:S04]  /*c990*/  SHF.R.U32.HI R28, RZ, 0x7, R28 ;  /* 0x00000007ff1c7819 */ /* 0x004fc8000001161c */
[----:B------:R-:W-:-:S07]  /*c9a0*/  SGXT.U32 R28, R28, 0x1 ;  /* 0x000000011c1c781a */ /* 0x000fce0000000000 */
.L_x_33:
[----:B------:R-:W-:Y:S05]  /*c9b0*/  @!P0 BRA `(.L_x_35) ;  /* 0x00000000002c8947 */ /* 0x000fea0003800000 */
[----:B--2---:R-:W2:Y:S02]  /*c9c0*/  LDL.LU R28, [R1+0x144] ;  /* 0x00014400011c7983 */ /* 0x004ea40000300800 */
[----:B--2---:R2:W-:Y:S02]  /*c9d0*/  STTM tmem[UR13+0x3c], R28 ;  /* 0x00003c1c000079ed */ /* 0x0045e4000804000d */
[----:B--2---:R-:W2:Y:S02]  /*c9e0*/  S2R R28, SR_TID.X ;  /* 0x00000000001c7919 */ /* 0x004ea40000002100 */
[----:B--2---:R-:W-:-:S04]  /*c9f0*/  SHF.R.U32.HI R28, RZ, 0x7, R28 ;  /* 0x00000007ff1c7819 */ /* 0x004fc8000001161c */
[----:B------:R-:W-:-:S07]  /*ca00*/  SGXT.U32 R28, R28, 0x1 ;  /* 0x000000011c1c781a */ /* 0x000fce0000000000 */
.L_x_34:
[----:B------:R-:W-:Y:S05]  /*ca10*/  @!P0 BRA `(.L_x_36) ;  /* 0x00000000002c8947 */ /* 0x000fea0003800000 */
[----:B------:R-:W2:Y:S02]  /*ca20*/  LDL.LU R28, [R1+0x140] ;  /* 0x00014000011c7983 */ /* 0x000ea40000300800 */
[----:B--2---:R2:W-:Y:S02]  /*ca30*/  STTM tmem[UR13+0x3e], R28 ;  /* 0x00003e1c000079ed */ /* 0x0045e4000804000d */
[----:B--2---:R-:W2:Y:S02]  /*ca40*/  S2R R28, SR_TID.X ;  /* 0x00000000001c7919 */ /* 0x004ea40000002100 */
[----:B--2---:R-:W-:-:S04]  /*ca50*/  SHF.R.U32.HI R28, RZ, 0x7, R28 ;  /* 0x00000007ff1c7819 */ /* 0x004fc8000001161c */
[----:B------:R-:W-:-:S07]  /*ca60*/  SGXT.U32 R28, R28, 0x1 ;  /* 0x000000011c1c781a */ /* 0x000fce0000000000 */
.L_x_35:
[----:B------:R-:W-:Y:S05]  /*ca70*/  @!P0 BRA `(.L_x_37) ;  /* 0x00000000002c8947 */ /* 0x000fea0003800000 */
[----:B--2---:R-:W2:Y:S02]  /*ca80*/  LDL.LU R28, [R1+0x13c] ;  /* 0x00013c00011c7983 */ /* 0x004ea40000300800 */
[----:B--2---:R2:W-:Y:S02]  /*ca90*/  STTM tmem[UR13+0x40], R28 ;  /* 0x0000401c000079ed */ /* 0x0045e4000804000d */
[----:B--2---:R-:W2:Y:S02]  /*caa0*/  S2R R28, SR_TID.X ;  /* 0x00000000001c7919 */ /* 0x004ea40000002100 */
[----:B--2---:R-:W-:-:S04]  /*cab0*/  SHF.R.U32.HI R28, RZ, 0x7, R28 ;  /* 0x00000007ff1c7819 */ /* 0x004fc8000001161c */
[----:B------:R-:W-:-:S07]  /*cac0*/  SGXT.U32 R28, R28, 0x1 ;  /* 0x000000011c1c781a */ /* 0x000fce0000000000 */
.L_x_36:
[----:B------:R-:W-:Y:S05]  /*cad0*/  @!P0 BRA `(.L_x_38) ;  /* 0x00000000002c8947 */ /* 0x000fea0003800000 */
[----:B------:R-:W2:Y:S02]  /*cae0*/  LDL.LU R28, [R1+0x138] ;  /* 0x00013800011c7983 */ /* 0x000ea40000300800 */
[----:B--2---:R2:W-:Y:S02]  /*caf0*/  STTM tmem[UR13+0x42], R28 ;  /* 0x0000421c000079ed */ /* 0x0045e4000804000d */
[----:B--2---:R-:W2:Y:S02]  /*cb00*/  S2R R28, SR_TID.X ;  /* 0x00000000001c7919 */ /* 0x004ea40000002100 */
[----:B--2---:R-:W-:-:S04]  /*cb10*/  SHF.R.U32.HI R28, RZ, 0x7, R28 ;  /* 0x00000007ff1c7819 */ /* 0x004fc8000001161c */
[----:B------:R-:W-:-:S07]  /*cb20*/  SGXT.U32 R28, R28, 0x1 ;  /* 0x000000011c1c781a */ /* 0x000fce0000000000 */
.L_x_37:
[----:B------:R-:W-:Y:S05]  /*cb30*/  @!P0 BRA `(.L_x_39) ;  /* 0x00000000002c8947 */ /* 0x000fea0003800000 */
[----:B--2---:R-:W2:Y:S02]  /*cb40*/  LDL.LU R28, [R1+0x130] ;  /* 0x00013000011c7983 */ /* 0x004ea40000300800 */
[----:B--2---:R2:W-:Y:S02]  /*cb50*/  STTM tmem[UR13+0x44], R28 ;  /* 0x0000441c000079ed */ /* 0x0045e4000804000d */
[----:B--2---:R-:W2:Y:S02]  /*cb60*/  S2R R28, SR_TID.X ;  /* 0x00000000001c7919 */ /* 0x004ea40000002100 */
[----:B--2---:R-:W-:-:S04]  /*cb70*/  SHF.R.U32.HI R28, RZ, 0x7, R28 ;  /* 0x00000007ff1c7819 */ /* 0x004fc8000001161c */
[----:B------:R-:W-:-:S07]  /*cb80*/  SGXT.U32 R28, R28, 0x1 ;  /* 0x000000011c1c781a */ /* 0x000fce0000000000 */
.L_x_38:
[----:B------:R-:W-:Y:S05]  /*cb90*/  @!P0 BRA `(.L_x_40) ;  /* 0x00000000002c8947 */ /* 0x000fea0003800000 */
[----:B------:R-:W2:Y:S02]  /*cba0*/  LDL.LU R28, [R1+0x12c] ;  /* 0x00012c00011c7983 */ /* 0x000ea40000300800 */
[----:B--2---:R2:W-:Y:S02]  /*cbb0*/  STTM tmem[UR13+0x46], R28 ;  /* 0x0000461c000079ed */ /* 0x0045e4000804000d */
[----:B--2---:R-:W2:Y:S02]  /*cbc0*/  S2R R28, SR_TID.X ;  /* 0x00000000001c7919 */ /* 0x004ea40000002100 */
[----:B--2---:R-:W-:-:S04]  /*cbd0*/  SHF.R.U32.HI R28, RZ, 0x7, R28 ;  /* 0x00000007ff1c7819 */ /* 0x004fc8000001161c */
[----:B------:R-:W-:-:S07]  /*cbe0*/  SGXT.U32 R28, R28, 0x1 ;  /* 0x000000011c1c781a */ /* 0x000fce0000000000 */
.L_x_39:
[----:B------:R-:W-:Y:S05]  /*cbf0*/  @!P0 BRA `(.L_x_41) ;  /* 0x00000000002c8947 */ /* 0x000fea0003800000 */
[----:B--2---:R-:W2:Y:S02]  /*cc00*/  LDL.LU R28, [R1+0x128] ;  /* 0x00012800011c7983 */ /* 0x004ea40000300800 */
[----:B--2---:R2:W-:Y:S02]  /*cc10*/  STTM tmem[UR13+0x48], R28 ;  /* 0x0000481c000079ed */ /* 0x0045e4000804000d */
[----:B--2---:R-:W2:Y:S02]  /*cc20*/  S2R R28, SR_TID.X ;  /* 0x00000000001c7919 */ /* 0x004ea40000002100 */
[----:B--2---:R-:W-:-:S04]  /*cc30*/  SHF.R.U32.HI R28, RZ, 0x7, R28 ;  /* 0x00000007ff1c7819 */ /* 0x004fc8000001161c */
[----:B------:R-:W-:-:S07]  /*cc40*/  SGXT.U32 R28, R28, 0x1 ;  /* 0x000000011c1c781a */ /* 0x000fce0000000000 */
.L_x_40:
[----:B------:R-:W-:Y:S05]  /*cc50*/  @!P0 BRA `(.L_x_42) ;  /* 0x00000000002c8947 */ /* 0x000fea0003800000 */
[----:B------:R-:W2:Y:S02]  /*cc60*/  LDL.LU R28, [R1+0x124] ;  /* 0x00012400011c7983 */ /* 0x000ea40000300800 */
[----:B--2---:R2:W-:Y:S02]  /*cc70*/  STTM tmem[UR13+0x4a], R28 ;  /* 0x00004a1c000079ed */ /* 0x0045e4000804000d */
[----:B--2---:R-:W2:Y:S02]  /*cc80*/  S2R R28, SR_TID.X ;  /* 0x00000000001c7919 */ /* 0x004ea40000002100 */
[----:B--2---:R-:W-:-:S04]  /*cc90*/  SHF.R.U32.HI R28, RZ, 0x7, R28 ;  /* 0x00000007ff1c7819 */ /* 0x004fc8000001161c */
[----:B------:R-:W-:-:S07]  /*cca0*/  SGXT.U32 R28, R28, 0x1 ;  /* 0x000000011c1c781a */ /* 0x000fce0000000000 */
.L_x_41:
[----:B------:R-:W-:Y:S05]  /*ccb0*/  @!P0 BRA `(.L_x_43) ;  /* 0x00000000002c8947 */ /* 0x000fea0003800000 */
[----:B--2---:R-:W2:Y:S02]  /*ccc0*/  LDL.LU R28, [R1+0x120] ;  /* 0x00012000011c7983 */ /* 0x004ea40000300800 */
[----:B--2---:R2:W-:Y:S02]  /*ccd0*/  STTM tmem[UR13+0x4c], R28 ;  /* 0x00004c1c000079ed */ /* 0x0045e4000804000d */
[----:B--2---:R-:W2:Y:S02]  /*cce0*/  S2R R28, SR_TID.X ;  /* 0x00000000001c7919 */ /* 0x004ea40000002100 */
[----:B--2---:R-:W-:-:S04]  /*ccf0*/  SHF.R.U32.HI R28, RZ, 0x7, R28 ;  /* 0x00000007ff1c7819 */ /* 0x004fc8000001161c */
[----:B------:R-:W-:-:S07]  /*cd00*/  SGXT.U32 R28, R28, 0x1 ;  /* 0x000000011c1c781a */ /* 0x000fce0000000000 */
.L_x_42:
[----:B------:R-:W-:Y:S05]  /*cd10*/  @!P0 BRA `(.L_x_44) ;  /* 0x00000000002c8947 */ /* 0x000fea0003800000 */
[----:B------:R-:W2:Y:S02]  /*cd20*/  LDL.LU R28, [R1+0x11c] ;  /* 0x00011c00011c7983 */ /* 0x000ea40000300800 */
[----:B--2---:R2:W-:Y:S02]  /*cd30*/  STTM tmem[UR13+0x4e], R28 ;  /* 0x00004e1c000079ed */ /* 0x0045e4000804000d */
[----:B--2---:R-:W2:Y:S02]  /*cd40*/  S2R R28, SR_TID.X ;  /* 0x00000000001c7919 */ /* 0x004ea40000002100 */
[----:B--2---:R-:W-:-:S04]  /*cd50*/  SHF.R.U32.HI R28, RZ, 0x7, R28 ;  /* 0x00000007ff1c7819 */ /* 0x004fc8000001161c */
[----:B------:R-:W-:-:S07]  /*cd60*/  SGXT.U32 R28, R28, 0x1 ;  /* 0x000000011c1c781a */ /* 0x000fce0000000000 */
.L_x_43:
[----:B------:R-:W-:Y:S05]  /*cd70*/  @!P0 BRA `(.L_x_45) ;  /* 0x00000000002c8947 */ /* 0x000fea0003800000 */
[----:B--2---:R-:W2:Y:S02]  /*cd80*/  LDL.LU R28, [R1+0x118] ;  /* 0x00011800011c7983 */ /* 0x004ea40000300800 */
[----:B--2---:R2:W-:Y:S02]  /*cd90*/  STTM tmem[UR13+0x50], R28 ;  /* 0x0000501c000079ed */ /* 0x0045e4000804000d */
[----:B--2---:R-:W2:Y:S02]  /*cda0*/  S2R R28, SR_TID.X ;  /* 0x00000000001c7919 */ /* 0x004ea40000002100 */
[----:B--2---:R-:W-:-:S04]  /*cdb0*/  SHF.R.U32.HI R28, RZ, 0x7, R28 ;  /* 0x00000007ff1c7819 */ /* 0x004fc8000001161c */
[----:B------:R-:W-:-:S07]  /*cdc0*/  SGXT.U32 R28, R28, 0x1 ;  /* 0x000000011c1c781a */ /* 0x000fce0000000000 */
.L_x_44:
[----:B------:R-:W-:Y:S05]  /*cdd0*/  @!P0 BRA `(.L_x_46) ;  /* 0x00000000002c8947 */ /* 0x000fea0003800000 */
[----:B------:R-:W2:Y:S02]  /*cde0*/  LDL.LU R28, [R1+0x114] ;  /* 0x00011400011c7983 */ /* 0x000ea40000300800 */
[----:B--2---:R2:W-:Y:S02]  /*cdf0*/  STTM tmem[UR13+0x52], R28 ;  /* 0x0000521c000079ed */ /* 0x0045e4000804000d */
[----:B--2---:R-:W2:Y:S02]  /*ce00*/  S2R R28, SR_TID.X ;  /* 0x00000000001c7919 */ /* 0x004ea40000002100 */
[----:B--2---:R-:W-:-:S04]  /*ce10*/  SHF.R.U32.HI R28, RZ, 0x7, R28 ;  /* 0x00000007ff1c7819 */ /* 0x004fc8000001161c */
[----:B------:R-:W-:-:S07]  /*ce20*/  SGXT.U32 R28, R28, 0x1 ;  /* 0x000000011c1c781a */ /* 0x000fce0000000000 */
.L_x_45:
[----:B------:R-:W-:Y:S05]  /*ce30*/  @!P0 BRA `(.L_x_47) ;  /* 0x00000000002c8947 */ /* 0x000fea0003800000 */
[----:B--2---:R-:W2:Y:S02]  /*ce40*/  LDL.LU R28, [R1+0x110] ;  /* 0x00011000011c7983 */ /* 0x004ea40000300800 */
[----:B--2---:R2:W-:Y:S02]  /*ce50*/  STTM tmem[UR13+0x54], R28 ;  /* 0x0000541c000079ed */ /* 0x0045e4000804000d */
[----:B--2---:R-:W2:Y:S02]  /*ce60*/  S2R R28, SR_TID.X ;  /* 0x00000000001c7919 */ /* 0x004ea40000002100 */
[----:B--2---:R-:W-:-:S04]  /*ce70*/  SHF.R.U32.HI R28, RZ, 0x7, R28 ;  /* 0x00000007ff1c7819 */ /* 0x004fc8000001161c */
[----:B------:R-:W-:-:S07]  /*ce80*/  SGXT.U32 R28, R28, 0x1 ;  /* 0x000000011c1c781a */ /* 0x000fce0000000000 */
.L_x_46:
[----:B------:R-:W-:Y:S05]  /*ce90*/  @!P0 BRA `(.L_x_48) ;  /* 0x00000000002c8947 */ /* 0x000fea0003800000 */
[----:B------:R-:W2:Y:S02]  /*cea0*/  LDL.LU R28, [R1+0x10c] ;  /* 0x00010c00011c7983 */ /* 0x000ea40000300800 */
[----:B--2---:R2:W-:Y:S02]  /*ceb0*/  STTM tmem[UR13+0x56], R28 ;  /* 0x0000561c000079ed */ /* 0x0045e4000804000d */
[----:B--2---:R-:W2:Y:S02]  /*cec0*/  S2R R28, SR_TID.X ;  /* 0x00000000001c7919 */ /* 0x004ea40000002100 */
[----:B--2---:R-:W-:-:S04]  /*ced0*/  SHF.R.U32.HI R28, RZ, 0x7, R28 ;  /* 0x00000007ff1c7819 */ /* 0x004fc8000001161c */
[----:B------:R-:W-:-:S07]  /*cee0*/  SGXT.U32 R28, R28, 0x1 ;  /* 0x000000011c1c781a */ /* 0x000fce0000000000 */
.L_x_47:
[----:B------:R-:W-:Y:S05]  /*cef0*/  @!P0 BRA `(.L_x_49) ;  /* 0x00000000002c8947 */ /* 0x000fea0003800000 */
[----:B--2---:R-:W2:Y:S02]  /*cf00*/  LDL.LU R28, [R1+0x104] ;  /* 0x00010400011c7983 */ /* 0x004ea40000300800 */
[----:B--2---:R2:W-:Y:S02]  /*cf10*/  STTM tmem[UR13+0x58], R28 ;  /* 0x0000581c000079ed */ /* 0x0045e4000804000d */
[----:B--2---:R-:W2:Y:S02]  /*cf20*/  S2R R28, SR_TID.X ;  /* 0x00000000001c7919 */ /* 0x004ea40000002100 */
[----:B--2---:R-:W-:-:S04]  /*cf30*/  SHF.R.U32.HI R28, RZ, 0x7, R28 ;  /* 0x00000007ff1c7819 */ /* 0x004fc8000001161c */
[----:B------:R-:W-:-:S07]  /*cf40*/  SGXT.U32 R28, R28, 0x1 ;  /* 0x000000011c1c781a */ /* 0x000fce0000000000 */
.L_x_48:
[----:B------:R-:W-:Y:S05]  /*cf50*/  @!P0 BRA `(.L_x_50) ;  /* 0x00000000002c8947 */ /* 0x000fea0003800000 */
[----:B------:R-:W2:Y:S02]  /*cf60*/  LDL.LU R28, [R1+0xfc] ;  /* 0x0000fc00011c7983 */ /* 0x000ea40000300800 */
[----:B--2---:R2:W-:Y:S02]  /*cf70*/  STTM tmem[UR13+0x5a], R28 ;  /* 0x00005a1c000079ed */ /* 0x0045e4000804000d */
[----:B--2---:R-:W2:Y:S02]  /*cf80*/  S2R R28, SR_TID.X ;  /* 0x00000000001c7919 */ /* 0x004ea40000002100 */
[----:B--2---:R-:W-:-:S04]  /*cf90*/  SHF.R.U32.HI R28, RZ, 0x7, R28 ;  /* 0x00000007ff1c7819 */ /* 0x004fc8000001161c */
[----:B------:R-:W-:-:S07]  /*cfa0*/  SGXT.U32 R28, R28, 0x1 ;  /* 0x000000011c1c781a */ /* 0x000fce0000000000 */
.L_x_49:
[----:B------:R-:W-:Y:S05]  /*cfb0*/  @!P0 BRA `(.L_x_51) ;  /* 0x00000000002c8947 */ /* 0x000fea0003800000 */
[----:B--2---:R-:W2:Y:S02]  /*cfc0*/  LDL.LU R28, [R1+0xf8] ;  /* 0x0000f800011c7983 */ /* 0x004ea40000300800 */
[----:B--2---:R2:W-:Y:S02]  /*cfd0*/  STTM tmem[UR13+0x5c], R28 ;  /* 0x00005c1c000079ed */ /* 0x0045e4000804000d */
[----:B--2---:R-:W2:Y:S02]  /*cfe0*/  S2R R28, SR_TID.X ;  /* 0x00000000001c7919 */ /* 0x004ea40000002100 */
[----:B--2---:R-:W-:-:S04]  /*cff0*/  SHF.R.U32.HI R28, RZ, 0x7, R28 ;  /* 0x00000007ff1c7819 */ /* 0x004fc8000001161c */
[----:B------:R-:W-:-:S07]  /*d000*/  SGXT.U32 R28, R28, 0x1 ;  /* 0x000000011c1c781a */ /* 0x000fce0000000000 */
.L_x_50:
[----:B------:R-:W-:Y:S05]  /*d010*/  @!P0 BRA `(.L_x_52) ;  /* 0x00000000002c8947 */ /* 0x000fea0003800000 */
[----:B------:R-:W2:Y:S02]  /*d020*/  LDL.LU R28, [R1+0xf4] ;  /* 0x0000f400011c7983 */ /* 0x000ea40000300800 */
[----:B--2---:R2:W-:Y:S02]  /*d030*/  STTM tmem[UR13+0x5e], R28 ;  /* 0x00005e1c000079ed */ /* 0x0045e4000804000d */
[----:B--2---:R-:W2:Y:S02]  /*d040*/  S2R R28, SR_TID.X ;  /* 0x00000000001c7919 */ /* 0x004ea40000002100 */
[----:B--2---:R-:W-:-:S04]  /*d050*/  SHF.R.U32.HI R28, RZ, 0x7, R28 ;  /* 0x00000007ff1c7819 */ /* 0x004fc8000001161c */
[----:B------:R-:W-:-:S07]  /*d060*/  SGXT.U32 R28, R28, 0x1 ;  /* 0x000000011c1c781a */ /* 0x000fce0000000000 */
.L_x_51:
[----:B------:R-:W-:Y:S05]  /*d070*/  @!P0 BRA `(.L_x_53) ;  /* 0x00000000002c8947 */ /* 0x000fea0003800000 */
[----:B--2---:R-:W2:Y:S02]  /*d080*/  LDL.LU R28, [R1+0xf0] ;  /* 0x0000f000011c7983 */ /* 0x004ea40000300800 */
[----:B--2---:R2:W-:Y:S02]  /*d090*/  STTM tmem[UR13+0x60], R28 ;  /* 0x0000601c000079ed */ /* 0x0045e4000804000d */
[----:B--2---:R-:W2:Y:S02]  /*d0a0*/  S2R R28, SR_TID.X ;  /* 0x00000000001c7919 */ /* 0x004ea40000002100 */
[----:B--2---:R-:W-:-:S04]  /*d0b0*/  SHF.R.U32.HI R28, RZ, 0x7, R28 ;  /* 0x00000007ff1c7819 */ /* 0x004fc8000001161c */
[----:B------:R-:W-:-:S07]  /*d0c0*/  SGXT.U32 R28, R28, 0x1 ;  /* 0x000000011c1c781a */ /* 0x000fce0000000000 */
.L_x_52:
[----:B------:R-:W-:Y:S05]  /*d0d0*/  @!P0 BRA `(.L_x_54) ;  /* 0x00000000002c8947 */ /* 0x000fea0003800000 */
[----:B------:R-:W2:Y:S02]  /*d0e0*/  LDL.LU R28, [R1+0xec] ;  /* 0x0000ec00011c7983 */ /* 0x000ea40000300800 */
[----:B--2---:R2:W-:Y:S02]  /*d0f0*/  STTM tmem[UR13+0x62], R28 ;  /* 0x0000621c000079ed */ /* 0x0045e4000804000d */
[----:B--2---:R-:W2:Y:S02]  /*d100*/  S2R R28, SR_TID.X ;  /* 0x00000000001c7919 */ /* 0x004ea40000002100 */
[----:B--2---:R-:W-:-:S04]  /*d110*/  SHF.R.U32.HI R28, RZ, 0x7, R28 ;  /* 0x00000007ff1c7819 */ /* 0x004fc8000001161c */
[----:B------:R-:W-:-:S07]  /*d120*/  SGXT.U32 R28, R28, 0x1 ;  /* 0x000000011c1c781a */ /* 0x000fce0000000000 */
.L_x_53:
[----:B------:R-:W-:Y:S05]  /*d130*/  @!P0 BRA `(.L_x_55) ;  /* 0x00000000002c8947 */ /* 0x000fea0003800000 */
[----:B--2---:R-:W2:Y:S02]  /*d140*/  LDL.LU R28, [R1+0xe8] ;  /* 0x0000e800011c7983 */ /* 0x004ea40000300800 */
[----:B--2---:R2:W-:Y:S02]  /*d150*/  STTM tmem[UR13+0x64], R28 ;  /* 0x0000641c000079ed */ /* 0x0045e4000804000d */
[----:B--2---:R-:W2:Y:S02]  /*d160*/  S2R R28, SR_TID.X ;  /* 0x00000000001c7919 */ /* 0x004ea40000002100 */
[----:B--2---:R-:W-:-:S04]  /*d170*/  SHF.R.U32.HI R28, RZ, 0x7, R28 ;  /* 0x00000007ff1c7819 */ /* 0x004fc8000001161c */
[----:B------:R-:W-:-:S07]  /*d180*/  SGXT.U32 R28, R28, 0x1 ;  /* 0x000000011c1c781a */ /* 0x000fce0000000000 */
.L_x_54:
[----:B------:R-:W-:Y:S05]  /*d190*/  @!P0 BRA `(.L_x_56) ;  /* 0x00000000002c8947 */ /* 0x000fea0003800000 */
[----:B------:R-:W2:Y:S02]  /*d1a0*/  LDL.LU R28, [R1+0xe4] ;  /* 0x0000e400011c7983 */ /* 0x000ea40000300800 */
[----:B--2---:R2:W-:Y:S02]  /*d1b0*/  STTM tmem[UR13+0x66], R28 ;  /* 0x0000661c000079ed */ /* 0x0045e4000804000d */
[----:B--2---:R-:W2:Y:S02]  /*d1c0*/  S2R R28, SR_TID.X ;  /* 0x00000000001c7919 */ /* 0x004ea40000002100 */
[----:B--2---:R-:W-:-:S04]  /*d1d0*/  SHF.R.U32.HI R28, RZ, 0x7, R28 ;  /* 0x00000007ff1c7819 */ /* 0x004fc8000001161c */
[----:B------:R-:W-:-:S07]  /*d1e0*/  SGXT.U32 R28, R28, 0x1 ;  /* 0x000000011c1c781a */ /* 0x000fce0000000000 */
.L_x_55:
[----:B------:R-:W-:Y:S05]  /*d1f0*/  @!P0 BRA `(.L_x_57) ;  /* 0x00000000002c8947 */ /* 0x000fea0003800000 */
[----:B--2---:R-:W2:Y:S02]  /*d200*/  LDL.LU R28, [R1+0xe0] ;  /* 0x0000e000011c7983 */ /* 0x004ea40000300800 */
[----:B--2---:R2:W-:Y:S02]  /*d210*/  STTM tmem[UR13+0x68], R28 ;  /* 0x0000681c000079ed */ /* 0x0045e4000804000d */
[----:B--2---:R-:W2:Y:S02]  /*d220*/  S2R R28, SR_TID.X ;  /* 0x00000000001c7919 */ /* 0x004ea40000002100 */
[----:B--2---:R-:W-:-:S04]  /*d230*/  SHF.R.U32.HI R28, RZ, 0x7, R28 ;  /* 0x00000007ff1c7819 */ /* 0x004fc8000001161c */
[----:B------:R-:W-:-:S07]  /*d240*/  SGXT.U32 R28, R28, 0x1 ;  /* 0x000000011c1c781a */ /* 0x000fce0000000000 */
.L_x_56:
[----:B------:R-:W-:Y:S05]  /*d250*/  @!P0 BRA `(.L_x_58) ;  /* 0x00000000002c8947 */ /* 0x000fea0003800000 */
[----:B------:R-:W2:Y:S02]  /*d260*/  LDL.LU R28, [R1+0xdc] ;  /* 0x0000dc00011c7983 */ /* 0x000ea40000300800 */
[----:B--2---:R2:W-:Y:S02]  /*d270*/  STTM tmem[UR13+0x6a], R28 ;  /* 0x00006a1c000079ed */ /* 0x0045e4000804000d */
[----:B--2---:R-:W2:Y:S02]  /*d280*/  S2R R28, SR_TID.X ;  /* 0x00000000001c7919 */ /* 0x004ea40000002100 */
[----:B--2---:R-:W-:-:S04]  /*d290*/  SHF.R.U32.HI R28, RZ, 0x7, R28 ;  /* 0x00000007ff1c7819 */ /* 0x004fc8000001161c */
[----:B------:R-:W-:-:S07]  /*d2a0*/  SGXT.U32 R28, R28, 0x1 ;  /* 0x000000011c1c781a */ /* 0x000fce0000000000 */
.L_x_57:
[----:B------:R-:W-:Y:S05]  /*d2b0*/  @!P0 BRA `(.L_x_59) ;  /* 0x00000000002c8947 */ /* 0x000fea0003800000 */
[----:B--2---:R-:W2:Y:S02]  /*d2c0*/  LDL.LU R28, [R1+0xd4] ;  /* 0x0000d400011c7983 */ /* 0x004ea40000300800 */
[----:B--2---:R2:W-:Y:S02]  /*d2d0*/  STTM tmem[UR13+0x6c], R28 ;  /* 0x00006c1c000079ed */ /* 0x0045e4000804000d */
[----:B--2---:R-:W2:Y:S02]  /*d2e0*/  S2R R28, SR_TID.X ;  /* 0x00000000001c7919 */ /* 0x004ea40000002100 */
[----:B--2---:R-:W-:-:S04]  /*d2f0*/  SHF.R.U32.HI R28, RZ, 0x7, R28 ;  /* 0x00000007ff1c7819 */ /* 0x004fc8000001161c */
[----:B------:R-:W-:-:S07]  /*d300*/  SGXT.U32 R28, R28, 0x1 ;  /* 0x000000011c1c781a */ /* 0x000fce0000000000 */
.L_x_58:
[----:B------:R-:W-:Y:S05]  /*d310*/  @!P0 BRA `(.L_x_60) ;  /* 0x00000000002c8947 */ /* 0x000fea0003800000 */
[----:B------:R-:W2:Y:S02]  /*d320*/  LDL.LU R28, [R1+0xd0] ;  /* 0x0000d000011c7983 */ /* 0x000ea40000300800 */
[----:B--2---:R2:W-:Y:S02]  /*d330*/  STTM tmem[UR13+0x6e], R28 ;  /* 0x00006e1c000079ed */ /* 0x0045e4000804000d */
[----:B--2---:R-:W2:Y:S02]  /*d340*/  S2R R28, SR_TID.X ;  /* 0x00000000001c7919 */ /* 0x004ea40000002100 */
[----:B--2---:R-:W-:-:S04]  /*d350*/  SHF.R.U32.HI R28, RZ, 0x7, R28 ;  /* 0x00000007ff1c7819 */ /* 0x004fc8000001161c */
[----:B------:R-:W-:-:S07]  /*d360*/  SGXT.U32 R28, R28, 0x1 ;  /* 0x000000011c1c781a */ /* 0x000fce0000000000 */
.L_x_59:
[----:B------:R-:W-:Y:S05]  /*d370*/  @!P0 BRA `(.L_x_61) ;  /* 0x00000000002c8947 */ /* 0x000fea0003800000 */
[----:B--2---:R-:W2:Y:S02]  /*d380*/  LDL.LU R28, [R1+0xcc] ;  /* 0x0000cc00011c7983 */ /* 0x004ea40000300800 */
[----:B--2---:R2:W-:Y:S02]  /*d390*/  STTM tmem[UR13+0x70], R28 ;  /* 0x0000701c000079ed */ /* 0x0045e4000804000d */
[----:B--2---:R-:W2:Y:S02]  /*d3a0*/  S2R R28, SR_TID.X ;  /* 0x00000000001c7919 */ /* 0x004ea40000002100 */
[----:B--2---:R-:W-:-:S04]  /*d3b0*/  SHF.R.U32.HI R28, RZ, 0x7, R28 ;  /* 0x00000007ff1c7819 */ /* 0x004fc8000001161c */
[----:B------:R-:W-:-:S07]  /*d3c0*/  SGXT.U32 R28, R28, 0x1 ;  /* 0x000000011c1c781a */ /* 0x000fce0000000000 */
.L_x_60:
[----:B------:R-:W-:Y:S05]  /*d3d0*/  @!P0 BRA `(.L_x_62) ;  /* 0x00000000002c8947 */ /* 0x000fea0003800000 */
[----:B------:R-:W2:Y:S02]  /*d3e0*/  LDL.LU R28, [R1+0xc8] ;  /* 0x0000c800011c7983 */ /* 0x000ea40000300800 */
[----:B--2---:R2:W-:Y:S02]  /*d3f0*/  STTM tmem[UR13+0x72], R28 ;  /* 0x0000721c000079ed */ /* 0x0045e4000804000d */
[----:B--2---:R-:W2:Y:S02]  /*d400*/  S2R R28, SR_TID.X ;  /* 0x00000000001c7919 */ /* 0x004ea40000002100 */
[----:B--2---:R-:W-:-:S04]  /*d410*/  SHF.R.U32.HI R28, RZ, 0x7, R28 ;  /* 0x00000007ff1c7819 */ /* 0x004fc8000001161c */
[----:B------:R-:W-:-:S07]  /*d420*/  SGXT.U32 R28, R28, 0x1 ;  /* 0x000000011c1c781a */ /* 0x000fce0000000000 */
.L_x_61:
[----:B------:R-:W-:Y:S05]  /*d430*/  @!P0 BRA `(.L_x_63) ;  /* 0x00000000002c8947 */ /* 0x000fea0003800000 */
[----:B--2---:R-:W2:Y:S02]  /*d440*/  LDL.LU R28, [R1+0xc4] ;  /* 0x0000c400011c7983 */ /* 0x004ea40000300800 */
[----:B--2---:R2:W-:Y:S02]  /*d450*/  STTM tmem[UR13+0x74], R28 ;  /* 0x0000741c000079ed */ /* 0x0045e4000804000d */
[----:B--2---:R-:W2:Y:S02]  /*d460*/  S2R R28, SR_TID.X ;  /* 0x00000000001c7919 */ /* 0x004ea40000002100 */
[----:B--2---:R-:W-:-:S04]  /*d470*/  SHF.R.U32.HI R28, RZ, 0x7, R28 ;  /* 0x00000007ff1c7819 */ /* 0x004fc8000001161c */
[----:B------:R-:W-:-:S07]  /*d480*/  SGXT.U32 R28, R28, 0x1 ;  /* 0x000000011c1c781a */ /* 0x000fce0000000000 */
.L_x_62:
[----:B------:R-:W-:Y:S05]  /*d490*/  @!P0 BRA `(.L_x_64) ;  /* 0x00000000002c8947 */ /* 0x000fea0003800000 */
[----:B------:R-:W2:Y:S02]  /*d4a0*/  LDL.LU R28, [R1+0xc0] ;  /* 0x0000c000011c7983 */ /* 0x000ea40000300800 */
[----:B--2---:R2:W-:Y:S02]  /*d4b0*/  STTM tmem[UR13+0x76], R28 ;  /* 0x0000761c000079ed */ /* 0x0045e4000804000d */
[----:B--2---:R-:W2:Y:S02]  /*d4c0*/  S2R R28, SR_TID.X ;  /* 0x00000000001c7919 */ /* 0x004ea40000002100 */
[----:B--2---:R-:W-:-:S04]  /*d4d0*/  SHF.R.U32.HI R28, RZ, 0x7, R28 ;  /* 0x00000007ff1c7819 */ /* 0x004fc8000001161c */
[----:B------:R-:W-:-:S07]  /*d4e0*/  SGXT.U32 R28, R28, 0x1 ;  /* 0x000000011c1c781a */ /* 0x000fce0000000000 */
.L_x_63:
[----:B------:R-:W-:Y:S05]  /*d4f0*/  @!P0 BRA `(.L_x_65) ;  /* 0x00000000002c8947 */ /* 0x000fea0003800000 */
[----:B--2---:R-:W2:Y:S02]  /*d500*/  LDL.LU R28, [R1+0xbc] ;  /* 0x0000bc00011c7983 */ /* 0x004ea40000300800 */
[----:B--2---:R2:W-:Y:S02]  /*d510*/  STTM tmem[UR13+0x78], R28 ;  /* 0x0000781c000079ed */ /* 0x0045e4000804000d */
[----:B--2---:R-:W2:Y:S02]  /*d520*/  S2R R28, SR_TID.X ;  /* 0x00000000001c7919 */ /* 0x004ea40000002100 */
[----:B--2---:R-:W-:-:S04]  /*d530*/  SHF.R.U32.HI R28, RZ, 0x7, R28 ;  /* 0x00000007ff1c7819 */ /* 0x004fc8000001161c */
[----:B------:R-:W-:-:S07]  /*d540*/  SGXT.U32 R28, R28, 0x1 ;  /* 0x000000011c1c781a */ /* 0x000fce0000000000 */
.L_x_64:
[----:B------:R-:W-:Y:S05]  /*d550*/  @!P0 BRA `(.L_x_66) ;  /* 0x00000000001c8947 */ /* 0x000fea0003800000 */
[----:B------:R-:W2:Y:S02]  /*d560*/  LDL.LU R28, [R1+0x44] ;  /* 0x00004400011c7983 */ /* 0x000ea40000300800 */
[----:B--2---:R2:W-:Y:S02]  /*d570*/  STTM tmem[UR13+0x7a], R28 ;  /* 0x00007a1c000079ed */ /* 0x0045e4000804000d */
[----:B--2---:R-:W2:Y:S02]  /*d580*/  S2R R28, SR_TID.X ;  /* 0x00000000001c7919 */ /* 0x004ea40000002100 */
[----:B--2---:R-:W-:-:S04]  /*d590*/  SHF.R.U32.HI R28, RZ, 0x7, R28 ;  /* 0x00000007ff1c7819 */ /* 0x004fc8000001161c */
[----:B------:R-:W-:-:S07]  /*d5a0*/  SGXT.U32 R28, R28, 0x1 ;  /* 0x000000011c1c781a */ /* 0x000fce0000000000 */
.L_x_65:
[----:B------:R-:W-:Y:S05]  /*d5b0*/  @!P0 BRA `(.L_x_67) ;  /* 0x00000000000c8947 */ /* 0x000fea0003800000 */
[----:B----4-:R4:W-:Y:S02]  /*d5c0*/  STTM tmem[UR13+0x7c], R239 ;  /* 0x00007cef000079ed */ /* 0x0109e4000804000d */
.L_x_66:
[----:B------:R-:W-:Y:S05]  /*d5d0*/  @!P0 BRA `(.L_x_67) ;  /* 0x0000000000048947 */ /* 0x000fea0003800000 */
[----:B---3--:R3:W-:Y:S02]  /*d5e0*/  STTM tmem[UR13+0x7e], R238 ;  /* 0x00007eee000079ed */ /* 0x0087e4000804000d */
.L_x_67:
[C---:B-123--:R-:W-:Y:S01]  /*d5f0*/  VIADD R238, R29.reuse, 0xffffff00 ;  /* 0xffffff001dee7836 */ /* 0x04efe20000000000 */
[----:B------:R-:W-:Y:S01]  /*d600*/  USHF.R.S32.HI UR8, URZ, 0x1f, UR5 ;  /* 0x0000001fff087899 */ /* 0x000fe20008011405 */
[----:B----4-:R-:W-:Y:S01]  /*d610*/  VIADD R239, R29, 0x7f ;  /* 0x0000007f1def7836 */ /* 0x010fe20000000000 */
[----:B------:R-:W-:Y:S01]  /*d620*/  USHF.L.U32 UR14, UR5, 0x2, URZ ;  /* 0x00000002050e7899 */ /* 0x000fe200080006ff */
[----:B------:R-:W1:Y:S02]  /*d630*/  FENCE.VIEW.ASYNC.T ;  /* 0x00000000000073c6 */ /* 0x000e640000000200 */
[----:B-1----:R-:W-:Y:S01]  /*d640*/  BAR.SYNC.DEFER_BLOCKING 0x0 ;  /* 0x0000000000007b1d */ /* 0x002fe20000010000 */
[----:B------:R-:W-:Y:S02]  /*d650*/  ISETP.GE.AND P0, PT, R28, R238, PT ;  /* 0x000000ee1c00720c */ /* 0x000fe40003f06270 */
[----:B------:R-:W-:Y:S02]  /*d660*/  ISETP.GT.AND P3, PT, R239, 0x17f, PT ;  /* 0x0000017fef00780c */ /* 0x000fe40003f64270 */
[----:B------:R-:W-:-:S02]  /*d670*/  SEL R239, RZ, 0x4, P0 ;  /* 0x00000004ffef7807 */ /* 0x000fc40000000000 */
[----:B------:R-:W-:Y:S01]  /*d680*/  ISETP.NE.U32.AND P0, PT, RZ, UR15, PT ;  /* 0x0000000fff007c0c */ /* 0x000fe2000bf05070 */
[----:B------:R-:W-:Y:S01]  /*d690*/  USHF.L.U64.HI UR15, UR5, 0x2, UR8 ;  /* 0x00000002050f7899 */ /* 0x000fe20008010208 */
[----:B------:R-:W-:Y:S02]  /*d6a0*/  SEL R239, R239, RZ, P3 ;  /* 0x000000ffefef7207 */ /* 0x000fe40001800000 */
[----:B------:R-:W-:Y:S02]  /*d6b0*/  IADD3 R162, P6, PT, R162, UR14, RZ ;  /* 0x0000000ea2a27c10 */ /* 0x000fe4000ffde0ff */
[----:B------:R-:W-:Y:S01]  /*d6c0*/  ISETP.NE.U32.AND P5, PT, R239, RZ, PT ;  /* 0x000000ffef00720c */ /* 0x000fe20003fa5070 */
[----:B------:R-:W-:Y:S01]  /*d6d0*/  VIADD R239, R29, 0x7f ;  /* 0x0000007f1def7836 */ /* 0x000fe20000000000 */
[----:B------:R-:W-:-:S04]  /*d6e0*/  IADD3.X R163, PT, PT, R163, UR15, RZ, P6, !PT ;  /* 0x0000000fa3a37c10 */ /* 0x000fc8000b7fe4ff */
[----:B------:R-:W-:-:S13]  /*d6f0*/  ISETP.LT.OR P4, PT, R239, 0x80, P0 ;  /* 0x00000080ef00780c */ /* 0x000fda0000781670 */
[----:B------:R-:W-:Y:S05]  /*d700*/  @P4 BRA `(.L_x_68) ;  /* 0x0000000400484947 */ /* 0x000fea0003800000 */
[----:B------:R-:W-:Y:S01]  /*d710*/  USHF.R.U32.HI UR32, URZ, 0x4, UR10 ;  /* 0x00000004ff207899 */ /* 0x000fe2000801160a */
[----:B------:R-:W-:Y:S01]  /*d720*/  UMOV UR26, URZ ;  /* 0x000000ff001a7c82 */ /* 0x000fe20008000000 */
[----:B------:R-:W-:Y:S02]  /*d730*/  UIADD3 UR37, UPT, UPT, UR11, 0x88, URZ ;  /* 0x000000880b257890 */ /* 0x000fe4000fffe0ff */
[----:B------:R-:W-:Y:S02]  /*d740*/  USGXT.U32 UR32, UR32, 0xe ;  /* 0x0000000e2020789a */ /* 0x000fe40008000000 */
[----:B------:R-:W-:Y:S02]  /*d750*/  UIADD3 UR36, UPT, UPT, UR11, 0x90, URZ ;  /* 0x000000900b247890 */ /* 0x000fe4000fffe0ff */
[----:B------:R-:W-:Y:S02]  /*d760*/  UIADD3 UR48, UP1, UPT, UR32, 0x2, URZ ;  /* 0x0000000220307890 */ /* 0x000fe4000ff3e0ff */
[----:B------:R-:W-:-:S02]  /*d770*/  UIADD3 UR71, UPT, UPT, UR11, 0x98, URZ ;  /* 0x000000980b477890 */ /* 0x000fc4000fffe0ff */
[----:B------:R-:W-:Y:S02]  /*d780*/  UIADD3.X UR49, UPT, UPT, UR26, 0x40004040, URZ, UP1, !UPT ;  /* 0x400040401a317890 */ /* 0x000fe40008ffe4ff */
[----:B------:R-:W-:Y:S02]  /*d790*/  UIADD3 UR70, UPT, UPT, UR11, 0xa0, URZ ;  /* 0x000000a00b467890 */ /* 0x000fe4000fffe0ff */
[----:B------:R-:W-:Y:S02]  /*d7a0*/  UIADD3.64 UR64, UPT, UPT, UR48, 0x2, URZ ;  /* 0x0000000230407897 */ /* 0x000fe4000fffe0ff */
[----:B------:R-:W-:Y:S02]  /*d7b0*/  UIADD3.64 UR60, UPT, UPT, UR48, 0x4, URZ ;  /* 0x00000004303c7897 */ /* 0x000fe4000fffe0ff */
[----:B------:R-:W-:Y:S01]  /*d7c0*/  UIADD3.64 UR52, UPT, UPT, UR48, 0x3fe, URZ ;  /* 0x000003fe30347897 */ /* 0x000fe2000fffe0ff */
[----:B------:R-:W-:Y:S01]  /*d7d0*/  UMOV UR56, 0x0 ;  /* 0x0000000000387882 */ /* 0x000fe20000000000 */
[----:B------:R-:W-:Y:S01]  /*d7e0*/  UMOV UR57, 0x8200910 ;  /* 0x0820091000397882 */ /* 0x000fe20000000000 */
[----:B------:R-:W-:Y:S01]  /*d7f0*/  UIADD3 UR9, UPT, UPT, UR11, 0xa8, URZ ;  /* 0x000000a80b097890 */ /* 0x000fe2000fffe0ff */
[----:B------:R-:W-:Y:S01]  /*d800*/  UMOV UR33, 0x40004040 ;  /* 0x4000404000217882 */ /* 0x000fe20000000000 */
[----:B------:R-:W-:Y:S01]  /*d810*/  UIADD3.64 UR46, UPT, UPT, UR48, 0x400, URZ ;  /* 0x00000400302e7897 */ /* 0x000fe2000fffe0ff */
[----:B------:R-:W-:Y:S01]  /*d820*/  UTCHMMA tmem[UR12], gdesc[UR32], tmem[UR11], tmem[UR56], idesc[UR57], !UPT ;  /* 0x00ff38200c0079ea */ /* 0x000fe2000f80000b */
[----:B------:R-:W-:Y:S01]  /*d830*/  UMOV UR54, 0x0 ;  /* 0x0000000000367882 */ /* 0x000fe20000000000 */
[----:B------:R-:W-:Y:S01]  /*d840*/  UMOV UR55, 0x8200910 ;  /* 0x0820091000377882 */ /* 0x000fe20000000000 */
[----:B------:R-:W-:-:S02]  /*d850*/  UIADD3 UR24, UPT, UPT, UR11, 0xb0, URZ ;  /* 0x000000b00b187890 */ /* 0x000fc4000fffe0ff */
[----:B------:R-:W-:Y:S01]  /*d860*/  UTCHMMA tmem[UR37], gdesc[UR48], tmem[UR11], tmem[UR54], idesc[UR55], UPT ;  /* 0x00ff3630250079ea */ /* 0x000fe2000b80000b */
[----:B------:R-:W-:Y:S01]  /*d870*/  UIADD3.64 UR44, UPT, UPT, UR48, 0x402, URZ ;  /* 0x00000402302c7897 */ /* 0x000fe2000fffe0ff */
[----:B------:R-:W-:Y:S01]  /*d880*/  UMOV UR62, 0x0 ;  /* 0x00000000003e7882 */ /* 0x000fe20000000000 */
[----:B------:R-:W-:Y:S01]  /*d890*/  UMOV UR63, 0x8200910 ;  /* 0x08200910003f7882 */ /* 0x000fe20000000000 */
[----:B------:R-:W-:Y:S02]  /*d8a0*/  UIADD3 UR23, UPT, UPT, UR11, 0xb8, URZ ;  /* 0x000000b80b177890 */ /* 0x000fe4000fffe0ff */
[----:B------:R1:W-:Y:S01]  /*d8b0*/  UTCHMMA tmem[UR36], gdesc[UR64], tmem[UR11], tmem[UR62], idesc[UR63], UPT ;  /* 0x00ff3e40240079ea */ /* 0x0003e2000b80000b */
[----:B------:R-:W-:Y:S02]  /*d8c0*/  UIADD3.64 UR42, UPT, UPT, UR48, 0x404, URZ ;  /* 0x00000404302a7897 */ /* 0x000fe4000fffe0ff */
[----:B------:R-:W-:Y:S01]  /*d8d0*/  UIADD3 UR22, UPT, UPT, UR11, 0xc0, URZ ;  /* 0x000000c00b167890 */ /* 0x000fe2000fffe0ff */
[----:B------:R-:W-:Y:S01]  /*d8e0*/  UMOV UR34, UR4 ;  /* 0x0000000400227c82 */ /* 0x000fe20008000000 */
[----:B------:R-:W-:Y:S01]  /*d8f0*/  UMOV UR35, URZ ;  /* 0x000000ff00237c82 */ /* 0x000fe20008000000 */
[----:B------:R-:W-:-:S02]  /*d900*/  UIADD3.64 UR40, UPT, UPT, UR48, 0x7fe, URZ ;  /* 0x000007fe30287897 */ /* 0x000fc4000fffe0ff */
[----:B------:R-:W-:Y:S02]  /*d910*/  UIADD3 UR21, UPT, UPT, UR11, 0xc8, URZ ;  /* 0x000000c80b157890 */ /* 0x000fe4000fffe0ff */
[----:B------:R-:W-:Y:S01]  /*d920*/  UIADD3.64 UR38, UPT, UPT, UR48, 0x800, URZ ;  /* 0x0000080030267897 */ /* 0x000fe2000fffe0ff */
[----:B------:R-:W-:Y:S01]  /*d930*/  UMOV UR58, 0x0 ;  /* 0x00000000003a7882 */ /* 0x000fe20000000000 */
[----:B------:R-:W-:Y:S01]  /*d940*/  UMOV UR59, 0x8200910 ;  /* 0x08200910003b7882 */ /* 0x000fe20000000000 */
[----:B------:R-:W-:Y:S02]  /*d950*/  UIADD3 UR20, UPT, UPT, UR11, 0xd0, URZ ;  /* 0x000000d00b147890 */ /* 0x000fe4000fffe0ff */
[----:B------:R2:W-:Y:S01]  /*d960*/  UTCHMMA tmem[UR71], gdesc[UR60], tmem[UR11], tmem[UR58], idesc[UR59], UPT ;  /* 0x00ff3a3c470079ea */ /* 0x0005e2000b80000b */
[----:B------:R-:W-:Y:S01]  /*d970*/  UMOV UR67, UR34 ;  /* 0x0000002200437c82 */ /* 0x000fe20008000000 */
[----:B-1----:R-:W-:Y:S01]  /*d980*/  UIADD3.64 UR36, UPT, UPT, UR48, 0x802, URZ ;  /* 0x0000080230247897 */ /* 0x002fe2000fffe0ff */
[----:B------:R-:W-:Y:S01]  /*d990*/  UMOV UR50, 0x0 ;  /* 0x0000000000327882 */ /* 0x000fe20000000000 */
[----:B------:R-:W-:Y:S01]  /*d9a0*/  UMOV UR51, 0x8200910 ;  /* 0x0820091000337882 */ /* 0x000fe20000000000 */
[----:B------:R-:W-:-:S02]  /*d9b0*/  UIADD3 UR19, UPT, UPT, UR11, 0xd8, URZ ;  /* 0x000000d80b137890 */ /* 0x000fc4000fffe0ff */
[----:B------:R1:W-:Y:S01]  /*d9c0*/  UTCHMMA tmem[UR70], gdesc[UR52], tmem[UR11], tmem[UR50], idesc[UR51], UPT ;  /* 0x00ff3234460079ea */ /* 0x0003e2000b80000b */
[----:B------:R-:W-:Y:S01]  /*d9d0*/  UIADD3.64 UR34, UPT, UPT, UR48, 0x804, URZ ;  /* 0x0000080430227897 */ /* 0x000fe2000fffe0ff */
[----:B------:R1:W-:Y:S01]  /*d9e0*/  UTCHMMA tmem[UR9], gdesc[UR46], tmem[UR11], tmem[UR62], idesc[UR63], UPT ;  /* 0x00ff3e2e090079ea */ /* 0x0003e2000b80000b */
[----:B------:R-:W-:Y:S02]  /*d9f0*/  UIADD3 UR17, UPT, UPT, UR11, 0xe0, URZ ;  /* 0x000000e00b117890 */ /* 0x000fe4000fffe0ff */
[----:B------:R-:W-:Y:S02]  /*da00*/  UIADD3.64 UR32, UPT, UPT, UR48, 0xbfe, URZ ;  /* 0x00000bfe30207897 */ /* 0x000fe4000fffe0ff */
[----:B------:R-:W-:Y:S02]  /*da10*/  UIADD3 UR16, UPT, UPT, UR11, 0xe8, URZ ;  /* 0x000000e80b107890 */ /* 0x000fe4000fffe0ff */
[----:B------:R-:W-:Y:S01]  /*da20*/  UIADD3.64 UR56, UPT, UPT, UR48, 0xc00, URZ ;  /* 0x00000c0030387897 */ /* 0x000fe2000fffe0ff */
[----:B--2---:R-:W-:Y:S01]  /*da30*/  UMOV UR60, 0x0 ;  /* 0x00000000003c7882 */ /* 0x004fe20000000000 */
[----:B------:R-:W-:Y:S01]  /*da40*/  UMOV UR61, 0x8200910 ;  /* 0x08200910003d7882 */ /* 0x000fe20000000000 */
[----:B------:R-:W-:-:S02]  /*da50*/  UIADD3 UR25, UPT, UPT, UR11, 0xf0, URZ ;  /* 0x000000f00b197890 */ /* 0x000fc4000fffe0ff */
[----:B------:R1:W-:Y:S01]  /*da60*/  UTCHMMA tmem[UR24], gdesc[UR44], tmem[UR11], tmem[UR60], idesc[UR61], UPT ;  /* 0x00ff3c2c180079ea */ /* 0x0003e2000b80000b */
[----:B------:R-:W-:Y:S01]  /*da70*/  UIADD3.64 UR54, UPT, UPT, UR48, 0xc02, URZ ;  /* 0x00000c0230367897 */ /* 0x000fe2000fffe0ff */
[----:B------:R1:W-:Y:S01]  /*da80*/  UTCHMMA tmem[UR23], gdesc[UR42], tmem[UR11], tmem[UR58], idesc[UR59], UPT ;  /* 0x00ff3a2a170079ea */ /* 0x0003e2000b80000b */
[----:B------:R-:W-:Y:S02]  /*da90*/  UIADD3 UR66, UPT, UPT, UR11, 0xf8, URZ ;  /* 0x000000f80b427890 */ /* 0x000fe4000fffe0ff */
[----:B------:R-:W-:Y:S01]  /*daa0*/  UIADD3.64 UR48, UPT, UPT, UR48, 0xc04, URZ ;  /* 0x00000c0430307897 */ /* 0x000fe2000fffe0ff */
[----:B------:R-:W-:Y:S01]  /*dab0*/  UMOV UR64, 0x0 ;  /* 0x0000000000407882 */ /* 0x000fe20000000000 */
[----:B------:R-:W-:Y:S01]  /*dac0*/  UMOV UR65, 0x8200910 ;  /* 0x0820091000417882 */ /* 0x000fe20000000000 */
[----:B------:R-:W-:Y:S01]  /*dad0*/  UMOV UR76, 0x0 ;  /* 0x00000000004c7882 */ /* 0x000fe20000000000 */
[----:B------:R-:W-:Y:S01]  /*dae0*/  UMOV UR77, 0x8200910 ;  /* 0x08200910004d7882 */ /* 0x000fe20000000000 */
[----:B------:R1:W-:Y:S01]  /*daf0*/  UTCHMMA tmem[UR22], gdesc[UR40], tmem[UR11], tmem[UR64], idesc[UR65], UPT ;  /* 0x00ff4028160079ea */ /* 0x0003e2000b80000b */
        /* <DEDUP_REMOVED lines=15> */
[----:B------:R1:W-:Y:S01]  /*dbf0*/  UTCHMMA tmem[UR25], gdesc[UR54], tmem[UR11], tmem[UR28], idesc[UR29], UPT ;  /* 0x00ff1c36190079ea */ /* 0x0003e2000b80000b */
[----:B------:R1:W-:Y:S01]  /*dc00*/  UTCHMMA tmem[UR66], gdesc[UR48], tmem[UR11], tmem[UR26], idesc[UR27], UPT ;  /* 0x00ff1a30420079ea */ /* 0x0003e2000b80000b */
[----:B------:R1:W-:Y:S01]  /*dc10*/  UTCBAR [UR67], URZ ;  /* 0x000000ff430073e9 */ /* 0x0003e200080000ff */
[----:B------:R-:W-:Y:S01]  /*dc20*/  NOP ;  /* 0x0000000000007918 */ /* 0x000fe20000000000 */
.L_x_68:
[----:B------:R-:W-:Y:S06]  /*dc30*/  BAR.SYNC.DEFER_BLOCKING 0x0 ;  /* 0x0000000000007b1d */ /* 0x000fec0000010000 */
[----:B------:R-:W-:Y:S01]  /*dc40*/  @!PT LDS RZ, [RZ] ;  /* 0x00000000fffff984 */ /* 0x000fe20000000800 */
[----:B------:R-:W-:Y:S01]  /*dc50*/  @!PT LDS RZ, [RZ] ;  /* 0x00000000fffff984 */ /* 0x000fe20000000800 */
[----:B------:R-:W-:Y:S01]  /*dc60*/  @!PT LDS RZ, [RZ] ;  /* 0x00000000fffff984 */ /* 0x000fe20000000800 */
[----:B------:R2:W-:Y:S02]  /*dc70*/  LDGSTS.E [R252+0x30000], desc[UR30][R162.64], P5 ;  /* 0x30000000a2fc7fae */ /* 0x0005e4000a9a101e */
[C---:B--2---:R-:W-:Y:S02]  /*dc80*/  LOP3.LUT R163, R28.reuse, 0x4, RZ, 0xfc, !PT ;  /* 0x000000041ca37812 */ /* 0x044fe400078efcff */
[----:B------:R-:W-:-:S02]  /*dc90*/  LOP3.LUT R162, R28, 0x2, RZ, 0xfc, !PT ;  /* 0x000000021ca27812 */ /* 0x000fc400078efcff */
[-C--:B------:R-:W-:Y:S02]  /*dca0*/  ISETP.GE.AND P5, PT, R163, R238.reuse, PT ;  /* 0x000000eea300720c */ /* 0x080fe40003fa6270 */
[----:B------:R-:W-:Y:S02]  /*dcb0*/  ISETP.GE.AND P4, PT, R162, R238, PT ;  /* 0x000000eea200720c */ /* 0x000fe40003f86270 */
[----:B------:R-:W-:Y:S02]  /*dcc0*/  SEL R162, RZ, 0x4, P5 ;  /* 0x00000004ffa27807 */ /* 0x000fe40002800000 */
[----:B------:R-:W-:Y:S02]  /*dcd0*/  SEL R163, RZ, 0x4, P4 ;  /* 0x00000004ffa37807 */ /* 0x000fe40002000000 */
[----:B------:R-:W-:Y:S02]  /*dce0*/  SEL R162, R162, RZ, P3 ;  /* 0x000000ffa2a27207 */ /* 0x000fe40001800000 */
[----:B------:R-:W-:-:S02]  /*dcf0*/  SEL R163, R163, RZ, P3 ;  /* 0x000000ffa3a37207 */ /* 0x000fc40001800000 */
[----:B------:R-:W-:Y:S02]  /*dd00*/  ISETP.NE.U32.AND P4, PT, R162, RZ, PT ;  /* 0x000000ffa200720c */ /* 0x000fe40003f85070 */
[----:B------:R-:W-:Y:S02]  /*dd10*/  ISETP.NE.U32.AND P5, PT, R163, RZ, PT ;  /* 0x000000ffa300720c */ /* 0x000fe40003fa5070 */
[----:B------:R-:W-:Y:S02]  /*dd20*/  IADD3 R162, P6, PT, R244, UR14, RZ ;  /* 0x0000000ef4a27c10 */ /* 0x000fe4000ffde0ff */
[----:B------:R-:W-:Y:S02]  /*dd30*/  LOP3.LUT R244, R28, 0x6, RZ, 0xfc, !PT ;  /* 0x000000061cf47812 */ /* 0x000fe400078efcff */
[----:B------:R-:W-:Y:S02]  /*dd40*/  IADD3.X R163, PT, PT, R245, UR15, RZ, P6, !PT ;  /* 0x0000000ff5a37c10 */ /* 0x000fe4000b7fe4ff */
[----:B------:R-:W-:-:S02]  /*dd50*/  IADD3 R160, P6, PT, R160, UR14, RZ ;  /* 0x0000000ea0a07c10 */ /* 0x000fc4000ffde0ff */
[----:B------:R-:W-:Y:S02]  /*dd60*/  LOP3.LUT R245, R28, 0x8, RZ, 0xfc, !PT ;  /* 0x000000081cf57812 */ /* 0x000fe400078efcff */
[----:B------:R-:W-:Y:S01]  /*dd70*/  IADD3.X R161, PT, PT, R161, UR15, RZ, P6, !PT ;  /* 0x0000000fa1a17c10 */ /* 0x000fe2000b7fe4ff */
[----:B------:R2:W-:Y:S01]  /*dd80*/  LDGSTS.E [R252+0x30008], desc[UR30][R162.64], P5 ;  /* 0x30008000a2fc7fae */ /* 0x0005e2000a9a101e */
[----:B------:R-:W-:-:S03]  /*dd90*/  ISETP.GE.AND P5, PT, R245, R238, PT ;  /* 0x000000eef500720c */ /* 0x000fc60003fa6270 */
[----:B------:R3:W-:Y:S01]  /*dda0*/  LDGSTS.E [R252+0x30010], desc[UR30][R160.64], P4 ;  /* 0x30010000a0fc7fae */ /* 0x0007e2000a1a101e */
[----:B------:R-:W-:-:S03]  /*ddb0*/  ISETP.GE.AND P4, PT, R244, R238, PT ;  /* 0x000000eef400720c */ /* 0x000fc60003f86270 */
[----:B------:R-:W4:Y:S01]  /*ddc0*/  LDL.LU.64 R244, [R1] ;  /* 0x0000000001f47983 */ /* 0x000f220000300a00 */
[C---:B--2---:R-:W-:Y:S02]  /*ddd0*/  LOP3.LUT R163, R28.reuse, 0xc, RZ, 0xfc, !PT ;  /* 0x0000000c1ca37812 */ /* 0x044fe400078efcff */
[----:B------:R-:W-:Y:S02]  /*dde0*/  LOP3.LUT R162, R28, 0xa, RZ, 0xfc, !PT ;  /* 0x0000000a1ca27812 */ /* 0x000fe400078efcff */
[----:B---3--:R-:W-:Y:S02]  /*ddf0*/  SEL R161, RZ, 0x4, P4 ;  /* 0x00000004ffa17807 */ /* 0x008fe40002000000 */
[----:B------:R-:W-:Y:S02]  /*de00*/  SEL R160, RZ, 0x4, P5 ;  /* 0x00000004ffa07807 */ /* 0x000fe40002800000 */
[----:B------:R-:W-:Y:S02]  /*de10*/  SEL R161, R161, RZ, P3 ;  /* 0x000000ffa1a17207 */ /* 0x000fe40001800000 */
[----:B------:R-:W-:-:S02]  /*de20*/  SEL R160, R160, RZ, P3 ;  /* 0x000000ffa0a07207 */ /* 0x000fc40001800000 */
[----:B------:R-:W-:Y:S02]  /*de30*/  ISETP.NE.U32.AND P5, PT, R161, RZ, PT ;  /* 0x000000ffa100720c */ /* 0x000fe40003fa5070 */
[----:B------:R-:W-:Y:S02]  /*de40*/  ISETP.NE.U32.AND P4, PT, R160, RZ, PT ;  /* 0x000000ffa000720c */ /* 0x000fe40003f85070 */
[----:B------:R-:W-:-:S04]  /*de50*/  IADD3 R160, P6, PT, R246, UR14, RZ ;  /* 0x0000000ef6a07c10 */ /* 0x000fc8000ffde0ff */
[----:B------:R-:W-:Y:S02]  /*de60*/  IADD3.X R161, PT, PT, R247, UR15, RZ, P6, !PT ;  /* 0x0000000ff7a17c10 */ /* 0x000fe4000b7fe4ff */
[----:B------:R-:W-:-:S03]  /*de70*/  IADD3 R158, P6, PT, R158, UR14, RZ ;  /* 0x0000000e9e9e7c10 */ /* 0x000fc6000ffde0ff */
[----:B------:R-:W-:Y:S01]  /*de80*/  LDGSTS.E [R252+0x30018], desc[UR30][R160.64], P5 ;  /* 0x30018000a0fc7fae */ /* 0x000fe2000a9a101e */
[----:B------:R-:W-:Y:S02]  /*de90*/  IADD3.X R159, PT, PT, R159, UR15, RZ, P6, !PT ;  /* 0x0000000f9f9f7c10 */ /* 0x000fe4000b7fe4ff */
[----:B------:R-:W-:-:S03]  /*dea0*/  ISETP.GE.AND P5, PT, R163, R238, PT ;  /* 0x000000eea300720c */ /* 0x000fc60003fa6270 */
[----:B------:R2:W-:Y:S01]  /*deb0*/  LDGSTS.E [R252+0x30020], desc[UR30][R158.64], P4 ;  /* 0x300200009efc7fae */ /* 0x0005e2000a1a101e */
[----:B------:R-:W-:-:S03]  /*dec0*/  ISETP.GE.AND P4, PT, R162, R238, PT ;  /* 0x000000eea200720c */ /* 0x000fc60003f86270 */
[----:B------:R-:W3:Y:S01]  /*ded0*/  LDL.LU.64 R162, [R1+0x18] ;  /* 0x0000180001a27983 */ /* 0x000ee20000300a00 */
[----:B--2---:R-:W-:Y:S02]  /*dee0*/  SEL R158, RZ, 0x4, P5 ;  /* 0x00000004ff9e7807 */ /* 0x004fe40002800000 */
[----:B------:R-:W-:Y:S02]  /*def0*/  SEL R159, RZ, 0x4, P4 ;  /* 0x00000004ff9f7807 */ /* 0x000fe40002000000 */
[----:B------:R-:W-:Y:S02]  /*df00*/  SEL R158, R158, RZ, P3 ;  /* 0x000000ff9e9e7207 */ /* 0x000fe40001800000 */
[----:B------:R-:W-:Y:S02]  /*df10*/  SEL R159, R159, RZ, P3 ;  /* 0x000000ff9f9f7207 */ /* 0x000fe40001800000 */
[----:B------:R-:W-:Y:S02]  /*df20*/  ISETP.NE.U32.AND P4, PT, R158, RZ, PT ;  /* 0x000000ff9e00720c */ /* 0x000fe40003f85070 */
[----:B------:R-:W-:-:S02]  /*df30*/  IADD3 R158, P6, PT, R250, UR14, RZ ;  /* 0x0000000efa9e7c10 */ /* 0x000fc4000ffde0ff */
[----:B------:R-:W-:Y:S02]  /*df40*/  ISETP.NE.U32.AND P5, PT, R159, RZ, PT ;  /* 0x000000ff9f00720c */ /* 0x000fe40003fa5070 */
[----:B------:R-:W-:Y:S02]  /*df50*/  IADD3.X R159, PT, PT, R251, UR15, RZ, P6, !PT ;  /* 0x0000000ffb9f7c10 */ /* 0x000fe4000b7fe4ff */
[----:B------:R-:W2:Y:S01]  /*df60*/  LDL.LU.64 R250, [R1+0x8] ;  /* 0x0000080001fa7983 */ /* 0x000ea20000300a00 */
[----:B------:R-:W-:-:S04]  /*df70*/  IADD3 R160, P6, PT, R248, UR14, RZ ;  /* 0x0000000ef8a07c10 */ /* 0x000fc8000ffde0ff */
[----:B------:R-:W-:Y:S02]  /*df80*/  IADD3.X R161, PT, PT, R249, UR15, RZ, P6, !PT ;  /* 0x0000000ff9a17c10 */ /* 0x000fe4000b7fe4ff */
[----:B------:R-:W3:Y:S01]  /*df90*/  LDL.LU.64 R248, [R1+0x10] ;  /* 0x0000100001f87983 */ /* 0x000ee20000300a00 */
[C---:B------:R-:W-:Y:S02]  /*dfa0*/  LOP3.LUT R247, R28.reuse, 0x10, RZ, 0xfc, !PT ;  /* 0x000000101cf77812 */ /* 0x040fe400078efcff */
[----:B------:R-:W-:Y:S01]  /*dfb0*/  LOP3.LUT R246, R28, 0xe, RZ, 0xfc, !PT ;  /* 0x0000000e1cf67812 */ /* 0x000fe200078efcff */
[----:B------:R1:W-:Y:S01]  /*dfc0*/  LDGSTS.E [R252+0x30028], desc[UR30][R158.64], P5 ;  /* 0x300280009efc7fae */ /* 0x0003e2000a9a101e */
[----:B------:R-:W-:-:S03]  /*dfd0*/  ISETP.GE.AND P5, PT, R247, R238, PT ;  /* 0x000000eef700720c */ /* 0x000fc60003fa6270 */
[----:B------:R4:W-:Y:S01]  /*dfe0*/  LDGSTS.E [R252+0x30030], desc[UR30][R160.64], P4 ;  /* 0x30030000a0fc7fae */ /* 0x0009e2000a1a101e */
[----:B------:R-:W-:-:S03]  /*dff0*/  ISETP.GE.AND P4, PT, R246, R238, PT ;  /* 0x000000eef600720c */ /* 0x000fc60003f86270 */
[----:B------:R-:W3:Y:S01]  /*e000*/  LDL.LU.64 R246, [R1+0x28] ;  /* 0x0000280001f67983 */ /* 0x000ee20000300a00 */
[----:B-1----:R-:W-:Y:S02]  /*e010*/  SEL R158, RZ, 0x4, P5 ;  /* 0x00000004ff9e7807 */ /* 0x002fe40002800000 */
[----:B------:R-:W-:Y:S02]  /*e020*/  SEL R159, RZ, 0x4, P4 ;  /* 0x00000004ff9f7807 */ /* 0x000fe40002000000 */
[----:B------:R-:W-:Y:S02]  /*e030*/  SEL R158, R158, RZ, P3 ;  /* 0x000000ff9e9e7207 */ /* 0x000fe40001800000 */
[----:B------:R-:W-:Y:S02]  /*e040*/  SEL R159, R159, RZ, P3 ;  /* 0x000000ff9f9f7207 */ /* 0x000fe40001800000 */
[----:B------:R-:W-:Y:S02]  /*e050*/  ISETP.NE.U32.AND P4, PT, R158, RZ, PT ;  /* 0x000000ff9e00720c */ /* 0x000fe40003f85070 */
[----:B------:R-:W-:-:S02]  /*e060*/  ISETP.NE.U32.AND P5, PT, R159, RZ, PT ;  /* 0x000000ff9f00720c */ /* 0x000fc40003fa5070 */
[----:B--2---:R-:W-:-:S04]  /*e070*/  IADD3 R158, P6, PT, R250, UR14, RZ ;  /* 0x0000000efa9e7c10 */ /* 0x004fc8000ffde0ff */
[----:B------:R-:W-:Y:S02]  /*e080*/  IADD3.X R159, PT, PT, R251, UR15, RZ, P6, !PT ;  /* 0x0000000ffb9f7c10 */ /* 0x000fe4000b7fe4ff */
[----:B------:R-:W2:Y:S01]  /*e090*/  LDL.LU.64 R250, [R1+0x20] ;  /* 0x0000200001fa7983 */ /* 0x000ea20000300a00 */
[----:B----4-:R-:W-:Y:S02]  /*e0a0*/  IADD3 R160, P6, PT, R244, UR14, RZ ;  /* 0x0000000ef4a07c10 */ /* 0x010fe4000ffde0ff */
[C---:B------:R-:W-:Y:S02]  /*e0b0*/  LOP3.LUT R244, R28.reuse, 0x12, RZ, 0xfc, !PT ;  /* 0x000000121cf47812 */ /* 0x040fe400078efcff */
[----:B------:R1:W-:Y:S01]  /*e0c0*/  LDGSTS.E [R252+0x30038], desc[UR30][R158.64], P5 ;  /* 0x300380009efc7fae */ /* 0x0003e2000a9a101e */
[----:B------:R-:W-:Y:S02]  /*e0d0*/  IADD3.X R161, PT, PT, R245, UR15, RZ, P6, !PT ;  /* 0x0000000ff5a17c10 */ /* 0x000fe4000b7fe4ff */
[----:B------:R-:W-:-:S03]  /*e0e0*/  LOP3.LUT R245, R28, 0x14, RZ, 0xfc, !PT ;  /* 0x000000141cf57812 */ /* 0x000fc600078efcff */
[----:B------:R4:W-:Y:S01]  /*e0f0*/  LDGSTS.E [R252+0x30040], desc[UR30][R160.64], P4 ;  /* 0x30040000a0fc7fae */ /* 0x0009e2000a1a101e */
[-C--:B------:R-:W-:Y:S02]  /*e100*/  ISETP.GE.AND P5, PT, R245, R238.reuse, PT ;  /* 0x000000eef500720c */ /* 0x080fe40003fa6270 */
[----:B------:R-:W-:Y:S02]  /*e110*/  ISETP.GE.AND P4, PT, R244, R238, PT ;  /* 0x000000eef400720c */ /* 0x000fe40003f86270 */
[----:B------:R-:W2:Y:S01]  /*e120*/  LDL.LU.64 R244, [R1+0x38] ;  /* 0x0000380001f47983 */ /* 0x000ea20000300a00 */
[----:B-1----:R-:W-:Y:S02]  /*e130*/  SEL R158, RZ, 0x4, P5 ;  /* 0x00000004ff9e7807 */ /* 0x002fe40002800000 */
[----:B------:R-:W-:Y:S02]  /*e140*/  SEL R159, RZ, 0x4, P4 ;  /* 0x00000004ff9f7807 */ /* 0x000fe40002000000 */
[----:B------:R-:W-:-:S02]  /*e150*/  SEL R158, R158, RZ, P3 ;  /* 0x000000ff9e9e7207 */ /* 0x000fc40001800000 */
[----:B------:R-:W-:Y:S02]  /*e160*/  SEL R159, R159, RZ, P3 ;  /* 0x000000ff9f9f7207 */ /* 0x000fe40001800000 */
[----:B------:R-:W-:Y:S02]  /*e170*/  ISETP.NE.U32.AND P4, PT, R158, RZ, PT ;  /* 0x000000ff9e00720c */ /* 0x000fe40003f85070 */
[----:B---3--:R-:W-:Y:S02]  /*e180*/  IADD3 R158, P6, PT, R162, UR14, RZ ;  /* 0x0000000ea29e7c10 */ /* 0x008fe4000ffde0ff */
[----:B------:R-:W-:Y:S02]  /*e190*/  ISETP.NE.U32.AND P5, PT, R159, RZ, PT ;  /* 0x000000ff9f00720c */ /* 0x000fe40003fa5070 */
[----:B------:R-:W-:Y:S02]  /*e1a0*/  IADD3.X R159, PT, PT, R163, UR15, RZ, P6, !PT ;  /* 0x0000000fa39f7c10 */ /* 0x000fe4000b7fe4ff */
[----:B------:R-:W3:Y:S01]  /*e1b0*/  LDL.LU.64 R162, [R1+0x30] ;  /* 0x0000300001a27983 */ /* 0x000ee20000300a00 */
[----:B----4-:R-:W-:Y:S01]  /*e1c0*/  IADD3 R160, P6, PT, R248, UR14, RZ ;  /* 0x0000000ef8a07c10 */ /* 0x010fe2000ffde0ff */
[----:B------:R-:W-:Y:S01]  /*e1d0*/  USHF.R.S32.HI UR9, URZ, 0x1f, UR7 ;  /* 0x0000001fff097899 */ /* 0x000fe20008011407 */
[C---:B------:R-:W-:Y:S01]  /*e1e0*/  LOP3.LUT R248, R28.reuse, 0x16, RZ, 0xfc, !PT ;  /* 0x000000161cf87812 */ /* 0x040fe200078efcff */
[----:B------:R-:W-:Y:S01]  /*e1f0*/  USHF.L.U32 UR16, UR7, 0x2, URZ ;  /* 0x0000000207107899 */ /* 0x000fe200080006ff */
[----:B------:R-:W-:Y:S01]  /*e200*/  IADD3.X R161, PT, PT, R249, UR15, RZ, P6, !PT ;  /* 0x0000000ff9a17c10 */ /* 0x000fe2000b7fe4ff */
[----:B------:R-:W-:Y:S01]  /*e210*/  USHF.L.U64.HI UR17, UR7, 0x2, UR9 ;  /* 0x0000000207117899 */ /* 0x000fe20008010209 */
[----:B------:R-:W-:-:S02]  /*e220*/  LOP3.LUT R249, R28, 0x18, RZ, 0xfc, !PT ;  /* 0x000000181cf97812 */ /* 0x000fc400078efcff */
[----:B------:R1:W-:Y:S02]  /*e230*/  LDGSTS.E [R252+0x30048], desc[UR30][R158.64], P5 ;  /* 0x300480009efc7fae */ /* 0x0003e4000a9a101e */
[-C--:B------:R-:W-:Y:S02]  /*e240*/  ISETP.GE.AND P5, PT, R249, R238.reuse, PT ;  /* 0x000000eef900720c */ /* 0x080fe40003fa6270 */
[----:B------:R2:W-:Y:S01]  /*e250*/  LDGSTS.E [R252+0x30050], desc[UR30][R160.64], P4 ;  /* 0x30050000a0fc7fae */ /* 0x0005e2000a1a101e */
[----:B------:R-:W-:Y:S02]  /*e260*/  ISETP.GE.AND P4, PT, R248, R238, PT ;  /* 0x000000eef800720c */ /* 0x000fe40003f86270 */
[----:B-1----:R-:W-:Y:S02]  /*e270*/  SEL R158, RZ, 0x4, P5 ;  /* 0x00000004ff9e7807 */ /* 0x002fe40002800000 */
[----:B------:R-:W-:Y:S02]  /*e280*/  SEL R159, RZ, 0x4, P4 ;  /* 0x00000004ff9f7807 */ /* 0x000fe40002000000 */
[----:B------:R-:W-:-:S02]  /*e290*/  SEL R158, R158, RZ, P3 ;  /* 0x000000ff9e9e7207 */ /* 0x000fc40001800000 */
[----:B------:R-:W-:Y:S02]  /*e2a0*/  SEL R159, R159, RZ, P3 ;  /* 0x000000ff9f9f7207 */ /* 0x000fe40001800000 */
[----:B------:R-:W-:Y:S02]  /*e2b0*/  ISETP.NE.U32.AND P4, PT, R158, RZ, PT ;  /* 0x000000ff9e00720c */ /* 0x000fe40003f85070 */
[----:B------:R-:W-:Y:S02]  /*e2c0*/  ISETP.NE.U32.AND P5, PT, R159, RZ, PT ;  /* 0x000000ff9f00720c */ /* 0x000fe40003fa5070 */
[----:B------:R-:W-:-:S04]  /*e2d0*/  IADD3 R158, P6, PT, R246, UR14, RZ ;  /* 0x0000000ef69e7c10 */ /* 0x000fc8000ffde0ff */
[----:B------:R-:W-:Y:S02]  /*e2e0*/  IADD3.X R159, PT, PT, R247, UR15, RZ, P6, !PT ;  /* 0x0000000ff79f7c10 */ /* 0x000fe4000b7fe4ff */
[----:B------:R-:W-:-:S05]  /*e2f0*/  LOP3.LUT R247, R28, 0x1a, RZ, 0xfc, !PT ;  /* 0x0000001a1cf77812 */ /* 0x000fca00078efcff */
[----:B------:R1:W-:Y:S01]  /*e300*/  LDGSTS.E [R252+0x30058], desc[UR30][R158.64], P5 ;  /* 0x300580009efc7fae */ /* 0x0003e2000a9a101e */
[----:B--2---:R-:W-:-:S04]  /*e310*/  IADD3 R160, P6, PT, R250, UR14, RZ ;  /* 0x0000000efaa07c10 */ /* 0x004fc8000ffde0ff */
[----:B------:R-:W-:-:S05]  /*e320*/  IADD3.X R161, PT, PT, R251, UR15, RZ, P6, !PT ;  /* 0x0000000ffba17c10 */ /* 0x000fca000b7fe4ff */
[----:B------:R2:W-:Y:S01]  /*e330*/  LDGSTS.E [R252+0x30060], desc[UR30][R160.64], P4 ;  /* 0x30060000a0fc7fae */ /* 0x0005e2000a1a101e */
[-C--:B------:R-:W-:Y:S02]  /*e340*/  ISETP.GE.AND P4, PT, R247, R238.reuse, PT ;  /* 0x000000eef700720c */ /* 0x080fe40003f86270 */
[----:B------:R-:W-:Y:S02]  /*e350*/  LOP3.LUT R247, R28, 0x1c, RZ, 0xfc, !PT ;  /* 0x0000001c1cf77812 */ /* 0x000fe400078efcff */
[----:B-1----:R-:W-:Y:S02]  /*e360*/  SEL R158, RZ, 0x4, P4 ;  /* 0x00000004ff9e7807 */ /* 0x002fe40002000000 */
[----:B------:R-:W-:Y:S02]  /*e370*/  ISETP.GE.AND P5, PT, R247, R238, PT ;  /* 0x000000eef700720c */ /* 0x000fe40003fa6270 */
[----:B------:R-:W-:Y:S02]  /*e380*/  SEL R158, R158, RZ, P3 ;  /* 0x000000ff9e9e7207 */ /* 0x000fe40001800000 */
[----:B--2---:R-:W-:-:S02]  /*e390*/  SEL R160, RZ, 0x4, P5 ;  /* 0x00000004ffa07807 */ /* 0x004fc40002800000 */
[----:B------:R-:W-:Y:S02]  /*e3a0*/  ISETP.NE.U32.AND P4, PT, R158, RZ, PT ;  /* 0x000000ff9e00720c */ /* 0x000fe40003f85070 */
[----:B------:R-:W-:Y:S02]  /*e3b0*/  IADD3 R158, P6, PT, R244, UR14, RZ ;  /* 0x0000000ef49e7c10 */ /* 0x000fe4000ffde0ff */
[----:B------:R-:W-:Y:S02]  /*e3c0*/  SEL R160, R160, RZ, P3 ;  /* 0x000000ffa0a07207 */ /* 0x000fe40001800000 */
[----:B------:R-:W-:Y:S02]  /*e3d0*/  IADD3.X R159, PT, PT, R245, UR15, RZ, P6, !PT ;  /* 0x0000000ff59f7c10 */ /* 0x000fe4000b7fe4ff */
[----:B------:R-:W-:Y:S02]  /*e3e0*/  ISETP.NE.U32.AND P5, PT, R160, RZ, PT ;  /* 0x000000ffa000720c */ /* 0x000fe40003fa5070 */
[----:B------:R-:W-:-:S02]  /*e3f0*/  LOP3.LUT R245, R28, 0x1e, RZ, 0xfc, !PT ;  /* 0x0000001e1cf57812 */ /* 0x000fc400078efcff */
[----:B------:R-:W-:Y:S01]  /*e400*/  IADD3 R152, P6, PT, R152, UR14, RZ ;  /* 0x0000000e98987c10 */ /* 0x000fe2000ffde0ff */
[----:B------:R3:W-:Y:S01]  /*e410*/  LDGSTS.E [R252+0x30068], desc[UR30][R158.64], P4 ;  /* 0x300680009efc7fae */ /* 0x0007e2000a1a101e */
[----:B------:R-:W-:Y:S02]  /*e420*/  LOP3.LUT R244, R28, 0x22, RZ, 0xfc, !PT ;  /* 0x000000221cf47812 */ /* 0x000fe400078efcff */
[----:B------:R-:W-:Y:S02]  /*e430*/  IADD3.X R153, PT, PT, R153, UR15, RZ, P6, !PT ;  /* 0x0000000f99997c10 */ /* 0x000fe4000b7fe4ff */
[----:B------:R-:W-:Y:S02]  /*e440*/  ISETP.GE.AND P6, PT, R244, R238, PT ;  /* 0x000000eef400720c */ /* 0x000fe40003fc6270 */
[----:B------:R-:W-:Y:S02]  /*e450*/  LOP3.LUT R244, R28, 0x2e, RZ, 0xfc, !PT ;  /* 0x0000002e1cf47812 */ /* 0x000fe400078efcff */
[----:B---3--:R-:W-:-:S04]  /*e460*/  IADD3 R158, P4, PT, R162, UR14, RZ ;  /* 0x0000000ea29e7c10 */ /* 0x008fc8000ff9e0ff */
[----:B------:R-:W-:Y:S02]  /*e470*/  IADD3.X R159, PT, PT, R163, UR15, RZ, P4, !PT ;  /* 0x0000000fa39f7c10 */ /* 0x000fe4000a7fe4ff */
[-C--:B------:R-:W-:Y:S02]  /*e480*/  ISETP.GE.AND P4, PT, R245, R238.reuse, PT ;  /* 0x000000eef500720c */ /* 0x080fe40003f86270 */
[C---:B------:R-:W-:Y:S01]  /*e490*/  LOP3.LUT R245, R28.reuse, 0x20, RZ, 0xfc, !PT ;  /* 0x000000201cf57812 */ /* 0x040fe200078efcff */
[----:B------:R1:W-:Y:S03]  /*e4a0*/  LDGSTS.E [R252+0x30070], desc[UR30][R158.64], P5 ;  /* 0x300700009efc7fae */ /* 0x0003e6000a9a101e */
[----:B------:R-:W-:Y:S02]  /*e4b0*/  ISETP.GE.AND P5, PT, R245, R238, PT ;  /* 0x000000eef500720c */ /* 0x000fe40003fa6270 */
[----:B------:R-:W-:-:S02]  /*e4c0*/  LOP3.LUT R245, R28, 0x24, RZ, 0xfc, !PT ;  /* 0x000000241cf57812 */ /* 0x000fc400078efcff */
[----:B-1----:R-:W-:Y:S02]  /*e4d0*/  SEL R158, RZ, 0x4, P4 ;  /* 0x00000004ff9e7807 */ /* 0x002fe40002000000 */
[----:B------:R-:W-:Y:S02]  /*e4e0*/  IADD3 R156, P4, PT, R156, UR14, RZ ;  /* 0x0000000e9c9c7c10 */ /* 0x000fe4000ff9e0ff */
[----:B------:R-:W-:Y:S02]  /*e4f0*/  SEL R158, R158, RZ, P3 ;  /* 0x000000ff9e9e7207 */ /* 0x000fe40001800000 */
[----:B------:R-:W-:Y:S02]  /*e500*/  IADD3.X R157, PT, PT, R157, UR15, RZ, P4, !PT ;  /* 0x0000000f9d9d7c10 */ /* 0x000fe4000a7fe4ff */
[----:B------:R-:W-:Y:S02]  /*e510*/  ISETP.NE.U32.AND P4, PT, R158, RZ, PT ;  /* 0x000000ff9e00720c */ /* 0x000fe40003f85070 */
[----:B------:R-:W-:-:S02]  /*e520*/  SEL R158, RZ, 0x4, P5 ;  /* 0x00000004ff9e7807 */ /* 0x000fc40002800000 */
[----:B------:R-:W-:Y:S02]  /*e530*/  IADD3 R154, P5, PT, R154, UR14, RZ ;  /* 0x0000000e9a9a7c10 */ /* 0x000fe4000ffbe0ff */
[----:B------:R-:W-:Y:S02]  /*e540*/  SEL R158, R158, RZ, P3 ;  /* 0x000000ff9e9e7207 */ /* 0x000fe40001800000 */
[----:B------:R-:W-:Y:S02]  /*e550*/  IADD3.X R155, PT, PT, R155, UR15, RZ, P5, !PT ;  /* 0x0000000f9b9b7c10 */ /* 0x000fe4000affe4ff */
[----:B------:R-:W-:Y:S02]  /*e560*/  ISETP.NE.U32.AND P5, PT, R158, RZ, PT ;  /* 0x000000ff9e00720c */ /* 0x000fe40003fa5070 */
[----:B------:R-:W-:Y:S01]  /*e570*/  SEL R158, RZ, 0x4, P6 ;  /* 0x00000004ff9e7807 */ /* 0x000fe20003000000 */
[----:B------:R-:W-:Y:S01]  /*e580*/  LDGSTS.E [R252+0x30078], desc[UR30][R156.64], P4 ;  /* 0x300780009cfc7fae */ /* 0x000fe2000a1a101e */
[----:B------:R-:W-:-:S02]  /*e590*/  ISETP.GE.AND P4, PT, R245, R238, PT ;  /* 0x000000eef500720c */ /* 0x000fc40003f86270 */
[----:B------:R-:W-:Y:S02]  /*e5a0*/  SEL R158, R158, RZ, P3 ;  /* 0x000000ff9e9e7207 */ /* 0x000fe40001800000 */
[----:B------:R-:W-:Y:S02]  /*e5b0*/  LOP3.LUT R245, R28, 0x26, RZ, 0xfc, !PT ;  /* 0x000000261cf57812 */ /* 0x000fe400078efcff */
[----:B------:R-:W-:-:S03]  /*e5c0*/  IADD3 R148, P6, PT, R148, UR14, RZ ;  /* 0x0000000e94947c10 */ /* 0x000fc6000ffde0ff */
[----:B------:R1:W-:Y:S01]  /*e5d0*/  LDGSTS.E [R252+0x30080], desc[UR30][R154.64], P5 ;  /* 0x300800009afc7fae */ /* 0x0003e2000a9a101e */
[----:B------:R-:W-:Y:S02]  /*e5e0*/  IADD3 R150, P5, PT, R150, UR14, RZ ;  /* 0x0000000e96967c10 */ /* 0x000fe4000ffbe0ff */
[----:B------:R-:W-:Y:S02]  /*e5f0*/  IADD3.X R149, PT, PT, R149, UR15, RZ, P6, !PT ;  /* 0x0000000f95957c10 */ /* 0x000fe4000b7fe4ff */
[----:B------:R-:W-:Y:S02]  /*e600*/  IADD3.X R151, PT, PT, R151, UR15, RZ, P5, !PT ;  /* 0x0000000f97977c10 */ /* 0x000fe4000affe4ff */
[----:B------:R-:W-:Y:S02]  /*e610*/  ISETP.GE.AND P5, PT, R245, R238, PT ;  /* 0x000000eef500720c */ /* 0x000fe40003fa6270 */
[----:B------:R-:W-:Y:S02]  /*e620*/  LOP3.LUT R245, R28, 0x28, RZ, 0xfc, !PT ;  /* 0x000000281cf57812 */ /* 0x000fe400078efcff */
[----:B-1----:R-:W-:-:S02]  /*e630*/  SEL R154, RZ, 0x4, P4 ;  /* 0x00000004ff9a7807 */ /* 0x002fc40002000000 */
[----:B------:R-:W-:Y:S02]  /*e640*/  ISETP.NE.U32.AND P4, PT, R158, RZ, PT ;  /* 0x000000ff9e00720c */ /* 0x000fe40003f85070 */
[----:B------:R-:W-:-:S04]  /*e650*/  SEL R154, R154, RZ, P3 ;  /* 0x000000ff9a9a7207 */ /* 0x000fc80001800000 */
[----:B------:R-:W-:Y:S02]  /*e660*/  ISETP.NE.U32.AND P6, PT, R154, RZ, PT ;  /* 0x000000ff9a00720c */ /* 0x000fe40003fc5070 */
[----:B------:R-:W-:Y:S02]  /*e670*/  SEL R154, RZ, 0x4, P5 ;  /* 0x00000004ff9a7807 */ /* 0x000fe40002800000 */
[----:B------:R-:W-:-:S03]  /*e680*/  IADD3 R146, P5, PT, R146, UR14, RZ ;  /* 0x0000000e92927c10 */ /* 0x000fc6000ffbe0ff */
[----:B------:R1:W-:Y:S01]  /*e690*/  LDGSTS.E [R252+0x30088], desc[UR30][R152.64], P4 ;  /* 0x3008800098fc7fae */ /* 0x0003e2000a1a101e */
[----:B------:R-:W-:Y:S02]  /*e6a0*/  IADD3.X R147, PT, PT, R147, UR15, RZ, P5, !PT ;  /* 0x0000000f93937c10 */ /* 0x000fe4000affe4ff */
[----:B------:R-:W-:Y:S02]  /*e6b0*/  ISETP.GE.AND P5, PT, R245, R238, PT ;  /* 0x000000eef500720c */ /* 0x000fe40003fa6270 */
[----:B------:R-:W-:Y:S01]  /*e6c0*/  LOP3.LUT R245, R28, 0x2a, RZ, 0xfc, !PT ;  /* 0x0000002a1cf57812 */ /* 0x000fe200078efcff */
[----:B------:R2:W-:Y:S01]  /*e6d0*/  LDGSTS.E [R252+0x30090], desc[UR30][R150.64], P6 ;  /* 0x3009000096fc7fae */ /* 0x0005e2000b1a101e */
[----:B------:R-:W-:-:S04]  /*e6e0*/  IADD3 R142, P6, PT, R142, UR14, RZ ;  /* 0x0000000e8e8e7c10 */ /* 0x000fc8000ffde0ff */
[----:B------:R-:W-:Y:S02]  /*e6f0*/  IADD3.X R143, PT, PT, R143, UR15, RZ, P6, !PT ;  /* 0x0000000f8f8f7c10 */ /* 0x000fe4000b7fe4ff */
[----:B-1----:R-:W-:-:S04]  /*e700*/  SEL R152, R154, RZ, P3 ;  /* 0x000000ff9a987207 */ /* 0x002fc80001800000 */
[----:B------:R-:W-:Y:S02]  /*e710*/  ISETP.NE.U32.AND P4, PT, R152, RZ, PT ;  /* 0x000000ff9800720c */ /* 0x000fe40003f85070 */
[----:B--2---:R-:W-:Y:S02]  /*e720*/  SEL R150, RZ, 0x4, P5 ;  /* 0x00000004ff967807 */ /* 0x004fe40002800000 */
[----:B------:R-:W-:Y:S02]  /*e730*/  IADD3 R144, P5, PT, R144, UR14, RZ ;  /* 0x0000000e90907c10 */ /* 0x000fe4000ffbe0ff */
[----:B------:R-:W-:Y:S02]  /*e740*/  SEL R150, R150, RZ, P3 ;  /* 0x000000ff96967207 */ /* 0x000fe40001800000 */
[----:B------:R-:W-:Y:S02]  /*e750*/  IADD3.X R145, PT, PT, R145, UR15, RZ, P5, !PT ;  /* 0x0000000f91917c10 */ /* 0x000fe4000affe4ff */
[----:B------:R-:W-:-:S02]  /*e760*/  ISETP.NE.U32.AND P6, PT, R150, RZ, PT ;  /* 0x000000ff9600720c */ /* 0x000fc40003fc5070 */
[----:B------:R-:W-:Y:S01]  /*e770*/  IADD3 R140, P5, PT, R140, UR14, RZ ;  /* 0x0000000e8c8c7c10 */ /* 0x000fe2000ffbe0ff */
[----:B------:R1:W-:Y:S01]  /*e780*/  LDGSTS.E [R252+0x30098], desc[UR30][R148.64], P4 ;  /* 0x3009800094fc7fae */ /* 0x0003e2000a1a101e */
[----:B------:R-:W-:Y:S02]  /*e790*/  ISETP.GE.AND P4, PT, R245, R238, PT ;  /* 0x000000eef500720c */ /* 0x000fe40003f86270 */
[----:B------:R-:W-:Y:S02]  /*e7a0*/  LOP3.LUT R245, R28, 0x2c, RZ, 0xfc, !PT ;  /* 0x0000002c1cf57812 */ /* 0x000fe400078efcff */
[----:B------:R-:W-:Y:S02]  /*e7b0*/  IADD3.X R141, PT, PT, R141, UR15, RZ, P5, !PT ;  /* 0x0000000f8d8d7c10 */ /* 0x000fe4000affe4ff */
[----:B------:R-:W-:-:S03]  /*e7c0*/  IADD3 R138, P5, PT, R138, UR14, RZ ;  /* 0x0000000e8a8a7c10 */ /* 0x000fc6000ffbe0ff */
[----:B------:R2:W-:Y:S01]  /*e7d0*/  LDGSTS.E [R252+0x300a0], desc[UR30][R146.64], P6 ;  /* 0x300a000092fc7fae */ /* 0x0005e2000b1a101e */
[----:B------:R-:W-:Y:S02]  /*e7e0*/  IADD3.X R139, PT, PT, R139, UR15, RZ, P5, !PT ;  /* 0x0000000f8b8b7c10 */ /* 0x000fe4000affe4ff */
[----:B-1----:R-:W-:Y:S02]  /*e7f0*/  SEL R148, RZ, 0x4, P4 ;  /* 0x00000004ff947807 */ /* 0x002fe40002000000 */
[-C--:B------:R-:W-:Y:S02]  /*e800*/  ISETP.GE.AND P4, PT, R245, R238.reuse, PT ;  /* 0x000000eef500720c */ /* 0x080fe40003f86270 */
[----:B------:R-:W-:Y:S02]  /*e810*/  LOP3.LUT R245, R28, 0x30, RZ, 0xfc, !PT ;  /* 0x000000301cf57812 */ /* 0x000fe400078efcff */
[-C--:B------:R-:W-:Y:S02]  /*e820*/  ISETP.GE.AND P6, PT, R244, R238.reuse, PT ;  /* 0x000000eef400720c */ /* 0x080fe40003fc6270 */
[----:B------:R-:W-:-:S02]  /*e830*/  ISETP.GE.AND P5, PT, R245, R238, PT ;  /* 0x000000eef500720c */ /* 0x000fc40003fa6270 */
[----:B--2---:R-:W-:Y:S02]  /*e840*/  SEL R146, R148, RZ, P3 ;  /* 0x000000ff94927207 */ /* 0x004fe40001800000 */
[----:B------:R-:W-:Y:S02]  /*e850*/  SEL R147, RZ, 0x4, P4 ;  /* 0x00000004ff937807 */ /* 0x000fe40002000000 */
[----:B------:R-:W-:Y:S02]  /*e860*/  SEL R149, RZ, 0x4, P5 ;  /* 0x00000004ff957807 */ /* 0x000fe40002800000 */
[----:B------:R-:W-:Y:S02]  /*e870*/  IADD3 R134, P5, PT, R134, UR14, RZ ;  /* 0x0000000e86867c10 */ /* 0x000fe4000ffbe0ff */
[----:B------:R-:W-:Y:S02]  /*e880*/  ISETP.NE.U32.AND P4, PT, R146, RZ, PT ;  /* 0x000000ff9200720c */ /* 0x000fe40003f85070 */
[----:B------:R-:W-:-:S02]  /*e890*/  SEL R147, R147, RZ, P3 ;  /* 0x000000ff93937207 */ /* 0x000fc40001800000 */
[----:B------:R-:W-:Y:S02]  /*e8a0*/  SEL R148, RZ, 0x4, P6 ;  /* 0x00000004ff947807 */ /* 0x000fe40003000000 */
[----:B------:R-:W-:Y:S02]  /*e8b0*/  IADD3 R136, P6, PT, R136, UR14, RZ ;  /* 0x0000000e88887c10 */ /* 0x000fe4000ffde0ff */
[----:B------:R-:W-:Y:S02]  /*e8c0*/  IADD3.X R135, PT, PT, R135, UR15, RZ, P5, !PT ;  /* 0x0000000f87877c10 */ /* 0x000fe4000affe4ff */
[----:B------:R-:W-:Y:S02]  /*e8d0*/  ISETP.NE.U32.AND P5, PT, R147, RZ, PT ;  /* 0x000000ff9300720c */ /* 0x000fe40003fa5070 */
[----:B------:R-:W-:Y:S01]  /*e8e0*/  IADD3.X R137, PT, PT, R137, UR15, RZ, P6, !PT ;  /* 0x0000000f89897c10 */ /* 0x000fe2000b7fe4ff */
[----:B------:R1:W-:Y:S01]  /*e8f0*/  LDGSTS.E [R252+0x300a8], desc[UR30][R144.64], P4 ;  /* 0x300a800090fc7fae */ /* 0x0003e2000a1a101e */
[----:B------:R-:W-:-:S02]  /*e900*/  IADD3 R132, P6, PT, R132, UR14, RZ ;  /* 0x0000000e84847c10 */ /* 0x000fc4000ffde0ff */
[----:B------:R-:W-:Y:S02]  /*e910*/  SEL R148, R148, RZ, P3 ;  /* 0x000000ff94947207 */ /* 0x000fe40001800000 */
[----:B------:R-:W-:Y:S02]  /*e920*/  IADD3.X R133, PT, PT, R133, UR15, RZ, P6, !PT ;  /* 0x0000000f85857c10 */ /* 0x000fe4000b7fe4ff */
[----:B------:R-:W-:Y:S02]  /*e930*/  IADD3 R146, P6, PT, R164, UR14, RZ ;  /* 0x0000000ea4927c10 */ /* 0x000fe4000ffde0ff */
[----:B------:R-:W-:Y:S01]  /*e940*/  ISETP.NE.U32.AND P4, PT, R148, RZ, PT ;  /* 0x000000ff9400720c */ /* 0x000fe20003f85070 */
[----:B------:R2:W-:Y:S01]  /*e950*/  LDGSTS.E [R252+0x300b0], desc[UR30][R142.64], P5 ;  /* 0x300b00008efc7fae */ /* 0x0005e2000a9a101e */
[----:B------:R-:W-:Y:S02]  /*e960*/  IADD3.X R147, PT, PT, R165, UR15, RZ, P6, !PT ;  /* 0x0000000fa5937c10 */ /* 0x000fe4000b7fe4ff */
[----:B-1----:R-:W-:-:S02]  /*e970*/  SEL R144, R149, RZ, P3 ;  /* 0x000000ff95907207 */ /* 0x002fc40001800000 */
[----:B------:R-:W-:Y:S02]  /*e980*/  LOP3.LUT R244, R28, 0x32, RZ, 0xfc, !PT ;  /* 0x000000321cf47812 */ /* 0x000fe400078efcff */
[----:B------:R-:W-:Y:S02]  /*e990*/  ISETP.NE.U32.AND P5, PT, R144, RZ, PT ;  /* 0x000000ff9000720c */ /* 0x000fe40003fa5070 */
[----:B------:R-:W-:Y:S02]  /*e9a0*/  LOP3.LUT R245, R28, 0x34, RZ, 0xfc, !PT ;  /* 0x000000341cf57812 */ /* 0x000fe400078efcff */
[----:B--2---:R-:W-:Y:S01]  /*e9b0*/  IADD3 R142, P6, PT, R166, UR14, RZ ;  /* 0x0000000ea68e7c10 */ /* 0x004fe2000ffde0ff */
[----:B------:R1:W-:Y:S01]  /*e9c0*/  LDGSTS.E [R252+0x300b8], desc[UR30][R140.64], P4 ;  /* 0x300b80008cfc7fae */ /* 0x0003e2000a1a101e */
[----:B------:R-:W-:Y:S02]  /*e9d0*/  ISETP.GE.AND P4, PT, R244, R238, PT ;  /* 0x000000eef400720c */ /* 0x000fe40003f86270 */
[----:B------:R-:W-:-:S02]  /*e9e0*/  IADD3.X R143, PT, PT, R167, UR15, RZ, P6, !PT ;  /* 0x0000000fa78f7c10 */ /* 0x000fc4000b7fe4ff */
[----:B------:R-:W-:Y:S02]  /*e9f0*/  IADD3 R144, P6, PT, R168, UR14, RZ ;  /* 0x0000000ea8907c10 */ /* 0x000fe4000ffde0ff */
[----:B------:R-:W-:Y:S01]  /*ea00*/  LOP3.LUT R244, R28, 0x36, RZ, 0xfc, !PT ;  /* 0x000000361cf47812 */ /* 0x000fe200078efcff */
[----:B------:R2:W-:Y:S01]  /*ea10*/  LDGSTS.E [R252+0x300c0], desc[UR30][R138.64], P5 ;  /* 0x300c00008afc7fae */ /* 0x0005e2000a9a101e */
[----:B------:R-:W-:Y:S02]  /*ea20*/  IADD3.X R145, PT, PT, R169, UR15, RZ, P6, !PT ;  /* 0x0000000fa9917c10 */ /* 0x000fe4000b7fe4ff */
[----:B------:R-:W-:Y:S02]  /*ea30*/  SEL R149, RZ, 0x4, P4 ;  /* 0x00000004ff957807 */ /* 0x000fe40002000000 */
[----:B-1----:R-:W-:Y:S02]  /*ea40*/  IADD3 R140, P6, PT, R170, UR14, RZ ;  /* 0x0000000eaa8c7c10 */ /* 0x002fe4000ffde0ff */
[----:B------:R-:W-:-:S02]  /*ea50*/  ISETP.GE.AND P4, PT, R244, R238, PT ;  /* 0x000000eef400720c */ /* 0x000fc40003f86270 */
[----:B------:R-:W-:Y:S02]  /*ea60*/  IADD3.X R141, PT, PT, R171, UR15, RZ, P6, !PT ;  /* 0x0000000fab8d7c10 */ /* 0x000fe4000b7fe4ff */
[-C--:B------:R-:W-:Y:S02]  /*ea70*/  ISETP.GE.AND P6, PT, R245, R238.reuse, PT ;  /* 0x000000eef500720c */ /* 0x080fe40003fc6270 */
[----:B------:R-:W-:Y:S02]  /*ea80*/  LOP3.LUT R245, R28, 0x38, RZ, 0xfc, !PT ;  /* 0x000000381cf57812 */ /* 0x000fe400078efcff */
[----:B------:R-:W-:Y:S02]  /*ea90*/  SEL R153, RZ, 0x4, P6 ;  /* 0x00000004ff997807 */ /* 0x000fe40003000000 */
[----:B------:R-:W-:Y:S02]  /*eaa0*/  ISETP.GE.AND P6, PT, R245, R238, PT ;  /* 0x000000eef500720c */ /* 0x000fe40003fc6270 */
[----:B------:R-:W-:-:S02]  /*eab0*/  SEL R149, R149, RZ, P3 ;  /* 0x000000ff95957207 */ /* 0x000fc40001800000 */
[----:B------:R-:W-:Y:S02]  /*eac0*/  SEL R156, RZ, 0x4, P6 ;  /* 0x00000004ff9c7807 */ /* 0x000fe40003000000 */
[----:B------:R-:W-:Y:S02]  /*ead0*/  SEL R155, RZ, 0x4, P4 ;  /* 0x00000004ff9b7807 */ /* 0x000fe40002000000 */
[----:B------:R-:W-:Y:S02]  /*eae0*/  IADD3 R150, P6, PT, R176, UR14, RZ ;  /* 0x0000000eb0967c10 */ /* 0x000fe4000ffde0ff */
[----:B------:R-:W-:Y:S02]  /*eaf0*/  ISETP.NE.U32.AND P4, PT, R149, RZ, PT ;  /* 0x000000ff9500720c */ /* 0x000fe40003f85070 */
[----:B------:R-:W-:Y:S02]  /*eb00*/  SEL R153, R153, RZ, P3 ;  /* 0x000000ff99997207 */ /* 0x000fe40001800000 */
[----:B------:R-:W-:-:S02]  /*eb10*/  IADD3.X R151, PT, PT, R177, UR15, RZ, P6, !PT ;  /* 0x0000000fb1977c10 */ /* 0x000fc4000b7fe4ff */
[----:B------:R-:W-:Y:S02]  /*eb20*/  ISETP.NE.U32.AND P6, PT, R153, RZ, PT ;  /* 0x000000ff9900720c */ /* 0x000fe40003fc5070 */
[----:B------:R-:W-:Y:S02]  /*eb30*/  SEL R157, R155, RZ, P3 ;  /* 0x000000ff9b9d7207 */ /* 0x000fe40001800000 */
[----:B--2---:R-:W-:Y:S02]  /*eb40*/  IADD3 R138, P5, PT, R172, UR14, RZ ;  /* 0x0000000eac8a7c10 */ /* 0x004fe4000ffbe0ff */
[----:B------:R-:W-:Y:S01]  /*eb50*/  LOP3.LUT R244, R28, 0x3a, RZ, 0xfc, !PT ;  /* 0x0000003a1cf47812 */ /* 0x000fe200078efcff */
[----:B------:R-:W-:Y:S01]  /*eb60*/  LDGSTS.E [R252+0x300c8], desc[UR30][R136.64], P4 ;  /* 0x300c800088fc7fae */ /* 0x000fe2000a1a101e */
[----:B------:R-:W-:Y:S02]  /*eb70*/  ISETP.NE.U32.AND P4, PT, R157, RZ, PT ;  /* 0x000000ff9d00720c */ /* 0x000fe40003f85070 */
[----:B------:R-:W-:-:S02]  /*eb80*/  IADD3.X R139, PT, PT, R173, UR15, RZ, P5, !PT ;  /* 0x0000000fad8b7c10 */ /* 0x000fc4000affe4ff */
[----:B------:R-:W-:Y:S01]  /*eb90*/  IADD3 R148, P5, PT, R174, UR14, RZ ;  /* 0x0000000eae947c10 */ /* 0x000fe2000ffbe0ff */
[----:B------:R1:W-:Y:S01]  /*eba0*/  LDGSTS.E [R252+0x300d0], desc[UR30][R134.64], P6 ;  /* 0x300d000086fc7fae */ /* 0x0003e2000b1a101e */
[----:B------:R-:W-:Y:S02]  /*ebb0*/  LOP3.LUT R245, R28, 0x3c, RZ, 0xfc, !PT ;  /* 0x0000003c1cf57812 */ /* 0x000fe400078efcff */
[----:B------:R-:W-:Y:S02]  /*ebc0*/  IADD3.X R149, PT, PT, R175, UR15, RZ, P5, !PT ;  /* 0x0000000faf957c10 */ /* 0x000fe4000affe4ff */
[----:B------:R-:W-:Y:S02]  /*ebd0*/  IADD3 R152, P5, PT, R178, UR14, RZ ;  /* 0x0000000eb2987c10 */ /* 0x000fe4000ffbe0ff */
[----:B------:R-:W-:Y:S01]  /*ebe0*/  SEL R156, R156, RZ, P3 ;  /* 0x000000ff9c9c7207 */ /* 0x000fe20001800000 */
[----:B------:R2:W-:Y:S01]  /*ebf0*/  LDGSTS.E [R252+0x300d8], desc[UR30][R132.64], P4 ;  /* 0x300d800084fc7fae */ /* 0x0005e2000a1a101e */
[----:B------:R-:W-:-:S02]  /*ec00*/  ISETP.GE.AND P4, PT, R244, R238, PT ;  /* 0x000000eef400720c */ /* 0x000fc40003f86270 */
[----:B------:R-:W-:Y:S02]  /*ec10*/  LOP3.LUT R244, R28, 0x3e, RZ, 0xfc, !PT ;  /* 0x0000003e1cf47812 */ /* 0x000fe400078efcff */
[----:B-1----:R-:W-:Y:S02]  /*ec20*/  IADD3 R134, P6, PT, R182, UR14, RZ ;  /* 0x0000000eb6867c10 */ /* 0x002fe4000ffde0ff */
[----:B------:R-:W-:Y:S02]  /*ec30*/  SEL R157, RZ, 0x4, P4 ;  /* 0x00000004ff9d7807 */ /* 0x000fe40002000000 */
[----:B------:R-:W-:Y:S02]  /*ec40*/  IADD3.X R135, PT, PT, R183, UR15, RZ, P6, !PT ;  /* 0x0000000fb7877c10 */ /* 0x000fe4000b7fe4ff */
[----:B------:R-:W-:Y:S02]  /*ec50*/  IADD3 R136, P6, PT, R184, UR14, RZ ;  /* 0x0000000eb8887c10 */ /* 0x000fe4000ffde0ff */
[----:B------:R-:W-:-:S02]  /*ec60*/  IADD3.X R153, PT, PT, R179, UR15, RZ, P5, !PT ;  /* 0x0000000fb3997c10 */ /* 0x000fc4000affe4ff */
[----:B------:R-:W-:Y:S02]  /*ec70*/  IADD3.X R137, PT, PT, R185, UR15, RZ, P6, !PT ;  /* 0x0000000fb9897c10 */ /* 0x000fe4000b7fe4ff */
[----:B--2---:R-:W-:Y:S02]  /*ec80*/  IADD3 R132, P6, PT, R186, UR14, RZ ;  /* 0x0000000eba847c10 */ /* 0x004fe4000ffde0ff */
[----:B------:R-:W-:Y:S02]  /*ec90*/  IADD3 R154, P5, PT, R180, UR14, RZ ;  /* 0x0000000eb49a7c10 */ /* 0x000fe4000ffbe0ff */
[----:B------:R-:W-:Y:S02]  /*eca0*/  IADD3.X R133, PT, PT, R187, UR15, RZ, P6, !PT ;  /* 0x0000000fbb857c10 */ /* 0x000fe4000b7fe4ff */
[----:B------:R-:W-:Y:S02]  /*ecb0*/  ISETP.GE.AND P6, PT, R245, R238, PT ;  /* 0x000000eef500720c */ /* 0x000fe40003fc6270 */
[----:B------:R-:W-:-:S02]  /*ecc0*/  LOP3.LUT R245, R28, 0x40, RZ, 0xfc, !PT ;  /* 0x000000401cf57812 */ /* 0x000fc400078efcff */
[----:B------:R-:W-:Y:S02]  /*ecd0*/  SEL R161, RZ, 0x4, P6 ;  /* 0x00000004ffa17807 */ /* 0x000fe40003000000 */
[-C--:B------:R-:W-:Y:S02]  /*ece0*/  ISETP.GE.AND P4, PT, R244, R238.reuse, PT ;  /* 0x000000eef400720c */ /* 0x080fe40003f86270 */
[----:B------:R-:W-:Y:S02]  /*ecf0*/  ISETP.GE.AND P6, PT, R245, R238, PT ;  /* 0x000000eef500720c */ /* 0x000fe40003fc6270 */
[----:B------:R-:W-:Y:S02]  /*ed00*/  SEL R157, R157, RZ, P3 ;  /* 0x000000ff9d9d7207 */ /* 0x000fe40001800000 */
[----:B------:R-:W-:Y:S02]  /*ed10*/  IADD3.X R155, PT, PT, R181, UR15, RZ, P5, !PT ;  /* 0x0000000fb59b7c10 */ /* 0x000fe4000affe4ff */
[----:B------:R-:W-:-:S02]  /*ed20*/  ISETP.NE.U32.AND P5, PT, R156, RZ, PT ;  /* 0x000000ff9c00720c */ /* 0x000fc40003fa5070 */
[----:B------:R-:W-:Y:S02]  /*ed30*/  SEL R163, RZ, 0x4, P4 ;  /* 0x00000004ffa37807 */ /* 0x000fe40002000000 */
[----:B------:R-:W-:Y:S02]  /*ed40*/  SEL R164, RZ, 0x4, P6 ;  /* 0x00000004ffa47807 */ /* 0x000fe40003000000 */
[----:B------:R-:W-:Y:S02]  /*ed50*/  ISETP.NE.U32.AND P4, PT, R157, RZ, PT ;  /* 0x000000ff9d00720c */ /* 0x000fe40003f85070 */
[----:B------:R-:W-:Y:S02]  /*ed60*/  IADD3 R158, P6, PT, R192, UR14, RZ ;  /* 0x0000000ec09e7c10 */ /* 0x000fe4000ffde0ff */
[----:B------:R-:W-:Y:S02]  /*ed70*/  SEL R161, R161, RZ, P3 ;  /* 0x000000ffa1a17207 */ /* 0x000fe40001800000 */
[----:B------:R-:W-:Y:S01]  /*ed80*/  IADD3.X R159, PT, PT, R193, UR15, RZ, P6, !PT ;  /* 0x0000000fc19f7c10 */ /* 0x000fe2000b7fe4ff */
[----:B------:R1:W-:Y:S01]  /*ed90*/  LDGSTS.E [R252+0x300e0], desc[UR30][R146.64], P5 ;  /* 0x300e000092fc7fae */ /* 0x0003e2000a9a101e */
[----:B------:R-:W-:-:S02]  /*eda0*/  ISETP.NE.U32.AND P6, PT, R161, RZ, PT ;  /* 0x000000ffa100720c */ /* 0x000fc40003fc5070 */
[----:B------:R-:W-:Y:S02]  /*edb0*/  SEL R165, R163, RZ, P3 ;  /* 0x000000ffa3a57207 */ /* 0x000fe40001800000 */
[C---:B------:R-:W-:Y:S01]  /*edc0*/  LOP3.LUT R244, R28.reuse, 0x42, RZ, 0xfc, !PT ;  /* 0x000000421cf47812 */ /* 0x040fe200078efcff */
[----:B------:R2:W-:Y:S01]  /*edd0*/  LDGSTS.E [R252+0x300e8], desc[UR30][R142.64], P4 ;  /* 0x300e80008efc7fae */ /* 0x0005e2000a1a101e */
[----:B------:R-:W-:Y:S02]  /*ede0*/  ISETP.NE.U32.AND P4, PT, R165, RZ, PT ;  /* 0x000000ffa500720c */ /* 0x000fe40003f85070 */
[----:B------:R-:W-:Y:S02]  /*edf0*/  LOP3.LUT R245, R28, 0x44, RZ, 0xfc, !PT ;  /* 0x000000441cf57812 */ /* 0x000fe400078efcff */
[----:B------:R-:W-:Y:S02]  /*ee00*/  SEL R164, R164, RZ, P3 ;  /* 0x000000ffa4a47207 */ /* 0x000fe40001800000 */
[----:B-1----:R-:W-:Y:S01]  /*ee10*/  IADD3 R146, P5, PT, R188, UR14, RZ ;  /* 0x0000000ebc927c10 */ /* 0x002fe2000ffbe0ff */
[----:B------:R1:W-:Y:S03]  /*ee20*/  LDGSTS.E [R252+0x300f0], desc[UR30][R144.64], P6 ;  /* 0x300f000090fc7fae */ /* 0x0003e6000b1a101e */
[----:B------:R-:W-:-:S02]  /*ee30*/  IADD3.X R147, PT, PT, R189, UR15, RZ, P5, !PT ;  /* 0x0000000fbd937c10 */ /* 0x000fc4000affe4ff */
[----:B--2---:R-:W-:Y:S01]  /*ee40*/  IADD3 R142, P6, PT, R198, UR14, RZ ;  /* 0x0000000ec68e7c10 */ /* 0x004fe2000ffde0ff */
[----:B------:R2:W-:Y:S01]  /*ee50*/  LDGSTS.E [R252+0x300f8], desc[UR30][R140.64], P4 ;  /* 0x300f80008cfc7fae */ /* 0x0005e2000a1a101e */
[----:B------:R-:W-:Y:S02]  /*ee60*/  IADD3 R156, P5, PT, R190, UR14, RZ ;  /* 0x0000000ebe9c7c10 */ /* 0x000fe4000ffbe0ff */
[----:B------:R-:W-:Y:S02]  /*ee70*/  IADD3.X R143, PT, PT, R199, UR15, RZ, P6, !PT ;  /* 0x0000000fc78f7c10 */ /* 0x000fe4000b7fe4ff */
[----:B------:R-:W-:Y:S02]  /*ee80*/  IADD3.X R157, PT, PT, R191, UR15, RZ, P5, !PT ;  /* 0x0000000fbf9d7c10 */ /* 0x000fe4000affe4ff */
[----:B-1----:R-:W-:Y:S02]  /*ee90*/  IADD3 R144, P6, PT, R200, UR14, RZ ;  /* 0x0000000ec8907c10 */ /* 0x002fe4000ffde0ff */
[----:B------:R-:W-:-:S02]  /*eea0*/  IADD3 R160, P5, PT, R194, UR14, RZ ;  /* 0x0000000ec2a07c10 */ /* 0x000fc4000ffbe0ff */
[----:B------:R-:W-:Y:S02]  /*eeb0*/  IADD3.X R145, PT, PT, R201, UR15, RZ, P6, !PT ;  /* 0x0000000fc9917c10 */ /* 0x000fe4000b7fe4ff */
[----:B------:R-:W-:Y:S02]  /*eec0*/  ISETP.GE.AND P4, PT, R244, R238, PT ;  /* 0x000000eef400720c */ /* 0x000fe40003f86270 */
[----:B--2---:R-:W-:Y:S02]  /*eed0*/  IADD3 R140, P6, PT, R202, UR14, RZ ;  /* 0x0000000eca8c7c10 */ /* 0x004fe4000ffde0ff */
[----:B------:R-:W-:Y:S02]  /*eee0*/  IADD3.X R161, PT, PT, R195, UR15, RZ, P5, !PT ;  /* 0x0000000fc3a17c10 */ /* 0x000fe4000affe4ff */
[----:B------:R-:W-:Y:S02]  /*eef0*/  LOP3.LUT R244, R28, 0x46, RZ, 0xfc, !PT ;  /* 0x000000461cf47812 */ /* 0x000fe400078efcff */
[----:B------:R-:W-:-:S02]  /*ef00*/  IADD3 R162, P5, PT, R196, UR14, RZ ;  /* 0x0000000ec4a27c10 */ /* 0x000fc4000ffbe0ff */
[----:B------:R-:W-:Y:S02]  /*ef10*/  SEL R165, RZ, 0x4, P4 ;  /* 0x00000004ffa57807 */ /* 0x000fe40002000000 */
[----:B------:R-:W-:Y:S02]  /*ef20*/  IADD3.X R141, PT, PT, R203, UR15, RZ, P6, !PT ;  /* 0x0000000fcb8d7c10 */ /* 0x000fe4000b7fe4ff */
[-C--:B------:R-:W-:Y:S02]  /*ef30*/  ISETP.GE.AND P6, PT, R245, R238.reuse, PT ;  /* 0x000000eef500720c */ /* 0x080fe40003fc6270 */
[----:B------:R-:W-:Y:S02]  /*ef40*/  LOP3.LUT R245, R28, 0x48, RZ, 0xfc, !PT ;  /* 0x000000481cf57812 */ /* 0x000fe400078efcff */
[----:B------:R-:W-:Y:S02]  /*ef50*/  ISETP.GE.AND P4, PT, R244, R238, PT ;  /* 0x000000eef400720c */ /* 0x000fe40003f86270 */
[----:B------:R-:W-:-:S02]  /*ef60*/  IADD3.X R163, PT, PT, R197, UR15, RZ, P5, !PT ;  /* 0x0000000fc5a37c10 */ /* 0x000fc4000affe4ff */
[----:B------:R-:W-:Y:S02]  /*ef70*/  SEL R165, R165, RZ, P3 ;  /* 0x000000ffa5a57207 */ /* 0x000fe40001800000 */
[----:B------:R-:W-:Y:S02]  /*ef80*/  ISETP.NE.U32.AND P5, PT, R164, RZ, PT ;  /* 0x000000ffa400720c */ /* 0x000fe40003fa5070 */
[----:B------:R-:W-:Y:S02]  /*ef90*/  SEL R169, RZ, 0x4, P6 ;  /* 0x00000004ffa97807 */ /* 0x000fe40003000000 */
[----:B------:R-:W-:Y:S02]  /*efa0*/  ISETP.GE.AND P6, PT, R245, R238, PT ;  /* 0x000000eef500720c */ /* 0x000fe40003fc6270 */
[----:B------:R-:W-:Y:S02]  /*efb0*/  SEL R171, RZ, 0x4, P4 ;  /* 0x00000004ffab7807 */ /* 0x000fe40002000000 */
[----:B------:R-:W-:-:S02]  /*efc0*/  ISETP.NE.U32.AND P4, PT, R165, RZ, PT ;  /* 0x000000ffa500720c */ /* 0x000fc40003f85070 */
[----:B------:R-:W-:Y:S02]  /*efd0*/  SEL R172, RZ, 0x4, P6 ;  /* 0x00000004ffac7807 */ /* 0x000fe40003000000 */
[----:B------:R-:W-:Y:S01]  /*efe0*/  IADD3 R166, P6, PT, R208, UR14, RZ ;  /* 0x0000000ed0a67c10 */ /* 0x000fe2000ffde0ff */
[----:B------:R1:W-:Y:S01]  /*eff0*/  LDGSTS.E [R252+0x30100], desc[UR30][R138.64], P5 ;  /* 0x301000008afc7fae */ /* 0x0003e2000a9a101e */
[----:B------:R-:W-:Y:S02]  /*f000*/  SEL R169, R169, RZ, P3 ;  /* 0x000000ffa9a97207 */ /* 0x000fe40001800000 */
[----:B------:R-:W-:Y:S02]  /*f010*/  IADD3.X R167, PT, PT, R209, UR15, RZ, P6, !PT ;  /* 0x0000000fd1a77c10 */ /* 0x000fe4000b7fe4ff */
[----:B------:R-:W-:Y:S02]  /*f020*/  ISETP.NE.U32.AND P6, PT, R169, RZ, PT ;  /* 0x000000ffa900720c */ /* 0x000fe40003fc5070 */
[----:B------:R-:W-:Y:S01]  /*f030*/  SEL R173, R171, RZ, P3 ;  /* 0x000000ffabad7207 */ /* 0x000fe20001800000 */
[----:B------:R2:W-:Y:S01]  /*f040*/  LDGSTS.E [R252+0x30108], desc[UR30][R148.64], P4 ;  /* 0x3010800094fc7fae */ /* 0x0005e2000a1a101e */
[----:B------:R-:W-:-:S02]  /*f050*/  LOP3.LUT R244, R28, 0x4a, RZ, 0xfc, !PT ;  /* 0x0000004a1cf47812 */ /* 0x000fc400078efcff */
[----:B------:R-:W-:Y:S02]  /*f060*/  ISETP.NE.U32.AND P4, PT, R173, RZ, PT ;  /* 0x000000ffad00720c */ /* 0x000fe40003f85070 */
[----:B-1----:R-:W-:Y:S02]  /*f070*/  IADD3 R138, P5, PT, R204, UR14, RZ ;  /* 0x0000000ecc8a7c10 */ /* 0x002fe4000ffbe0ff */
[----:B------:R-:W-:Y:S02]  /*f080*/  SEL R172, R172, RZ, P3 ;  /* 0x000000ffacac7207 */ /* 0x000fe40001800000 */
[----:B------:R-:W-:Y:S01]  /*f090*/  IADD3.X R139, PT, PT, R205, UR15, RZ, P5, !PT ;  /* 0x0000000fcd8b7c10 */ /* 0x000fe2000affe4ff */
[----:B------:R1:W-:Y:S01]  /*f0a0*/  LDGSTS.E [R252+0x30110], desc[UR30][R150.64], P6 ;  /* 0x3011000096fc7fae */ /* 0x0003e2000b1a101e */
[----:B------:R-:W-:Y:S02]  /*f0b0*/  IADD3 R164, P5, PT, R206, UR14, RZ ;  /* 0x0000000ecea47c10 */ /* 0x000fe4000ffbe0ff */
[----:B--2---:R-:W-:-:S02]  /*f0c0*/  IADD3 R148, P6, PT, R214, UR14, RZ ;  /* 0x0000000ed6947c10 */ /* 0x004fc4000ffde0ff */
[----:B------:R-:W-:Y:S01]  /*f0d0*/  IADD3.X R165, PT, PT, R207, UR15, RZ, P5, !PT ;  /* 0x0000000fcfa57c10 */ /* 0x000fe2000affe4ff */
[----:B------:R2:W-:Y:S01]  /*f0e0*/  LDGSTS.E [R252+0x30118], desc[UR30][R152.64], P4 ;  /* 0x3011800098fc7fae */ /* 0x0005e2000a1a101e */
[----:B------:R-:W-:Y:S02]  /*f0f0*/  IADD3 R168, P5, PT, R210, UR14, RZ ;  /* 0x0000000ed2a87c10 */ /* 0x000fe4000ffbe0ff */
[----:B------:R-:W-:Y:S02]  /*f100*/  IADD3.X R149, PT, PT, R215, UR15, RZ, P6, !PT ;  /* 0x0000000fd7957c10 */ /* 0x000fe4000b7fe4ff */
[----:B------:R-:W-:Y:S02]  /*f110*/  IADD3.X R169, PT, PT, R211, UR15, RZ, P5, !PT ;  /* 0x0000000fd3a97c10 */ /* 0x000fe4000affe4ff */
[----:B------:R-:W-:Y:S02]  /*f120*/  IADD3 R170, P5, PT, R212, UR14, RZ ;  /* 0x0000000ed4aa7c10 */ /* 0x000fe4000ffbe0ff */
[----:B-1----:R-:W-:-:S02]  /*f130*/  IADD3 R150, P6, PT, R216, UR14, RZ ;  /* 0x0000000ed8967c10 */ /* 0x002fc4000ffde0ff */
[----:B------:R-:W-:Y:S02]  /*f140*/  ISETP.GE.AND P4, PT, R244, R238, PT ;  /* 0x000000eef400720c */ /* 0x000fe40003f86270 */
[----:B------:R-:W-:Y:S02]  /*f150*/  IADD3.X R171, PT, PT, R213, UR15, RZ, P5, !PT ;  /* 0x0000000fd5ab7c10 */ /* 0x000fe4000affe4ff */
[----:B------:R-:W-:Y:S02]  /*f160*/  ISETP.NE.U32.AND P5, PT, R172, RZ, PT ;  /* 0x000000ffac00720c */ /* 0x000fe40003fa5070 */
[----:B------:R-:W-:Y:S02]  /*f170*/  LOP3.LUT R244, R28, 0x4e, RZ, 0xfc, !PT ;  /* 0x0000004e1cf47812 */ /* 0x000fe400078efcff */
[----:B------:R-:W-:Y:S02]  /*f180*/  IADD3.X R151, PT, PT, R217, UR15, RZ, P6, !PT ;  /* 0x0000000fd9977c10 */ /* 0x000fe4000b7fe4ff */
[----:B------:R-:W-:-:S02]  /*f190*/  SEL R173, RZ, 0x4, P4 ;  /* 0x00000004ffad7807 */ /* 0x000fc40002000000 */
[----:B--2---:R-:W-:Y:S02]  /*f1a0*/  IADD3 R152, P6, PT, R218, UR14, RZ ;  /* 0x0000000eda987c10 */ /* 0x004fe4000ffde0ff */
[----:B------:R-:W-:Y:S02]  /*f1b0*/  LOP3.LUT R245, R28, 0x4c, RZ, 0xfc, !PT ;  /* 0x0000004c1cf57812 */ /* 0x000fe400078efcff */
[-C--:B------:R-:W-:Y:S01]  /*f1c0*/  ISETP.GE.AND P4, PT, R244, R238.reuse, PT ;  /* 0x000000eef400720c */ /* 0x080fe20003f86270 */
[----:B------:R1:W-:Y:S01]  /*f1d0*/  LDGSTS.E [R252+0x30120], desc[UR30][R154.64], P5 ;  /* 0x301200009afc7fae */ /* 0x0003e2000a9a101e */
[----:B------:R-:W-:Y:S02]  /*f1e0*/  SEL R173, R173, RZ, P3 ;  /* 0x000000ffadad7207 */ /* 0x000fe40001800000 */
[----:B------:R-:W-:Y:S02]  /*f1f0*/  IADD3.X R153, PT, PT, R219, UR15, RZ, P6, !PT ;  /* 0x0000000fdb997c10 */ /* 0x000fe4000b7fe4ff */
[----:B------:R-:W-:-:S02]  /*f200*/  ISETP.GE.AND P6, PT, R245, R238, PT ;  /* 0x000000eef500720c */ /* 0x000fc40003fc6270 */
[----:B------:R-:W-:Y:S02]  /*f210*/  LOP3.LUT R245, R28, 0x50, RZ, 0xfc, !PT ;  /* 0x000000501cf57812 */ /* 0x000fe400078efcff */
[----:B------:R-:W-:Y:S02]  /*f220*/  SEL R179, RZ, 0x4, P4 ;  /* 0x00000004ffb37807 */ /* 0x000fe40002000000 */
[----:B------:R-:W-:Y:S02]  /*f230*/  ISETP.NE.U32.AND P4, PT, R173, RZ, PT ;  /* 0x000000ffad00720c */ /* 0x000fe40003f85070 */
[----:B------:R-:W-:Y:S02]  /*f240*/  SEL R177, RZ, 0x4, P6 ;  /* 0x00000004ffb17807 */ /* 0x000fe40003000000 */
[----:B------:R-:W-:Y:S02]  /*f250*/  ISETP.GE.AND P6, PT, R245, R238, PT ;  /* 0x000000eef500720c */ /* 0x000fe40003fc6270 */
[----:B-1----:R-:W-:-:S02]  /*f260*/  IADD3 R154, P5, PT, R220, UR14, RZ ;  /* 0x0000000edc9a7c10 */ /* 0x002fc4000ffbe0ff */
[----:B------:R-:W-:Y:S02]  /*f270*/  SEL R180, RZ, 0x4, P6 ;  /* 0x00000004ffb47807 */ /* 0x000fe40003000000 */
[----:B------:R-:W-:Y:S02]  /*f280*/  IADD3 R174, P6, PT, R224, UR14, RZ ;  /* 0x0000000ee0ae7c10 */ /* 0x000fe4000ffde0ff */
[----:B------:R-:W-:Y:S01]  /*f290*/  IADD3.X R155, PT, PT, R221, UR15, RZ, P5, !PT ;  /* 0x0000000fdd9b7c10 */ /* 0x000fe2000affe4ff */
[----:B------:R1:W-:Y:S01]  /*f2a0*/  LDGSTS.E [R252+0x30128], desc[UR30][R134.64], P4 ;  /* 0x3012800086fc7fae */ /* 0x0003e2000a1a101e */
[----:B------:R-:W-:Y:S02]  /*f2b0*/  SEL R177, R177, RZ, P3 ;  /* 0x000000ffb1b17207 */ /* 0x000fe40001800000 */
[----:B------:R-:W-:Y:S02]  /*f2c0*/  IADD3 R172, P5, PT, R222, UR14, RZ ;  /* 0x0000000edeac7c10 */ /* 0x000fe4000ffbe0ff */
[----:B------:R-:W-:-:S02]  /*f2d0*/  SEL R181, R179, RZ, P3 ;  /* 0x000000ffb3b57207 */ /* 0x000fc40001800000 */
[----:B------:R-:W-:Y:S02]  /*f2e0*/  IADD3.X R175, PT, PT, R225, UR15, RZ, P6, !PT ;  /* 0x0000000fe1af7c10 */ /* 0x000fe4000b7fe4ff */
[----:B------:R-:W-:Y:S02]  /*f2f0*/  ISETP.NE.U32.AND P6, PT, R177, RZ, PT ;  /* 0x000000ffb100720c */ /* 0x000fe40003fc5070 */
[----:B------:R-:W-:Y:S02]  /*f300*/  IADD3.X R173, PT, PT, R223, UR15, RZ, P5, !PT ;  /* 0x0000000fdfad7c10 */ /* 0x000fe4000affe4ff */
[----:B------:R-:W-:Y:S02]  /*f310*/  ISETP.NE.U32.AND P4, PT, R181, RZ, PT ;  /* 0x000000ffb500720c */ /* 0x000fe40003f85070 */
[----:B------:R-:W-:Y:S02]  /*f320*/  IADD3 R176, P5, PT, R226, UR14, RZ ;  /* 0x0000000ee2b07c10 */ /* 0x000fe4000ffbe0ff */
[----:B------:R-:W-:-:S02]  /*f330*/  SEL R180, R180, RZ, P3 ;  /* 0x000000ffb4b47207 */ /* 0x000fc40001800000 */
[----:B------:R-:W-:Y:S02]  /*f340*/  IADD3.X R177, PT, PT, R227, UR15, RZ, P5, !PT ;  /* 0x0000000fe3b17c10 */ /* 0x000fe4000affe4ff */
[----:B------:R-:W-:Y:S01]  /*f350*/  IADD3 R178, P5, PT, R228, UR14, RZ ;  /* 0x0000000ee4b27c10 */ /* 0x000fe2000ffbe0ff */
[----:B------:R-:W-:Y:S01]  /*f360*/  LDGSTS.E [R252+0x30130], desc[UR30][R136.64], P6 ;  /* 0x3013000088fc7fae */ /* 0x000fe2000b1a101e */
[----:B------:R-:W-:Y:S02]  /*f370*/  LOP3.LUT R245, R28, 0x52, RZ, 0xfc, !PT ;  /* 0x000000521cf57812 */ /* 0x000fe400078efcff */
[----:B------:R-:W-:Y:S01]  /*f380*/  IADD3.X R179, PT, PT, R229, UR15, RZ, P5, !PT ;  /* 0x0000000fe5b37c10 */ /* 0x000fe2000affe4ff */
[----:B------:R2:W-:Y:S01]  /*f390*/  LDGSTS.E [R252+0x30138], desc[UR30][R132.64], P4 ;  /* 0x3013800084fc7fae */ /* 0x0005e2000a1a101e */
[----:B------:R-:W-:Y:S02]  /*f3a0*/  ISETP.NE.U32.AND P5, PT, R180, RZ, PT ;  /* 0x000000ffb400720c */ /* 0x000fe40003fa5070 */
[----:B------:R-:W-:-:S02]  /*f3b0*/  ISETP.GE.AND P4, PT, R245, R238, PT ;  /* 0x000000eef500720c */ /* 0x000fc40003f86270 */
[----:B------:R-:W-:Y:S02]  /*f3c0*/  LOP3.LUT R245, R28, 0x54, RZ, 0xfc, !PT ;  /* 0x000000541cf57812 */ /* 0x000fe400078efcff */
[----:B-1----:R-:W-:Y:S02]  /*f3d0*/  IADD3 R134, P6, PT, R230, UR14, RZ ;  /* 0x0000000ee6867c10 */ /* 0x002fe4000ffde0ff */
[----:B------:R-:W-:Y:S02]  /*f3e0*/  LOP3.LUT R244, R28, 0x56, RZ, 0xfc, !PT ;  /* 0x000000561cf47812 */ /* 0x000fe400078efcff */
[----:B------:R-:W-:Y:S02]  /*f3f0*/  IADD3.X R135, PT, PT, R231, UR15, RZ, P6, !PT ;  /* 0x0000000fe7877c10 */ /* 0x000fe4000b7fe4ff */
[----:B--2---:R-:W-:Y:S01]  /*f400*/  SEL R133, RZ, 0x4, P4 ;  /* 0x00000004ff857807 */ /* 0x004fe20002000000 */
[----:B------:R1:W-:Y:S01]  /*f410*/  LDGSTS.E [R252+0x30140], desc[UR30][R146.64], P5 ;  /* 0x3014000092fc7fae */ /* 0x0003e2000a9a101e */
[----:B------:R-:W-:-:S02]  /*f420*/  ISETP.GE.AND P4, PT, R245, R238, PT ;  /* 0x000000eef500720c */ /* 0x000fc40003f86270 */
[----:B------:R-:W-:Y:S02]  /*f430*/  SEL R133, R133, RZ, P3 ;  /* 0x000000ff85857207 */ /* 0x000fe40001800000 */
[----:B------:R-:W-:Y:S02]  /*f440*/  IADD3 R136, P6, PT, R232, UR14, RZ ;  /* 0x0000000ee8887c10 */ /* 0x000fe4000ffde0ff */
[----:B------:R-:W-:Y:S02]  /*f450*/  LOP3.LUT R245, R28, 0x58, RZ, 0xfc, !PT ;  /* 0x000000581cf57812 */ /* 0x000fe400078efcff */
[----:B------:R-:W-:Y:S02]  /*f460*/  IADD3.X R137, PT, PT, R233, UR15, RZ, P6, !PT ;  /* 0x0000000fe9897c10 */ /* 0x000fe4000b7fe4ff */
[----:B------:R-:W-:Y:S02]  /*f470*/  IADD3 R130, P6, PT, R130, UR16, RZ ;  /* 0x0000001082827c10 */ /* 0x000fe4000ffde0ff */
[----:B-1----:R-:W-:-:S02]  /*f480*/  SEL R146, RZ, 0x4, P4 ;  /* 0x00000004ff927807 */ /* 0x002fc40002000000 */
[----:B------:R-:W-:Y:S02]  /*f490*/  ISETP.NE.U32.AND P4, PT, R133, RZ, PT ;  /* 0x000000ff8500720c */ /* 0x000fe40003f85070 */
[----:B------:R-:W-:Y:S02]  /*f4a0*/  IADD3.X R131, PT, PT, R131, UR17, RZ, P6, !PT ;  /* 0x0000001183837c10 */ /* 0x000fe4000b7fe4ff */
[----:B------:R-:W-:Y:S02]  /*f4b0*/  IADD3 R126, P6, PT, R126, UR16, RZ ;  /* 0x000000107e7e7c10 */ /* 0x000fe4000ffde0ff */
[----:B------:R-:W-:Y:S02]  /*f4c0*/  SEL R146, R146, RZ, P3 ;  /* 0x000000ff92927207 */ /* 0x000fe40001800000 */
[----:B------:R-:W-:Y:S02]  /*f4d0*/  IADD3.X R127, PT, PT, R127, UR17, RZ, P6, !PT ;  /* 0x000000117f7f7c10 */ /* 0x000fe4000b7fe4ff */
[----:B------:R-:W-:-:S02]  /*f4e0*/  ISETP.NE.U32.AND P6, PT, R146, RZ, PT ;  /* 0x000000ff9200720c */ /* 0x000fc40003fc5070 */
[----:B------:R-:W-:Y:S01]  /*f4f0*/  IADD3 R132, P5, PT, R234, UR14, RZ ;  /* 0x0000000eea847c10 */ /* 0x000fe2000ffbe0ff */
[----:B------:R-:W-:Y:S01]  /*f500*/  LDGSTS.E [R252+0x30148], desc[UR30][R156.64], P4 ;  /* 0x301480009cfc7fae */ /* 0x000fe2000a1a101e */
[-C--:B------:R-:W-:Y:S02]  /*f510*/  ISETP.GE.AND P4, PT, R244, R238.reuse, PT ;  /* 0x000000eef400720c */ /* 0x080fe40003f86270 */
[----:B------:R-:W-:Y:S02]  /*f520*/  LOP3.LUT R244, R28, 0x5a, RZ, 0xfc, !PT ;  /* 0x0000005a1cf47812 */ /* 0x000fe400078efcff */
[----:B------:R-:W-:Y:S02]  /*f530*/  SEL R147, RZ, 0x4, P4 ;  /* 0x00000004ff937807 */ /* 0x000fe40002000000 */
[----:B------:R-:W-:Y:S02]  /*f540*/  ISETP.GE.AND P4, PT, R245, R238, PT ;  /* 0x000000eef500720c */ /* 0x000fe40003f86270 */
[----:B------:R-:W-:Y:S01]  /*f550*/  SEL R147, R147, RZ, P3 ;  /* 0x000000ff93937207 */ /* 0x000fe20001800000 */
[----:B------:R-:W-:Y:S01]  /*f560*/  LDGSTS.E [R252+0x30150], desc[UR30][R158.64], P6 ;  /* 0x301500009efc7fae */ /* 0x000fe2000b1a101e */
[----:B------:R-:W-:-:S02]  /*f570*/  SEL R146, RZ, 0x4, P4 ;  /* 0x00000004ff927807 */ /* 0x000fc40002000000 */
[----:B------:R-:W-:Y:S02]  /*f580*/  ISETP.NE.U32.AND P4, PT, R147, RZ, PT ;  /* 0x000000ff9300720c */ /* 0x000fe40003f85070 */
[----:B------:R-:W-:Y:S02]  /*f590*/  IADD3 R118, P6, PT, R118, UR16, RZ ;  /* 0x0000001076767c10 */ /* 0x000fe4000ffde0ff */
[----:B------:R-:W-:Y:S02]  /*f5a0*/  SEL R146, R146, RZ, P3 ;  /* 0x000000ff92927207 */ /* 0x000fe40001800000 */
[----:B------:R-:W-:Y:S02]  /*f5b0*/  IADD3.X R119, PT, PT, R119, UR17, RZ, P6, !PT ;  /* 0x0000001177777c10 */ /* 0x000fe4000b7fe4ff */
[----:B------:R-:W-:Y:S02]  /*f5c0*/  IADD3 R114, P6, PT, R114, UR16, RZ ;  /* 0x0000001072727c10 */ /* 0x000fe4000ffde0ff */
[----:B------:R-:W-:-:S02]  /*f5d0*/  IADD3.X R133, PT, PT, R235, UR15, RZ, P5, !PT ;  /* 0x0000000feb857c10 */ /* 0x000fc4000affe4ff */
[----:B------:R-:W-:Y:S01]  /*f5e0*/  IADD3.X R115, PT, PT, R115, UR17, RZ, P6, !PT ;  /* 0x0000001173737c10 */ /* 0x000fe2000b7fe4ff */
[----:B------:R-:W-:Y:S01]  /*f5f0*/  LDGSTS.E [R252+0x30158], desc[UR30][R160.64], P4 ;  /* 0x30158000a0fc7fae */ /* 0x000fe2000a1a101e */
[----:B------:R-:W-:Y:S02]  /*f600*/  IADD3 R128, P5, PT, R128, UR16, RZ ;  /* 0x0000001080807c10 */ /* 0x000fe4000ffbe0ff */
[----:B------:R-:W-:Y:S02]  /*f610*/  ISETP.NE.U32.AND P6, PT, R146, RZ, PT ;  /* 0x000000ff9200720c */ /* 0x000fe40003fc5070 */
[----:B------:R-:W-:Y:S02]  /*f620*/  ISETP.GE.AND P4, PT, R244, R238, PT ;  /* 0x000000eef400720c */ /* 0x000fe40003f86270 */
[----:B------:R-:W-:Y:S02]  /*f630*/  IADD3.X R129, PT, PT, R129, UR17, RZ, P5, !PT ;  /* 0x0000001181817c10 */ /* 0x000fe4000affe4ff */
[----:B------:R-:W-:-:S02]  /*f640*/  IADD3 R124, P5, PT, R124, UR16, RZ ;  /* 0x000000107c7c7c10 */ /* 0x000fc4000ffbe0ff */
[----:B------:R-:W-:Y:S02]  /*f650*/  LOP3.LUT R245, R28, 0x5c, RZ, 0xfc, !PT ;  /* 0x0000005c1cf57812 */ /* 0x000fe400078efcff */
[----:B------:R-:W-:Y:S02]  /*f660*/  SEL R147, RZ, 0x4, P4 ;  /* 0x00000004ff937807 */ /* 0x000fe40002000000 */
[----:B------:R-:W-:Y:S01]  /*f670*/  IADD3.X R125, PT, PT, R125, UR17, RZ, P5, !PT ;  /* 0x000000117d7d7c10 */ /* 0x000fe2000affe4ff */
[----:B------:R-:W-:Y:S01]  /*f680*/  LDGSTS.E [R252+0x30160], desc[UR30][R162.64], P6 ;  /* 0x30160000a2fc7fae */ /* 0x000fe2000b1a101e */
[----:B------:R-:W-:Y:S02]  /*f690*/  ISETP.GE.AND P4, PT, R245, R238, PT ;  /* 0x000000eef500720c */ /* 0x000fe40003f86270 */
[----:B------:R-:W-:Y:S02]  /*f6a0*/  IADD3 R122, P5, PT, R122, UR16, RZ ;  /* 0x000000107a7a7c10 */ /* 0x000fe4000ffbe0ff */
[----:B------:R-:W-:-:S02]  /*f6b0*/  SEL R147, R147, RZ, P3 ;  /* 0x000000ff93937207 */ /* 0x000fc40001800000 */
[----:B------:R-:W-:Y:S02]  /*f6c0*/  SEL R146, RZ, 0x4, P4 ;  /* 0x00000004ff927807 */ /* 0x000fe40002000000 */
[----:B------:R-:W-:Y:S02]  /*f6d0*/  IADD3.X R123, PT, PT, R123, UR17, RZ, P5, !PT ;  /* 0x000000117b7b7c10 */ /* 0x000fe4000affe4ff */
[----:B------:R-:W-:Y:S02]  /*f6e0*/  IADD3 R106, P6, PT, R106, UR16, RZ ;  /* 0x000000106a6a7c10 */ /* 0x000fe4000ffde0ff */
[----:B------:R-:W-:Y:S02]  /*f6f0*/  ISETP.NE.U32.AND P4, PT, R147, RZ, PT ;  /* 0x000000ff9300720c */ /* 0x000fe40003f85070 */
[----:B------:R-:W-:Y:S02]  /*f700*/  IADD3 R120, P5, PT, R120, UR16, RZ ;  /* 0x0000001078787c10 */ /* 0x000fe4000ffbe0ff */
[----:B------:R-:W-:-:S02]  /*f710*/  IADD3.X R107, PT, PT, R107, UR17, RZ, P6, !PT ;  /* 0x000000116b6b7c10 */ /* 0x000fc4000b7fe4ff */
[----:B------:R-:W-:Y:S02]  /*f720*/  IADD3.X R121, PT, PT, R121, UR17, RZ, P5, !PT ;  /* 0x0000001179797c10 */ /* 0x000fe4000affe4ff */
[----:B------:R-:W-:Y:S02]  /*f730*/  IADD3 R102, P6, PT, R102, UR16, RZ ;  /* 0x0000001066667c10 */ /* 0x000fe4000ffde0ff */
[----:B------:R-:W-:Y:S02]  /*f740*/  IADD3 R116, P5, PT, R116, UR16, RZ ;  /* 0x0000001074747c10 */ /* 0x000fe4000ffbe0ff */
[----:B------:R-:W-:Y:S01]  /*f750*/  SEL R146, R146, RZ, P3 ;  /* 0x000000ff92927207 */ /* 0x000fe20001800000 */
[----:B------:R1:W-:Y:S01]  /*f760*/  LDGSTS.E [R252+0x30168], desc[UR30][R142.64], P4 ;  /* 0x301680008efc7fae */ /* 0x0003e2000a1a101e */
[----:B------:R-:W-:Y:S02]  /*f770*/  IADD3.X R103, PT, PT, R103, UR17, RZ, P6, !PT ;  /* 0x0000001167677c10 */ /* 0x000fe4000b7fe4ff */
[----:B------:R-:W-:-:S02]  /*f780*/  IADD3.X R117, PT, PT, R117, UR17, RZ, P5, !PT ;  /* 0x0000001175757c10 */ /* 0x000fc4000affe4ff */
[----:B------:R-:W-:Y:S02]  /*f790*/  ISETP.NE.U32.AND P6, PT, R146, RZ, PT ;  /* 0x000000ff9200720c */ /* 0x000fe40003fc5070 */
[----:B------:R-:W-:Y:S02]  /*f7a0*/  LOP3.LUT R244, R28, 0x5e, RZ, 0xfc, !PT ;  /* 0x0000005e1cf47812 */ /* 0x000fe400078efcff */
[----:B------:R-:W-:Y:S02]  /*f7b0*/  IADD3 R112, P5, PT, R112, UR16, RZ ;  /* 0x0000001070707c10 */ /* 0x000fe4000ffbe0ff */
[----:B------:R-:W-:Y:S02]  /*f7c0*/  ISETP.GE.AND P4, PT, R244, R238, PT ;  /* 0x000000eef400720c */ /* 0x000fe40003f86270 */
[----:B------:R-:W-:Y:S02]  /*f7d0*/  IADD3.X R113, PT, PT, R113, UR17, RZ, P5, !PT ;  /* 0x0000001171717c10 */ /* 0x000fe4000affe4ff */
[----:B------:R-:W-:-:S02]  /*f7e0*/  IADD3 R110, P5, PT, R110, UR16, RZ ;  /* 0x000000106e6e7c10 */ /* 0x000fc4000ffbe0ff */
[----:B------:R-:W-:Y:S01]  /*f7f0*/  LOP3.LUT R245, R28, 0x60, RZ, 0xfc, !PT ;  /* 0x000000601cf57812 */ /* 0x000fe200078efcff */
[----:B------:R-:W-:Y:S01]  /*f800*/  LDGSTS.E [R252+0x30170], desc[UR30][R144.64], P6 ;  /* 0x3017000090fc7fae */ /* 0x000fe2000b1a101e */
[----:B-1----:R-:W-:Y:S02]  /*f810*/  SEL R143, RZ, 0x4, P4 ;  /* 0x00000004ff8f7807 */ /* 0x002fe40002000000 */
[----:B------:R-:W-:Y:S02]  /*f820*/  IADD3.X R111, PT, PT, R111, UR17, RZ, P5, !PT ;  /* 0x000000116f6f7c10 */ /* 0x000fe4000affe4ff */
[----:B------:R-:W-:Y:S02]  /*f830*/  IADD3 R108, P5, PT, R108, UR16, RZ ;  /* 0x000000106c6c7c10 */ /* 0x000fe4000ffbe0ff */
[----:B------:R-:W-:Y:S02]  /*f840*/  ISETP.GE.AND P4, PT, R245, R238, PT ;  /* 0x000000eef500720c */ /* 0x000fe40003f86270 */
[----:B------:R-:W-:-:S02]  /*f850*/  SEL R143, R143, RZ, P3 ;  /* 0x000000ff8f8f7207 */ /* 0x000fc40001800000 */
[----:B------:R-:W-:Y:S02]  /*f860*/  IADD3 R94, P6, PT, R94, UR16, RZ ;  /* 0x000000105e5e7c10 */ /* 0x000fe4000ffde0ff */
[----:B------:R-:W-:Y:S02]  /*f870*/  IADD3.X R109, PT, PT, R109, UR17, RZ, P5, !PT ;  /* 0x000000116d6d7c10 */ /* 0x000fe4000affe4ff */
[----:B------:R-:W-:Y:S02]  /*f880*/  SEL R142, RZ, 0x4, P4 ;  /* 0x00000004ff8e7807 */ /* 0x000fe40002000000 */
[----:B------:R-:W-:Y:S02]  /*f890*/  IADD3 R104, P5, PT, R104, UR16, RZ ;  /* 0x0000001068687c10 */ /* 0x000fe4000ffbe0ff */
[----:B------:R-:W-:Y:S02]  /*f8a0*/  ISETP.NE.U32.AND P4, PT, R143, RZ, PT ;  /* 0x000000ff8f00720c */ /* 0x000fe40003f85070 */
[----:B------:R-:W-:-:S02]  /*f8b0*/  IADD3.X R95, PT, PT, R95, UR17, RZ, P6, !PT ;  /* 0x000000115f5f7c10 */ /* 0x000fc4000b7fe4ff */
[----:B------:R-:W-:Y:S02]  /*f8c0*/  IADD3 R90, P6, PT, R90, UR16, RZ ;  /* 0x000000105a5a7c10 */ /* 0x000fe4000ffde0ff */
[----:B------:R-:W-:Y:S02]  /*f8d0*/  IADD3.X R105, PT, PT, R105, UR17, RZ, P5, !PT ;  /* 0x0000001169697c10 */ /* 0x000fe4000affe4ff */
[----:B------:R-:W-:Y:S02]  /*f8e0*/  SEL R142, R142, RZ, P3 ;  /* 0x000000ff8e8e7207 */ /* 0x000fe40001800000 */
[----:B------:R-:W-:Y:S02]  /*f8f0*/  IADD3 R100, P5, PT, R100, UR16, RZ ;  /* 0x0000001064647c10 */ /* 0x000fe4000ffbe0ff */
[----:B------:R-:W-:Y:S01]  /*f900*/  IADD3.X R91, PT, PT, R91, UR17, RZ, P6, !PT ;  /* 0x000000115b5b7c10 */ /* 0x000fe2000b7fe4ff */
[----:B------:R1:W-:Y:S01]  /*f910*/  LDGSTS.E [R252+0x30178], desc[UR30][R140.64], P4 ;  /* 0x301780008cfc7fae */ /* 0x0003e2000a1a101e */
[----:B------:R-:W-:-:S02]  /*f920*/  ISETP.NE.U32.AND P6, PT, R142, RZ, PT ;  /* 0x000000ff8e00720c */ /* 0x000fc40003fc5070 */
[----:B------:R-:W-:Y:S02]  /*f930*/  IADD3.X R101, PT, PT, R101, UR17, RZ, P5, !PT ;  /* 0x0000001165657c10 */ /* 0x000fe4000affe4ff */
[----:B------:R-:W-:Y:S02]  /*f940*/  IADD3 R98, P5, PT, R98, UR16, RZ ;  /* 0x0000001062627c10 */ /* 0x000fe4000ffbe0ff */
[----:B------:R-:W-:Y:S02]  /*f950*/  LOP3.LUT R244, R28, 0x62, RZ, 0xfc, !PT ;  /* 0x000000621cf47812 */ /* 0x000fe400078efcff */
[----:B------:R-:W-:Y:S02]  /*f960*/  IADD3.X R99, PT, PT, R99, UR17, RZ, P5, !PT ;  /* 0x0000001163637c10 */ /* 0x000fe4000affe4ff */
[----:B------:R-:W-:Y:S02]  /*f970*/  ISETP.GE.AND P4, PT, R244, R238, PT ;  /* 0x000000eef400720c */ /* 0x000fe40003f86270 */
[----:B------:R-:W-:Y:S01]  /*f980*/  IADD3 R96, P5, PT, R96, UR16, RZ ;  /* 0x0000001060607c10 */ /* 0x000fe2000ffbe0ff */
[----:B------:R2:W-:Y:S01]  /*f990*/  LDGSTS.E [R252+0x30180], desc[UR30][R138.64], P6 ;  /* 0x301800008afc7fae */ /* 0x0005e2000b1a101e */
[----:B------:R-:W-:-:S02]  /*f9a0*/  LOP3.LUT R245, R28, 0x64, RZ, 0xfc, !PT ;  /* 0x000000641cf57812 */ /* 0x000fc400078efcff */
[----:B-1----:R-:W-:Y:S02]  /*f9b0*/  SEL R140, RZ, 0x4, P4 ;  /* 0x00000004ff8c7807 */ /* 0x002fe40002000000 */
[----:B------:R-:W-:Y:S02]  /*f9c0*/  IADD3.X R97, PT, PT, R97, UR17, RZ, P5, !PT ;  /* 0x0000001161617c10 */ /* 0x000fe4000affe4ff */
[----:B------:R-:W-:Y:S02]  /*f9d0*/  IADD3 R92, P5, PT, R92, UR16, RZ ;  /* 0x000000105c5c7c10 */ /* 0x000fe4000ffbe0ff */
[----:B------:R-:W-:Y:S02]  /*f9e0*/  ISETP.GE.AND P4, PT, R245, R238, PT ;  /* 0x000000eef500720c */ /* 0x000fe40003f86270 */
[----:B------:R-:W-:Y:S02]  /*f9f0*/  IADD3.X R93, PT, PT, R93, UR17, RZ, P5, !PT ;  /* 0x000000115d5d7c10 */ /* 0x000fe4000affe4ff */
[----:B--2---:R-:W-:-:S02]  /*fa00*/  SEL R139, R140, RZ, P3 ;  /* 0x000000ff8c8b7207 */ /* 0x004fc40001800000 */
[----:B------:R-:W-:Y:S02]  /*fa10*/  IADD3 R88, P5, PT, R88, UR16, RZ ;  /* 0x0000001058587c10 */ /* 0x000fe4000ffbe0ff */
[----:B------:R-:W-:Y:S02]  /*fa20*/  SEL R138, RZ, 0x4, P4 ;  /* 0x00000004ff8a7807 */ /* 0x000fe40002000000 */
[----:B------:R-:W-:Y:S02]  /*fa30*/  ISETP.NE.U32.AND P4, PT, R139, RZ, PT ;  /* 0x000000ff8b00720c */ /* 0x000fe40003f85070 */
[----:B------:R-:W-:Y:S02]  /*fa40*/  IADD3.X R89, PT, PT, R89, UR17, RZ, P5, !PT ;  /* 0x0000001159597c10 */ /* 0x000fe4000affe4ff */
[----:B------:R-:W-:Y:S02]  /*fa50*/  IADD3 R86, P5, PT, R86, UR16, RZ ;  /* 0x0000001056567c10 */ /* 0x000fe4000ffbe0ff */
[----:B------:R-:W-:-:S02]  /*fa60*/  LOP3.LUT R244, R28, 0x66, RZ, 0xfc, !PT ;  /* 0x000000661cf47812 */ /* 0x000fc400078efcff */
[----:B------:R-:W-:Y:S02]  /*fa70*/  IADD3.X R87, PT, PT, R87, UR17, RZ, P5, !PT ;  /* 0x0000001157577c10 */ /* 0x000fe4000affe4ff */
[----:B------:R-:W-:Y:S02]  /*fa80*/  IADD3 R84, P5, PT, R84, UR16, RZ ;  /* 0x0000001054547c10 */ /* 0x000fe4000ffbe0ff */
[----:B------:R-:W-:Y:S01]  /*fa90*/  IADD3 R82, P6, PT, R82, UR16, RZ ;  /* 0x0000001052527c10 */ /* 0x000fe2000ffde0ff */
[----:B------:R-:W-:Y:S01]  /*faa0*/  LDGSTS.E [R252+0x30188], desc[UR30][R164.64], P4 ;  /* 0x30188000a4fc7fae */ /* 0x000fe2000a1a101e */
[----:B------:R-:W-:Y:S02]  /*fab0*/  IADD3.X R85, PT, PT, R85, UR17, RZ, P5, !PT ;  /* 0x0000001155557c10 */ /* 0x000fe4000affe4ff */
[----:B------:R-:W-:Y:S02]  /*fac0*/  IADD3 R80, P5, PT, R80, UR16, RZ ;  /* 0x0000001050507c10 */ /* 0x000fe4000ffbe0ff */
[----:B------:R-:W-:-:S02]  /*fad0*/  ISETP.GE.AND P4, PT, R244, R238, PT ;  /* 0x000000eef400720c */ /* 0x000fc40003f86270 */
[----:B------:R-:W-:Y:S02]  /*fae0*/  LOP3.LUT R245, R28, 0x68, RZ, 0xfc, !PT ;  /* 0x000000681cf57812 */ /* 0x000fe400078efcff */
[----:B------:R-:W-:Y:S02]  /*faf0*/  IADD3.X R83, PT, PT, R83, UR17, RZ, P6, !PT ;  /* 0x0000001153537c10 */ /* 0x000fe4000b7fe4ff */
[----:B------:R-:W-:Y:S02]  /*fb00*/  IADD3.X R81, PT, PT, R81, UR17, RZ, P5, !PT ;  /* 0x0000001151517c10 */ /* 0x000fe4000affe4ff */
[----:B------:R-:W-:Y:S02]  /*fb10*/  SEL R139, RZ, 0x4, P4 ;  /* 0x00000004ff8b7807 */ /* 0x000fe40002000000 */
[----:B------:R-:W-:Y:S02]  /*fb20*/  IADD3 R78, P6, PT, R78, UR16, RZ ;  /* 0x000000104e4e7c10 */ /* 0x000fe4000ffde0ff */
[----:B------:R-:W-:-:S02]  /*fb30*/  IADD3 R76, P5, PT, R76, UR16, RZ ;  /* 0x000000104c4c7c10 */ /* 0x000fc4000ffbe0ff */
[----:B------:R-:W-:Y:S02]  /*fb40*/  SEL R138, R138, RZ, P3 ;  /* 0x000000ff8a8a7207 */ /* 0x000fe40001800000 */
[----:B------:R-:W-:Y:S02]  /*fb50*/  ISETP.GE.AND P4, PT, R245, R238, PT ;  /* 0x000000eef500720c */ /* 0x000fe40003f86270 */
[----:B------:R-:W-:Y:S02]  /*fb60*/  SEL R139, R139, RZ, P3 ;  /* 0x000000ff8b8b7207 */ /* 0x000fe40001800000 */
[----:B------:R-:W-:Y:S02]  /*fb70*/  IADD3.X R79, PT, PT, R79, UR17, RZ, P6, !PT ;  /* 0x000000114f4f7c10 */ /* 0x000fe4000b7fe4ff */
[----:B------:R-:W-:Y:S02]  /*fb80*/  IADD3.X R77, PT, PT, R77, UR17, RZ, P5, !PT ;  /* 0x000000114d4d7c10 */ /* 0x000fe4000affe4ff */
[----:B------:R-:W-:-:S02]  /*fb90*/  ISETP.NE.U32.AND P6, PT, R138, RZ, PT ;  /* 0x000000ff8a00720c */ /* 0x000fc40003fc5070 */
[----:B------:R-:W-:Y:S02]  /*fba0*/  IADD3 R74, P5, PT, R74, UR16, RZ ;  /* 0x000000104a4a7c10 */ /* 0x000fe4000ffbe0ff */
[----:B------:R-:W-:Y:S02]  /*fbb0*/  SEL R138, RZ, 0x4, P4 ;  /* 0x00000004ff8a7807 */ /* 0x000fe40002000000 */
[----:B------:R-:W-:Y:S02]  /*fbc0*/  ISETP.NE.U32.AND P4, PT, R139, RZ, PT ;  /* 0x000000ff8b00720c */ /* 0x000fe40003f85070 */
[----:B------:R-:W-:Y:S02]  /*fbd0*/  IADD3.X R75, PT, PT, R75, UR17, RZ, P5, !PT ;  /* 0x000000114b4b7c10 */ /* 0x000fe4000affe4ff */
[----:B------:R-:W-:Y:S02]  /*fbe0*/  IADD3 R72, P5, PT, R72, UR16, RZ ;  /* 0x0000001048487c10 */ /* 0x000fe4000ffbe0ff */
[----:B------:R-:W-:Y:S01]  /*fbf0*/  LOP3.LUT R244, R28, 0x6a, RZ, 0xfc, !PT ;  /* 0x0000006a1cf47812 */ /* 0x000fe200078efcff */
[----:B------:R-:W-:Y:S01]  /*fc00*/  LDGSTS.E [R252+0x30190], desc[UR30][R166.64], P6 ;  /* 0x30190000a6fc7fae */ /* 0x000fe2000b1a101e */
[----:B------:R-:W-:-:S02]  /*fc10*/  IADD3.X R73, PT, PT, R73, UR17, RZ, P5, !PT ;  /* 0x0000001149497c10 */ /* 0x000fc4000affe4ff */
[----:B------:R-:W-:Y:S02]  /*fc20*/  IADD3 R68, P5, PT, R68, UR16, RZ ;  /* 0x0000001044447c10 */ /* 0x000fe4000ffbe0ff */
[----:B------:R-:W-:Y:S01]  /*fc30*/  IADD3 R70, P6, PT, R70, UR16, RZ ;  /* 0x0000001046467c10 */ /* 0x000fe2000ffde0ff */
[----:B------:R-:W-:Y:S01]  /*fc40*/  LDGSTS.E [R252+0x30198], desc[UR30][R168.64], P4 ;  /* 0x30198000a8fc7fae */ /* 0x000fe2000a1a101e */
[----:B------:R-:W-:Y:S02]  /*fc50*/  IADD3.X R69, PT, PT, R69, UR17, RZ, P5, !PT ;  /* 0x0000001145457c10 */ /* 0x000fe4000affe4ff */
[----:B------:R-:W-:Y:S02]  /*fc60*/  IADD3 R64, P5, PT, R64, UR16, RZ ;  /* 0x0000001040407c10 */ /* 0x000fe4000ffbe0ff */
[----:B------:R-:W-:Y:S02]  /*fc70*/  ISETP.GE.AND P4, PT, R244, R238, PT ;  /* 0x000000eef400720c */ /* 0x000fe40003f86270 */
[----:B------:R-:W-:-:S02]  /*fc80*/  IADD3.X R65, PT, PT, R65, UR17, RZ, P5, !PT ;  /* 0x0000001141417c10 */ /* 0x000fc4000affe4ff */
[----:B------:R-:W-:Y:S02]  /*fc90*/  LOP3.LUT R245, R28, 0x6c, RZ, 0xfc, !PT ;  /* 0x0000006c1cf57812 */ /* 0x000fe400078efcff */
[----:B------:R-:W-:Y:S02]  /*fca0*/  IADD3.X R71, PT, PT, R71, UR17, RZ, P6, !PT ;  /* 0x0000001147477c10 */ /* 0x000fe4000b7fe4ff */
[----:B------:R-:W-:Y:S02]  /*fcb0*/  IADD3 R62, P5, PT, R62, UR16, RZ ;  /* 0x000000103e3e7c10 */ /* 0x000fe4000ffbe0ff */
[----:B------:R-:W-:Y:S02]  /*fcc0*/  SEL R139, RZ, 0x4, P4 ;  /* 0x00000004ff8b7807 */ /* 0x000fe40002000000 */
[----:B------:R-:W-:Y:S02]  /*fcd0*/  IADD3 R66, P6, PT, R66, UR16, RZ ;  /* 0x0000001042427c10 */ /* 0x000fe4000ffde0ff */
[----:B------:R-:W-:-:S02]  /*fce0*/  SEL R138, R138, RZ, P3 ;  /* 0x000000ff8a8a7207 */ /* 0x000fc40001800000 */
[----:B------:R-:W-:Y:S02]  /*fcf0*/  ISETP.GE.AND P4, PT, R245, R238, PT ;  /* 0x000000eef500720c */ /* 0x000fe40003f86270 */
[----:B------:R-:W-:Y:S02]  /*fd00*/  IADD3.X R63, PT, PT, R63, UR17, RZ, P5, !PT ;  /* 0x000000113f3f7c10 */ /* 0x000fe4000affe4ff */
[----:B------:R-:W-:Y:S02]  /*fd10*/  SEL R139, R139, RZ, P3 ;  /* 0x000000ff8b8b7207 */ /* 0x000fe40001800000 */
[----:B------:R-:W-:Y:S02]  /*fd20*/  IADD3.X R67, PT, PT, R67, UR17, RZ, P6, !PT ;  /* 0x0000001143437c10 */ /* 0x000fe4000b7fe4ff */
[----:B------:R-:W-:Y:S02]  /*fd30*/  IADD3 R60, P5, PT, R60, UR16, RZ ;  /* 0x000000103c3c7c10 */ /* 0x000fe4000ffbe0ff */
[----:B------:R-:W-:-:S02]  /*fd40*/  ISETP.NE.U32.AND P6, PT, R138, RZ, PT ;  /* 0x000000ff8a00720c */ /* 0x000fc40003fc5070 */
[----:B------:R-:W-:Y:S02]  /*fd50*/  SEL R138, RZ, 0x4, P4 ;  /* 0x00000004ff8a7807 */ /* 0x000fe40002000000 */
[----:B------:R-:W-:Y:S02]  /*fd60*/  ISETP.NE.U32.AND P4, PT, R139, RZ, PT ;  /* 0x000000ff8b00720c */ /* 0x000fe40003f85070 */
[----:B------:R-:W-:Y:S02]  /*fd70*/  IADD3.X R61, PT, PT, R61, UR17, RZ, P5, !PT ;  /* 0x000000113d3d7c10 */ /* 0x000fe4000affe4ff */
[----:B------:R-:W-:Y:S02]  /*fd80*/  IADD3 R56, P5, PT, R56, UR16, RZ ;  /* 0x0000001038387c10 */ /* 0x000fe4000ffbe0ff */
[----:B------:R-:W-:Y:S02]  /*fd90*/  LOP3.LUT R244, R28, 0x6e, RZ, 0xfc, !PT ;  /* 0x0000006e1cf47812 */ /* 0x000fe400078efcff */
[----:B------:R-:W-:Y:S01]  /*fda0*/  IADD3.X R57, PT, PT, R57, UR17, RZ, P5, !PT ;  /* 0x0000001139397c10 */ /* 0x000fe2000affe4ff */
[----:B------:R-:W-:Y:S01]  /*fdb0*/  LDGSTS.E [R252+0x301a0], desc[UR30][R170.64], P6 ;  /* 0x301a0000aafc7fae */ /* 0x000fe2000b1a101e */
[----:B------:R-:W-:-:S02]  /*fdc0*/  IADD3 R52, P5, PT, R52, UR16, RZ ;  /* 0x0000001034347c10 */ /* 0x000fc4000ffbe0ff */
[----:B------:R-:W-:Y:S01]  /*fdd0*/  IADD3 R58, P6, PT, R58, UR16, RZ ;  /* 0x000000103a3a7c10 */ /* 0x000fe2000ffde0ff */
[----:B------:R-:W-:Y:S01]  /*fde0*/  LDGSTS.E [R252+0x301a8], desc[UR30][R148.64], P4 ;  /* 0x301a800094fc7fae */ /* 0x000fe2000a1a101e */
[----:B------:R-:W-:Y:S02]  /*fdf0*/  IADD3.X R53, PT, PT, R53, UR17, RZ, P5, !PT ;  /* 0x0000001135357c10 */ /* 0x000fe4000affe4ff */
[----:B------:R-:W-:Y:S02]  /*fe00*/  IADD3 R50, P5, PT, R50, UR16, RZ ;  /* 0x0000001032327c10 */ /* 0x000fe4000ffbe0ff */
[----:B------:R-:W-:Y:S02]  /*fe10*/  ISETP.GE.AND P4, PT, R244, R238, PT ;  /* 0x000000eef400720c */ /* 0x000fe40003f86270 */
[----:B------:R-:W-:Y:S02]  /*fe20*/  IADD3.X R51, PT, PT, R51, UR17, RZ, P5, !PT ;  /* 0x0000001133337c10 */ /* 0x000fe4000affe4ff */
[----:B------:R-:W-:-:S02]  /*fe30*/  LOP3.LUT R245, R28, 0x70, RZ, 0xfc, !PT ;  /* 0x000000701cf57812 */ /* 0x000fc400078efcff */
[----:B------:R-:W-:Y:S02]  /*fe40*/  IADD3 R48, P5, PT, R48, UR16, RZ ;  /* 0x0000001030307c10 */ /* 0x000fe4000ffbe0ff */
[----:B------:R-:W-:Y:S02]  /*fe50*/  IADD3.X R59, PT, PT, R59, UR17, RZ, P6, !PT ;  /* 0x000000113b3b7c10 */ /* 0x000fe4000b7fe4ff */
[----:B------:R-:W-:Y:S02]  /*fe60*/  SEL R139, RZ, 0x4, P4 ;  /* 0x00000004ff8b7807 */ /* 0x000fe40002000000 */
[----:B------:R-:W-:Y:S02]  /*fe70*/  IADD3 R54, P6, PT, R54, UR16, RZ ;  /* 0x0000001036367c10 */ /* 0x000fe4000ffde0ff */
[----:B------:R-:W-:Y:S02]  /*fe80*/  SEL R138, R138, RZ, P3 ;  /* 0x000000ff8a8a7207 */ /* 0x000fe40001800000 */
[----:B------:R-:W-:-:S02]  /*fe90*/  ISETP.GE.AND P4, PT, R245, R238, PT ;  /* 0x000000eef500720c */ /* 0x000fc40003f86270 */
[----:B------:R-:W-:Y:S02]  /*fea0*/  IADD3.X R49, PT, PT, R49, UR17, RZ, P5, !PT ;  /* 0x0000001131317c10 */ /* 0x000fe4000affe4ff */
[----:B------:R-:W-:Y:S02]  /*feb0*/  SEL R139, R139, RZ, P3 ;  /* 0x000000ff8b8b7207 */ /* 0x000fe40001800000 */
[----:B------:R-:W-:Y:S02]  /*fec0*/  IADD3 R44, P5, PT, R44, UR16, RZ ;  /* 0x000000102c2c7c10 */ /* 0x000fe4000ffbe0ff */
[----:B------:R-:W-:Y:S02]  /*fed0*/  IADD3.X R55, PT, PT, R55, UR17, RZ, P6, !PT ;  /* 0x0000001137377c10 */ /* 0x000fe4000b7fe4ff */
[----:B------:R-:W-:Y:S02]  /*fee0*/  ISETP.NE.U32.AND P6, PT, R138, RZ, PT ;  /* 0x000000ff8a00720c */ /* 0x000fe40003fc5070 */
[----:B------:R-:W-:-:S02]  /*fef0*/  SEL R138, RZ, 0x4, P4 ;  /* 0x00000004ff8a7807 */ /* 0x000fc40002000000 */
        /* <DEDUP_REMOVED lines=13> */
[----:B------:R-:W-:-:S02]  /*ffd0*/  IADD3 R32, P5, PT, R32, UR16, RZ ;  /* 0x0000001020207c10 */ /* 0x000fc4000ffbe0ff */
[----:B------:R-:W-:Y:S02]  /*ffe0*/  LOP3.LUT R245, R28, 0x74, RZ, 0xfc, !PT ;  /* 0x000000741cf57812 */ /* 0x000fe400078efcff */
[----:B------:R-:W-:Y:S02]  /*fff0*/  IADD3.X R47, PT, PT, R47, UR17, RZ, P6, !PT ;  /* 0x000000112f2f7c10 */ /* 0x000fe4000b7fe4ff */
[----:B------:R-:W-:Y:S02]  /*10000*/  SEL R139, RZ, 0x4, P4 ;  /* 0x00000004ff8b7807 */ /* 0x000fe40002000000 */
[----:B------:R-:W-:Y:S02]  /*10010*/  IADD3 R42, P6, PT, R42, UR16, RZ ;  /* 0x000000102a2a7c10 */ /* 0x000fe4000ffde0ff */
[----:B------:R-:W-:Y:S02]  /*10020*/  SEL R138, R138, RZ, P3 ;  /* 0x000000ff8a8a7207 */ /* 0x000fe40001800000 */
[----:B------:R-:W-:-:S02]  /*10030*/  IADD3.X R33, PT, PT, R33, UR17, RZ, P5, !PT ;  /* 0x0000001121217c10 */ /* 0x000fc4000affe4ff */
[----:B------:R-:W-:Y:S02]  /*10040*/  ISETP.GE.AND P4, PT, R245, R238, PT ;  /* 0x000000eef500720c */ /* 0x000fe40003f86270 */
[----:B------:R-:W-:Y:S02]  /*10050*/  IADD3 R24, P5, PT, R24, UR16, RZ ;  /* 0x0000001018187c10 */ /* 0x000fe4000ffbe0ff */
[----:B------:R-:W-:Y:S02]  /*10060*/  SEL R139, R139, RZ, P3 ;  /* 0x000000ff8b8b7207 */ /* 0x000fe40001800000 */
[----:B------:R-:W-:Y:S02]  /*10070*/  IADD3.X R43, PT, PT, R43, UR17, RZ, P6, !PT ;  /* 0x000000112b2b7c10 */ /* 0x000fe4000b7fe4ff */
[----:B------:R-:W-:Y:S02]  /*10080*/  ISETP.NE.U32.AND P6, PT, R138, RZ, PT ;  /* 0x000000ff8a00720c */ /* 0x000fe40003fc5070 */
[----:B------:R-:W-:-:S02]  /*10090*/  SEL R138, RZ, 0x4, P4 ;  /* 0x00000004ff8a7807 */ /* 0x000fc40002000000 */
[----:B------:R-:W-:Y:S02]  /*100a0*/  IADD3.X R25, PT, PT, R25, UR17, RZ, P5, !PT ;  /* 0x0000001119197c10 */ /* 0x000fe4000affe4ff */
[----:B------:R-:W-:Y:S02]  /*100b0*/  ISETP.NE.U32.AND P4, PT, R139, RZ, PT ;  /* 0x000000ff8b00720c */ /* 0x000fe40003f85070 */
[----:B------:R-:W-:Y:S02]  /*100c0*/  IADD3 R22, P5, PT, R22, UR16, RZ ;  /* 0x0000001016167c10 */ /* 0x000fe4000ffbe0ff */
[----:B------:R-:W-:Y:S02]  /*100d0*/  LOP3.LUT R244, R28, 0x76, RZ, 0xfc, !PT ;  /* 0x000000761cf47812 */ /* 0x000fe400078efcff */
[----:B------:R-:W-:Y:S01]  /*100e0*/  IADD3.X R23, PT, PT, R23, UR17, RZ, P5, !PT ;  /* 0x0000001117177c10 */ /* 0x000fe2000affe4ff */
[----:B------:R-:W-:Y:S01]  /*100f0*/  LDGSTS.E [R252+0x301c0], desc[UR30][R154.64], P6 ;  /* 0x301c00009afc7fae */ /* 0x000fe2000b1a101e */
[----:B------:R-:W-:-:S02]  /*10100*/  IADD3 R20, P5, PT, R20, UR16, RZ ;  /* 0x0000001014147c10 */ /* 0x000fc4000ffbe0ff */
[----:B------:R-:W-:Y:S02]  /*10110*/  IADD3 R34, P6, PT, R34, UR16, RZ ;  /* 0x0000001022227c10 */ /* 0x000fe4000ffde0ff */
[----:B------:R-:W-:Y:S01]  /*10120*/  IADD3.X R21, PT, PT, R21, UR17, RZ, P5, !PT ;  /* 0x0000001115157c10 */ /* 0x000fe2000affe4ff */
[----:B------:R-:W-:Y:S01]  /*10130*/  LDGSTS.E [R252+0x301c8], desc[UR30][R172.64], P4 ;  /* 0x301c8000acfc7fae */ /* 0x000fe2000a1a101e */
[----:B------:R-:W-:Y:S02]  /*10140*/  IADD3 R16, P5, PT, R16, UR16, RZ ;  /* 0x0000001010107c10 */ /* 0x000fe4000ffbe0ff */
[----:B------:R-:W-:Y:S02]  /*10150*/  ISETP.GE.AND P4, PT, R244, R238, PT ;  /* 0x000000eef400720c */ /* 0x000fe40003f86270 */
[----:B------:R-:W-:Y:S02]  /*10160*/  IADD3.X R17, PT, PT, R17, UR17, RZ, P5, !PT ;  /* 0x0000001111117c10 */ /* 0x000fe4000affe4ff */
[----:B------:R-:W-:-:S02]  /*10170*/  LOP3.LUT R245, R28, 0x78, RZ, 0xfc, !PT ;  /* 0x000000781cf57812 */ /* 0x000fc400078efcff */
[----:B------:R-:W-:Y:S02]  /*10180*/  IADD3 R12, P5, PT, R12, UR16, RZ ;  /* 0x000000100c0c7c10 */ /* 0x000fe4000ffbe0ff */
[----:B------:R-:W-:Y:S02]  /*10190*/  IADD3.X R35, PT, PT, R35, UR17, RZ, P6, !PT ;  /* 0x0000001123237c10 */ /* 0x000fe4000b7fe4ff */
[----:B------:R-:W-:Y:S02]  /*101a0*/  IADD3 R30, P6, PT, R30, UR16, RZ ;  /* 0x000000101e1e7c10 */ /* 0x000fe4000ffde0ff */
[----:B------:R-:W-:Y:S02]  /*101b0*/  SEL R138, R138, RZ, P3 ;  /* 0x000000ff8a8a7207 */ /* 0x000fe40001800000 */
[----:B------:R-:W-:Y:S02]  /*101c0*/  SEL R139, RZ, 0x4, P4 ;  /* 0x00000004ff8b7807 */ /* 0x000fe40002000000 */
[----:B------:R-:W-:-:S02]  /*101d0*/  ISETP.GE.AND P4, PT, R245, R238, PT ;  /* 0x000000eef500720c */ /* 0x000fc40003f86270 */
[----:B------:R-:W-:Y:S02]  /*101e0*/  IADD3.X R13, PT, PT, R13, UR17, RZ, P5, !PT ;  /* 0x000000110d0d7c10 */ /* 0x000fe4000affe4ff */
[----:B------:R-:W-:Y:S02]  /*101f0*/  IADD3 R10, P5, PT, R10, UR16, RZ ;  /* 0x000000100a0a7c10 */ /* 0x000fe4000ffbe0ff */
[----:B------:R-:W-:Y:S02]  /*10200*/  LOP3.LUT R245, R28, 0x7c, RZ, 0xfc, !PT ;  /* 0x0000007c1cf57812 */ /* 0x000fe400078efcff */
[----:B------:R-:W-:Y:S02]  /*10210*/  IADD3.X R31, PT, PT, R31, UR17, RZ, P6, !PT ;  /* 0x000000111f1f7c10 */ /* 0x000fe4000b7fe4ff */
[----:B------:R-:W-:Y:S02]  /*10220*/  ISETP.NE.U32.AND P6, PT, R138, RZ, PT ;  /* 0x000000ff8a00720c */ /* 0x000fe40003fc5070 */
[----:B------:R-:W-:-:S02]  /*10230*/  IADD3.X R11, PT, PT, R11, UR17, RZ, P5, !PT ;  /* 0x000000110b0b7c10 */ /* 0x000fc4000affe4ff */
[----:B------:R-:W-:Y:S02]  /*10240*/  SEL R139, R139, RZ, P3 ;  /* 0x000000ff8b8b7207 */ /* 0x000fe40001800000 */
[----:B------:R-:W-:Y:S02]  /*10250*/  ISETP.GE.AND P5, PT, R245, R238, PT ;  /* 0x000000eef500720c */ /* 0x000fe40003fa6270 */
[----:B------:R-:W1:Y:S01]  /*10260*/  S2R R245, SR_TID.X ;  /* 0x0000000000f57919 */ /* 0x000e620000002100 */
[----:B------:R-:W-:Y:S02]  /*10270*/  SEL R138, RZ, 0x4, P4 ;  /* 0x00000004ff8a7807 */ /* 0x000fe40002000000 */
[----:B------:R-:W-:Y:S02]  /*10280*/  ISETP.NE.U32.AND P4, PT, R139, RZ, PT ;  /* 0x000000ff8b00720c */ /* 0x000fe40003f85070 */
[----:B------:R-:W-:Y:S01]  /*10290*/  LDGSTS.E [R252+0x301d0], desc[UR30][R174.64], P6 ;  /* 0x301d0000aefc7fae */ /* 0x000fe2000b1a101e */
[----:B------:R-:W-:-:S02]  /*102a0*/  IADD3 R18, P6, PT, R18, UR16, RZ ;  /* 0x0000001012127c10 */ /* 0x000fc4000ffde0ff */
[----:B------:R-:W-:Y:S02]  /*102b0*/  LOP3.LUT R244, R28, 0x7a, RZ, 0xfc, !PT ;  /* 0x0000007a1cf47812 */ /* 0x000fe400078efcff */
[----:B------:R-:W-:Y:S02]  /*102c0*/  IADD3.X R19, PT, PT, R19, UR17, RZ, P6, !PT ;  /* 0x0000001113137c10 */ /* 0x000fe4000b7fe4ff */
[----:B------:R-:W-:Y:S02]  /*102d0*/  IADD3 R14, P6, PT, R14, UR16, RZ ;  /* 0x000000100e0e7c10 */ /* 0x000fe4000ffde0ff */
[----:B------:R-:W-:Y:S02]  /*102e0*/  SEL R138, R138, RZ, P3 ;  /* 0x000000ff8a8a7207 */ /* 0x000fe40001800000 */
[----:B------:R-:W-:Y:S01]  /*102f0*/  LDGSTS.E [R252+0x301d8], desc[UR30][R176.64], P4 ;  /* 0x301d8000b0fc7fae */ /* 0x000fe2000a1a101e */
[----:B------:R-:W-:Y:S02]  /*10300*/  ISETP.GE.AND P4, PT, R244, R238, PT ;  /* 0x000000eef400720c */ /* 0x000fe40003f86270 */
[----:B------:R-:W-:-:S02]  /*10310*/  IADD3.X R15, PT, PT, R15, UR17, RZ, P6, !PT ;  /* 0x000000110f0f7c10 */ /* 0x000fc4000b7fe4ff */
[----:B------:R-:W-:Y:S02]  /*10320*/  ISETP.NE.U32.AND P6, PT, R138, RZ, PT ;  /* 0x000000ff8a00720c */ /* 0x000fe40003fc5070 */
[----:B------:R-:W-:Y:S02]  /*10330*/  SEL R139, RZ, 0x4, P4 ;  /* 0x00000004ff8b7807 */ /* 0x000fe40002000000 */
[----:B------:R-:W-:Y:S02]  /*10340*/  SEL R138, RZ, 0x4, P5 ;  /* 0x00000004ff8a7807 */ /* 0x000fe40002800000 */
[----:B------:R-:W-:Y:S02]  /*10350*/  SEL R139, R139, RZ, P3 ;  /* 0x000000ff8b8b7207 */ /* 0x000fe40001800000 */
[----:B------:R-:W-:Y:S02]  /*10360*/  LOP3.LUT R244, R28, 0x7e, RZ, 0xfc, !PT ;  /* 0x0000007e1cf47812 */ /* 0x000fe400078efcff */
[----:B------:R-:W-:-:S02]  /*10370*/  ISETP.NE.U32.AND P5, PT, R139, RZ, PT ;  /* 0x000000ff8b00720c */ /* 0x000fc40003fa5070 */
[----:B------:R-:W-:Y:S01]  /*10380*/  IADD3 R8, P4, PT, R8, UR16, RZ ;  /* 0x0000001008087c10 */ /* 0x000fe2000ff9e0ff */
[----:B------:R-:W-:Y:S01]  /*10390*/  LDGSTS.E [R252+0x301e0], desc[UR30][R178.64], P6 ;  /* 0x301e0000b2fc7fae */ /* 0x000fe2000b1a101e */
[----:B-1----:R-:W-:Y:S02]  /*103a0*/  LOP3.LUT R245, R245, 0x7f, RZ, 0xc0, !PT ;  /* 0x0000007ff5f57812 */ /* 0x002fe400078ec0ff */
[-C--:B------:R-:W-:Y:S02]  /*103b0*/  ISETP.GE.AND P6, PT, R244, R238.reuse, PT ;  /* 0x000000eef400720c */ /* 0x080fe40003fc6270 */
[----:B------:R-:W-:Y:S02]  /*103c0*/  IADD3.X R9, PT, PT, R9, UR17, RZ, P4, !PT ;  /* 0x0000001109097c10 */ /* 0x000fe4000a7fe4ff */
[----:B------:R-:W-:Y:S01]  /*103d0*/  ISETP.GE.AND P4, PT, R245, R238, PT ;  /* 0x000000eef500720c */ /* 0x000fe20003f86270 */
[----:B------:R-:W-:Y:S01]  /*103e0*/  VIADD R245, R27, UR10 ;  /* 0x0000000a1bf57c36 */ /* 0x000fe20008000000 */
[----:B------:R-:W-:Y:S01]  /*103f0*/  SEL R139, RZ, 0x4, P6 ;  /* 0x00000004ff8b7807 */ /* 0x000fe20003000000 */
[----:B------:R1:W-:Y:S01]  /*10400*/  LDGSTS.E [R252+0x301e8], desc[UR30][R134.64], P5 ;  /* 0x301e800086fc7fae */ /* 0x0003e2000a9a101e */
[----:B------:R-:W-:-:S02]  /*10410*/  SEL R140, RZ, 0x4, P4 ;  /* 0x00000004ff8c7807 */ /* 0x000fc40002000000 */
[----:B------:R-:W-:Y:S02]  /*10420*/  SEL R138, R138, RZ, P3 ;  /* 0x000000ff8a8a7207 */ /* 0x000fe40001800000 */
[----:B------:R-:W-:Y:S02]  /*10430*/  SEL R139, R139, RZ, P3 ;  /* 0x000000ff8b8b7207 */ /* 0x000fe40001800000 */
[----:B------:R-:W-:Y:S02]  /*10440*/  SEL R140, R140, RZ, P3 ;  /* 0x000000ff8c8c7207 */ /* 0x000fe40001800000 */
[----:B------:R-:W-:Y:S02]  /*10450*/  ISETP.NE.U32.AND P4, PT, R138, RZ, PT ;  /* 0x000000ff8a00720c */ /* 0x000fe40003f85070 */
[----:B------:R-:W-:Y:S02]  /*10460*/  ISETP.NE.U32.AND P3, PT, R139, RZ, PT ;  /* 0x000000ff8b00720c */ /* 0x000fe40003f65070 */
[----:B-1----:R-:W-:-:S02]  /*10470*/  IADD3 R134, P5, PT, R242, UR16, RZ ;  /* 0x00000010f2867c10 */ /* 0x002fc4000ffbe0ff */
[----:B------:R-:W-:Y:S02]  /*10480*/  IADD3 R6, P6, PT, R6, UR16, RZ ;  /* 0x0000001006067c10 */ /* 0x000fe4000ffde0ff */
[----:B------:R-:W-:Y:S02]  /*10490*/  IADD3.X R135, PT, PT, R243, UR17, RZ, P5, !PT ;  /* 0x00000011f3877c10 */ /* 0x000fe4000affe4ff */
[----:B------:R-:W-:Y:S02]  /*104a0*/  ISETP.NE.U32.AND P5, PT, R140, RZ, PT ;  /* 0x000000ff8c00720c */ /* 0x000fe40003fa5070 */
[----:B------:R-:W-:Y:S01]  /*104b0*/  IADD3.X R7, PT, PT, R7, UR17, RZ, P6, !PT ;  /* 0x0000001107077c10 */ /* 0x000fe2000b7fe4ff */
[----:B------:R1:W-:Y:S01]  /*104c0*/  LDGSTS.E [R252+0x301f0], desc[UR30][R136.64], P4 ;  /* 0x301f000088fc7fae */ /* 0x0003e2000a1a101e */
[----:B------:R-:W-:-:S03]  /*104d0*/  IADD3 R138, P6, PT, R236, UR16, RZ ;  /* 0x00000010ec8a7c10 */ /* 0x000fc6000ffde0ff */
[----:B------:R1:W-:Y:S01]  /*104e0*/  LDGSTS.E [R252+0x301f8], desc[UR30][R132.64], P3 ;  /* 0x301f800084fc7fae */ /* 0x0003e200099a101e */
[----:B------:R-:W-:Y:S02]  /*104f0*/  ISETP.GE.AND P3, PT, R239, 0x100, PT ;  /* 0x00000100ef00780c */ /* 0x000fe40003f66270 */
[----:B------:R-:W-:Y:S01]  /*10500*/  IADD3.X R139, PT, PT, R237, UR17, RZ, P6, !PT ;  /* 0x00000011ed8b7c10 */ /* 0x000fe2000b7fe4ff */
[----:B------:R-:W0:Y:S01]  /*10510*/  LDGDEPBAR ;  /* 0x00000000000079af */ /* 0x000e220000000000 */
[----:B------:R-:W-:-:S03]  /*10520*/  IADD3 R140, P6, PT, R240, UR16, RZ ;  /* 0x00000010f08c7c10 */ /* 0x000fc6000ffde0ff */
[----:B------:R1:W-:Y:S01]  /*10530*/  LDGSTS.E [R245+0x20000], desc[UR30][R130.64], P5 ;  /* 0x2000000082f57fae */ /* 0x0003e2000a9a101e */
[----:B------:R-:W-:-:S03]  /*10540*/  IADD3.X R141, PT, PT, R241, UR17, RZ, P6, !PT ;  /* 0x00000011f18d7c10 */ /* 0x000fc6000b7fe4ff */
        /* <DEDUP_REMOVED lines=63> */
[----:B------:R-:W0:Y:S01]  /*10940*/  LDGDEPBAR ;  /* 0x00000000000079af */ /* 0x000e220000000000 */
[----:B------:R-:W-:Y:S05]  /*10950*/  @!P3 BRA `(.L_x_69) ;  /* 0x000000740014b947 */ /* 0x000fea0003800000 */
[----:B------:R-:W2:Y:S01]  /*10960*/  LDL.LU R184, [R1+0x70] ;  /* 0x0000700001b87983 */ /* 0x000ea20000300800 */
[----:B-1---5:R-:W-:Y:S01]  /*10970*/  SHF.R.S32.HI R137, RZ, 0x1f, R4 ;  /* 0x0000001fff897819 */ /* 0x022fe20000011404 */
[----:B------:R-:W1:Y:S02]  /*10980*/  LDCU.128 UR20, c[0x0][0x380] ;  /* 0x00007000ff1477ac */ /* 0x000e640008000c00 */
[----:B------:R-:W3:Y:S04]  /*10990*/  LDL.LU R182, [R1+0xa4] ;  /* 0x0000a40001b67983 */ /* 0x000ee80000300800 */
[----:B------:R-:W4:Y:S04]  /*109a0*/  LDL.LU R250, [R1+0x184] ;  /* 0x0001840001fa7983 */ /* 0x000f280000300800 */
        /* <DEDUP_REMOVED lines=11> */
[----:B------:R-:W-:Y:S04]  /*10a60*/  STL [R1+0x3e0], R27 ;  /* 0x0003e01b01007387 */ /* 0x000fe80000100800 */
[----:B------:R1:W-:Y:S04]  /*10a70*/  STL [R1+0x3dc], R26 ;  /* 0x0003dc1a01007387 */ /* 0x0003e80000100800 */
[----:B------:R-:W4:Y:S04]  /*10a80*/  LDL.LU R192, [R1+0x1c4] ;  /* 0x0001c40001c07983 */ /* 0x000f280000300800 */
[----:B------:R-:W4:Y:S04]  /*10a90*/  LDL.LU R193, [R1+0x1e4] ;  /* 0x0001e40001c17983 */ /* 0x000f280000300800 */
[----:B------:R-:W4:Y:S04]  /*10aa0*/  LDL.LU R190, [R1+0x80] ;  /* 0x0000800001be7983 */ /* 0x000f280000300800 */
[----:B------:R-:W4:Y:S04]  /*10ab0*/  LDL.LU R191, [R1+0xb4] ;  /* 0x0000b40001bf7983 */ /* 0x000f280000300800 */
[----:B------:R-:W4:Y:S04]  /*10ac0*/  LDL.LU R188, [R1+0x1c8] ;  /* 0x0001c80001bc7983 */ /* 0x000f280000300800 */
[----:B------:R-:W4:Y:S01]  /*10ad0*/  LDL.LU R186, [R1+0x200] ;  /* 0x0002000001ba7983 */ /* 0x000f220000300800 */
[----:B--2---:R-:W-:-:S02]  /*10ae0*/  IADD3 R46, P5, PT, R4, R184, RZ ;  /* 0x000000b8042e7210 */ /* 0x004fc40007fbe0ff */
[----:B---3--:R-:W-:Y:S02]  /*10af0*/  IADD3 R40, P6, PT, R4, R182, RZ ;  /* 0x000000b604287210 */ /* 0x008fe40007fde0ff */
[-C--:B------:R-:W-:Y:S02]  /*10b00*/  LEA.HI.X.SX32 R52, R184, R137.reuse, 0x1, P5 ;  /* 0x00000089b8347211 */ /* 0x080fe400028f0eff */
[C---:B----4-:R-:W-:Y:S01]  /*10b10*/  IADD3 R36, P3, PT, R4.reuse, R250, RZ ;  /* 0x000000fa04247210 */ /* 0x050fe20007f7e0ff */
[----:B------:R-:W2:Y:S01]  /*10b20*/  LDL.LU R184, [R1+0x84] ;  /* 0x0000840001b87983 */ /* 0x000ea20000300800 */
[----:B------:R-:W-:Y:S02]  /*10b30*/  IADD3 R34, P4, PT, R4, R248, RZ ;  /* 0x000000f804227210 */ /* 0x000fe40007f9e0ff */
[-C--:B------:R-:W-:Y:S02]  /*10b40*/  LEA.HI.X.SX32 R48, R250, R137.reuse, 0x1, P3 ;  /* 0x00000089fa307211 */ /* 0x080fe400018f0eff */
[----:B------:R-:W-:-:S02]  /*10b50*/  LEA.HI.X.SX32 R44, R248, R137, 0x1, P4 ;  /* 0x00000089f82c7211 */ /* 0x000fc400020f0eff */
[----:B------:R-:W-:Y:S02]  /*10b60*/  LEA.HI.X.SX32 R50, R182, R137, 0x1, P6 ;  /* 0x00000089b6327211 */ /* 0x000fe400030f0eff */
[----:B------:R-:W3:Y:S01]  /*10b70*/  LDL.LU R182, [R1+0xb8] ;  /* 0x0000b80001b67983 */ /* 0x000ee20000300800 */
[----:B------:R-:W-:-:S03]  /*10b80*/  IADD3 R250, P3, PT, R4, R251, RZ ;  /* 0x000000fb04fa7210 */ /* 0x000fc60007f7e0ff */
[----:B------:R-:W4:Y:S01]  /*10b90*/  LDL.LU R189, [R1+0x1dc] ;  /* 0x0001dc0001bd7983 */ /* 0x000f220000300800 */
[----:B------:R-:W-:-:S03]  /*10ba0*/  IADD3 R248, P4, PT, R4, R249, RZ ;  /* 0x000000f904f87210 */ /* 0x000fc60007f9e0ff */
[----:B------:R-:W4:Y:S01]  /*10bb0*/  LDL.LU R187, [R1+0x210] ;  /* 0x0002100001bb7983 */ /* 0x000f220000300800 */
[-C--:B------:R-:W-:Y:S02]  /*10bc0*/  LEA.HI.X.SX32 R251, R251, R137.reuse, 0x1, P3 ;  /* 0x00000089fbfb7211 */ /* 0x080fe400018f0eff */
[----:B------:R-:W-:Y:S02]  /*10bd0*/  LEA.HI.X.SX32 R249, R249, R137, 0x1, P4 ;  /* 0x00000089f9f97211 */ /* 0x000fe400020f0eff */
[C---:B------:R-:W-:Y:S02]  /*10be0*/  IADD3 R242, P3, PT, R4.reuse, R185, RZ ;  /* 0x000000b904f27210 */ /* 0x040fe40007f7e0ff */
[----:B------:R-:W-:Y:S02]  /*10bf0*/  IADD3 R240, P4, PT, R4, R183, RZ ;  /* 0x000000b704f07210 */ /* 0x000fe40007f9e0ff */
[-C--:B------:R-:W-:Y:S02]  /*10c00*/  LEA.HI.X.SX32 R243, R185, R137.reuse, 0x1, P3 ;  /* 0x00000089b9f37211 */ /* 0x080fe400018f0eff */
[----:B------:R-:W4:Y:S01]  /*10c10*/  LDL.LU R185, [R1+0x88] ;  /* 0x0000880001b97983 */ /* 0x000f220000300800 */
[----:B------:R-:W-:-:S03]  /*10c20*/  LEA.HI.X.SX32 R241, R183, R137, 0x1, P4 ;  /* 0x00000089b7f17211 */ /* 0x000fc600020f0eff */
[----:B------:R-:W4:Y:S01]  /*10c30*/  LDL.LU R183, [R1+0xd8] ;  /* 0x0000d80001b77983 */ /* 0x000f220000300800 */
[C---:B------:R-:W-:Y:S02]  /*10c40*/  IADD3 R2, P5, PT, R4.reuse, R246, RZ ;  /* 0x000000f604027210 */ /* 0x040fe40007fbe0ff */
[----:B------:R-:W-:Y:S01]  /*10c50*/  IADD3 R252, P6, PT, R4, R244, RZ ;  /* 0x000000f404fc7210 */ /* 0x000fe20007fde0ff */
[----:B------:R-:W4:Y:S01]  /*10c60*/  LDL.LU R197, [R1+0x1e8] ;  /* 0x0001e80001c57983 */ /* 0x000f220000300800 */
[----:B------:R-:W-:Y:S02]  /*10c70*/  LEA.HI.X.SX32 R42, R246, R137, 0x1, P5 ;  /* 0x00000089f62a7211 */ /* 0x000fe400028f0eff */
[----:B------:R-:W-:Y:S01]  /*10c80*/  IADD3 R246, P5, PT, R4, R247, RZ ;  /* 0x000000f704f67210 */ /* 0x000fe20007fbe0ff */
[----:B------:R-:W4:Y:S01]  /*10c90*/  LDL.LU R194, [R1+0x21c] ;  /* 0x00021c0001c27983 */ /* 0x000f220000300800 */
[----:B------:R-:W-:Y:S02]  /*10ca0*/  LEA.HI.X.SX32 R38, R244, R137, 0x1, P6 ;  /* 0x00000089f4267211 */ /* 0x000fe400030f0eff */
[----:B------:R-:W-:-:S02]  /*10cb0*/  IADD3 R244, P6, PT, R4, R245, RZ ;  /* 0x000000f504f47210 */ /* 0x000fc40007fde0ff */
[----:B------:R-:W-:Y:S02]  /*10cc0*/  LEA.HI.X.SX32 R247, R247, R137, 0x1, P5 ;  /* 0x00000089f7f77211 */ /* 0x000fe400028f0eff */
[C---:B------:R-:W-:Y:S02]  /*10cd0*/  IADD3 R238, P5, PT, R4.reuse, R239, RZ ;  /* 0x000000ef04ee7210 */ /* 0x040fe40007fbe0ff */
[----:B------:R-:W-:Y:S02]  /*10ce0*/  LEA.HI.X.SX32 R245, R245, R137, 0x1, P6 ;  /* 0x00000089f5f57211 */ /* 0x000fe400030f0eff */
[C---:B------:R-:W-:Y:S02]  /*10cf0*/  IADD3 R236, P6, PT, R4.reuse, R195, RZ ;  /* 0x000000c304ec7210 */ /* 0x040fe40007fde0ff */
[C---:B------:R-:W-:Y:S02]  /*10d00*/  IADD3 R234, P3, PT, R4.reuse, R192, RZ ;  /* 0x000000c004ea7210 */ /* 0x040fe40007f7e0ff */
[----:B------:R-:W-:-:S02]  /*10d10*/  IADD3 R232, P4, PT, R4, R193, RZ ;  /* 0x000000c104e87210 */ /* 0x000fc40007f9e0ff */
[-C--:B------:R-:W-:Y:S02]  /*10d20*/  LEA.HI.X.SX32 R239, R239, R137.reuse, 0x1, P5 ;  /* 0x00000089efef7211 */ /* 0x080fe400028f0eff */
[C---:B------:R-:W-:Y:S02]  /*10d30*/  IADD3 R230, P5, PT, R4.reuse, R190, RZ ;  /* 0x000000be04e67210 */ /* 0x040fe40007fbe0ff */
[----:B------:R-:W-:Y:S02]  /*10d40*/  LEA.HI.X.SX32 R237, R195, R137, 0x1, P6 ;  /* 0x00000089c3ed7211 */ /* 0x000fe400030f0eff */
[----:B------:R-:W-:Y:S01]  /*10d50*/  IADD3 R228, P6, PT, R4, R191, RZ ;  /* 0x000000bf04e47210 */ /* 0x000fe20007fde0ff */
[----:B------:R-:W4:Y:S01]  /*10d60*/  LDL.LU R195, [R1+0x8c] ;  /* 0x00008c0001c37983 */ /* 0x000f220000300800 */
[-C--:B------:R-:W-:Y:S02]  /*10d70*/  LEA.HI.X.SX32 R235, R192, R137.reuse, 0x1, P3 ;  /* 0x00000089c0eb7211 */ /* 0x080fe400018f0eff */
[----:B------:R-:W-:Y:S01]  /*10d80*/  IADD3 R226, P3, PT, R4, R188, RZ ;  /* 0x000000bc04e27210 */ /* 0x000fe20007f7e0ff */
[----:B------:R-:W4:Y:S01]  /*10d90*/  LDL.LU R192, [R1+0x100] ;  /* 0x0001000001c07983 */ /* 0x000f220000300800 */
[----:B------:R-:W-:-:S02]  /*10da0*/  LEA.HI.X.SX32 R233, R193, R137, 0x1, P4 ;  /* 0x00000089c1e97211 */ /* 0x000fc400020f0eff */
[----:B------:R-:W-:Y:S01]  /*10db0*/  IADD3 R224, P4, PT, R4, R186, RZ ;  /* 0x000000ba04e07210 */ /* 0x000fe20007f9e0ff */
[----:B------:R-:W4:Y:S01]  /*10dc0*/  LDL.LU R193, [R1+0x1f0] ;  /* 0x0001f00001c17983 */ /* 0x000f220000300800 */
[-C--:B------:R-:W-:Y:S02]  /*10dd0*/  LEA.HI.X.SX32 R231, R190, R137.reuse, 0x1, P5 ;  /* 0x00000089bee77211 */ /* 0x080fe400028f0eff */
[-C--:B------:R-:W-:Y:S01]  /*10de0*/  LEA.HI.X.SX32 R229, R191, R137.reuse, 0x1, P6 ;  /* 0x00000089bfe57211 */ /* 0x080fe200030f0eff */
[----:B------:R-:W4:Y:S01]  /*10df0*/  LDL.LU R190, [R1+0x224] ;  /* 0x0002240001be7983 */ /* 0x000f220000300800 */
[-C--:B------:R-:W-:Y:S02]  /*10e00*/  LEA.HI.X.SX32 R227, R188, R137.reuse, 0x1, P3 ;  /* 0x00000089bce37211 */ /* 0x080fe400018f0eff */
[----:B------:R-:W-:Y:S01]  /*10e10*/  LEA.HI.X.SX32 R225, R186, R137, 0x1, P4 ;  /* 0x00000089bae17211 */ /* 0x000fe200020f0eff */
[----:B------:R-:W4:Y:S04]  /*10e20*/  LDL.LU R191, [R1+0x90] ;  /* 0x0000900001bf7983 */ /* 0x000f280000300800 */
[----:B------:R-:W4:Y:S04]  /*10e30*/  LDL.LU R188, [R1+0x108] ;  /* 0x0001080001bc7983 */ /* 0x000f280000300800 */
[----:B------:R-:W4:Y:S01]  /*10e40*/  LDL.LU R186, [R1+0x1f8] ;  /* 0x0001f80001ba7983 */ /* 0x000f220000300800 */
[----:B--2---:R-:W-:-:S04]  /*10e50*/  IADD3 R222, P5, PT, R4, R184, RZ ;  /* 0x000000b804de7210 */ /* 0x004fc80007fbe0ff */
[----:B------:R-:W-:Y:S02]  /*10e60*/  LEA.HI.X.SX32 R223, R184, R137, 0x1, P5 ;  /* 0x00000089b8df7211 */ /* 0x000fe400028f0eff */
[----:B------:R-:W2:Y:S01]  /*10e70*/  LDL.LU R184, [R1+0x22c] ;  /* 0x00022c0001b87983 */ /* 0x000ea20000300800 */
[C---:B---3--:R-:W-:Y:S02]  /*10e80*/  IADD3 R220, P6, PT, R4.reuse, R182, RZ ;  /* 0x000000b604dc7210 */ /* 0x048fe40007fde0ff */
[----:B----4-:R-:W-:Y:S02]  /*10e90*/  IADD3 R218, P3, PT, R4, R189, RZ ;  /* 0x000000bd04da7210 */ /* 0x010fe40007f7e0ff */
[----:B------:R-:W-:Y:S02]  /*10ea0*/  LEA.HI.X.SX32 R221, R182, R137, 0x1, P6 ;  /* 0x00000089b6dd7211 */ /* 0x000fe400030f0eff */
[----:B------:R-:W-:Y:S01]  /*10eb0*/  IADD3 R216, P4, PT, R4, R187, RZ ;  /* 0x000000bb04d87210 */ /* 0x000fe20007f9e0ff */
[----:B------:R-:W3:Y:S01]  /*10ec0*/  LDL.LU R182, [R1+0x94] ;  /* 0x0000940001b67983 */ /* 0x000ee20000300800 */
[----:B------:R-:W-:-:S02]  /*10ed0*/  LEA.HI.X.SX32 R219, R189, R137, 0x1, P3 ;  /* 0x00000089bddb7211 */ /* 0x000fc400018f0eff */
[----:B------:R-:W-:Y:S01]  /*10ee0*/  LEA.HI.X.SX32 R217, R187, R137, 0x1, P4 ;  /* 0x00000089bbd97211 */ /* 0x000fe200020f0eff */
[----:B------:R-:W4:Y:S04]  /*10ef0*/  LDL.LU R189, [R1+0x134] ;  /* 0x0001340001bd7983 */ /* 0x000f280000300800 */
[----:B------:R-:W2:Y:S01]  /*10f00*/  LDL.LU R187, [R1+0x204] ;  /* 0x0002040001bb7983 */ /* 0x000ea20000300800 */
[C---:B------:R-:W-:Y:S02]  /*10f10*/  IADD3 R214, P5, PT, R4.reuse, R185, RZ ;  /* 0x000000b904d67210 */ /* 0x040fe40007fbe0ff */
[----:B------:R-:W-:Y:S02]  /*10f20*/  IADD3 R212, P6, PT, R4, R183, RZ ;  /* 0x000000b704d47210 */ /* 0x000fe40007fde0ff */
[----:B------:R-:W-:-:S02]  /*10f30*/  LEA.HI.X.SX32 R215, R185, R137, 0x1, P5 ;  /* 0x00000089b9d77211 */ /* 0x000fc400028f0eff */
[----:B------:R-:W3:Y:S01]  /*10f40*/  LDL.LU R185, [R1+0x234] ;  /* 0x0002340001b97983 */ /* 0x000ee20000300800 */
[----:B------:R-:W-:-:S03]  /*10f50*/  LEA.HI.X.SX32 R213, R183, R137, 0x1, P6 ;  /* 0x00000089b7d57211 */ /* 0x000fc600030f0eff */
[----:B------:R-:W3:Y:S04]  /*10f60*/  LDL.LU R183, [R1+0x98] ;  /* 0x0000980001b77983 */ /* 0x000ee80000300800 */
[----:B------:R-:W3:Y:S04]  /*10f70*/  LDL.LU R181, [R1+0x1e0] ;  /* 0x0001e00001b57983 */ /* 0x000ee80000300800 */
[----:B------:R-:W3:Y:S01]  /*10f80*/  LDL.LU R145, [R1+0x214] ;  /* 0x0002140001917983 */ /* 0x000ee20000300800 */
[C---:B------:R-:W-:Y:S02]  /*10f90*/  IADD3 R210, P3, PT, R4.reuse, R197, RZ ;  /* 0x000000c504d27210 */ /* 0x040fe40007f7e0ff */
[----:B------:R-:W-:Y:S01]  /*10fa0*/  IADD3 R208, P4, PT, R4, R194, RZ ;  /* 0x000000c204d07210 */ /* 0x000fe20007f9e0ff */
[----:B------:R-:W4:Y:S01]  /*10fb0*/  LDL.LU R167, [R1+0x23c] ;  /* 0x00023c0001a77983 */ /* 0x000f220000300800 */
[----:B------:R-:W-:-:S03]  /*10fc0*/  LEA.HI.X.SX32 R211, R197, R137, 0x1, P3 ;  /* 0x00000089c5d37211 */ /* 0x000fc600018f0eff */
[----:B------:R-:W4:Y:S01]  /*10fd0*/  LDL.LU R164, [R1+0x9c] ;  /* 0x00009c0001a47983 */ /* 0x000f220000300800 */
[----:B------:R-:W-:-:S03]  /*10fe0*/  LEA.HI.X.SX32 R209, R194, R137, 0x1, P4 ;  /* 0x00000089c2d17211 */ /* 0x000fc600020f0eff */
[----:B------:R-:W4:Y:S04]  /*10ff0*/  LDL.LU R165, [R1+0x1ec] ;  /* 0x0001ec0001a57983 */ /* 0x000f280000300800 */
[----:B------:R-:W4:Y:S01]  /*11000*/  LDL.LU R162, [R1+0x220] ;  /* 0x0002200001a27983 */ /* 0x000f220000300800 */
[----:B------:R-:W-:-:S03]  /*11010*/  IADD3 R206, P5, PT, R4, R195, RZ ;  /* 0x000000c304ce7210 */ /* 0x000fc60007fbe0ff */
[----:B------:R-:W4:Y:S01]  /*11020*/  LDL.LU R160, [R1+0x244] ;  /* 0x0002440001a07983 */ /* 0x000f220000300800 */
[----:B------:R-:W-:-:S03]  /*11030*/  IADD3 R202, P3, PT, R4, R193, RZ ;  /* 0x000000c104ca7210 */ /* 0x000fc60007f7e0ff */
        /* <DEDUP_REMOVED lines=8> */
[----:B------:R-:W-:-:S03]  /*110c0*/  LEA.HI.X.SX32 R195, R186, R137, 0x1, P3 ;  /* 0x00000089bac37211 */ /* 0x000fc600018f0eff */
[----:B------:R-:W4:Y:S04]  /*110d0*/  LDL.LU R157, [R1+0x1fc] ;  /* 0x0001fc00019d7983 */ /* 0x000f280000300800 */
[----:B------:R-:W4:Y:S04]  /*110e0*/  LDL.LU R146, [R1+0x230] ;  /* 0x0002300001927983 */ /* 0x000f280000300800 */
[----:B------:R-:W4:Y:S04]  /*110f0*/  LDL.LU R144, [R1+0x24c] ;  /* 0x00024c0001907983 */ /* 0x000f280000300800 */
[----:B------:R-:W4:Y:S04]  /*11100*/  LDL.LU R142, [R1+0x208] ;  /* 0x00020800018e7983 */ /* 0x000f280000300800 */
[----:B------:R-:W4:Y:S04]  /*11110*/  LDL.LU R149, [R1+0x20c] ;  /* 0x00020c0001957983 */ /* 0x000f280000300800 */
[----:B------:R-:W4:Y:S01]  /*11120*/  LDL.LU R147, [R1+0x238] ;  /* 0x0002380001937983 */ /* 0x000f220000300800 */
[----:B--2---:R-:W-:-:S04]  /*11130*/  IADD3 R186, P3, PT, R4, R187, RZ ;  /* 0x000000bb04ba7210 */ /* 0x004fc80007f7e0ff */
[----:B------:R-:W-:Y:S02]  /*11140*/  LEA.HI.X.SX32 R187, R187, R137, 0x1, P3 ;  /* 0x00000089bbbb7211 */ /* 0x000fe400018f0eff */
[----:B---3--:R-:W-:-:S04]  /*11150*/  IADD3 R178, P3, PT, R4, R145, RZ ;  /* 0x0000009104b27210 */ /* 0x008fc80007f7e0ff */
[----:B------:R-:W-:Y:S02]  /*11160*/  LEA.HI.X.SX32 R179, R145, R137, 0x1, P3 ;  /* 0x0000008991b37211 */ /* 0x000fe400018f0eff */
[----:B------:R-:W2:Y:S04]  /*11170*/  LDL.LU R145, [R1+0x250] ;  /* 0x0002500001917983 */ /* 0x000ea80000300800 */
[----:B------:R-:W3:Y:S04]  /*11180*/  LDL.LU R143, [R1+0x218] ;  /* 0x00021800018f7983 */ /* 0x000ee80000300800 */
[----:B------:R-:W2:Y:S04]  /*11190*/  LDL.LU R131, [R1+0x240] ;  /* 0x0002400001837983 */ /* 0x000ea80000300800 */
[----:B------:R-:W3:Y:S01]  /*111a0*/  LDL.LU R132, [R1+0x254] ;  /* 0x0002540001847983 */ /* 0x000ee20000300800 */
[----:B------:R-:W-:-:S02]  /*111b0*/  IADD3 R204, P6, PT, R4, R192, RZ ;  /* 0x000000c004cc7210 */ /* 0x000fc40007fde0ff */
[----:B------:R-:W-:Y:S01]  /*111c0*/  IADD3 R200, P4, PT, R4, R190, RZ ;  /* 0x000000be04c87210 */ /* 0x000fe20007f9e0ff */
[----:B------:R-:W1:Y:S01]  /*111d0*/  S2R R0, SR_TID.X ;  /* 0x0000000000007919 */ /* 0x000e620000002100 */
[----:B------:R-:W-:Y:S02]  /*111e0*/  LEA.HI.X.SX32 R205, R192, R137, 0x1, P6 ;  /* 0x00000089c0cd7211 */ /* 0x000fe400030f0eff */
[C---:B------:R-:W-:Y:S01]  /*111f0*/  IADD3 R198, P5, PT, R4.reuse, R191, RZ ;  /* 0x000000bf04c67210 */ /* 0x040fe20007fbe0ff */
[----:B------:R-:W3:Y:S01]  /*11200*/  LDL.LU R133, [R1+0x258] ;  /* 0x0002580001857983 */ /* 0x000ee20000300800 */
[----:B------:R-:W-:Y:S02]  /*11210*/  IADD3 R196, P6, PT, R4, R188, RZ ;  /* 0x000000bc04c47210 */ /* 0x000fe40007fde0ff */
[-C--:B------:R-:W-:Y:S01]  /*11220*/  LEA.HI.X.SX32 R201, R190, R137.reuse, 0x1, P4 ;  /* 0x00000089bec97211 */ /* 0x080fe200020f0eff */
[----:B------:R-:W3:Y:S01]  /*11230*/  LDL.LU R117, [R1+0x40] ;  /* 0x0000400001757983 */ /* 0x000ee20000300800 */
[----:B------:R-:W-:-:S02]  /*11240*/  LEA.HI.X.SX32 R199, R191, R137, 0x1, P5 ;  /* 0x00000089bfc77211 */ /* 0x000fc400028f0eff */
[----:B------:R-:W-:Y:S01]  /*11250*/  LEA.HI.X.SX32 R197, R188, R137, 0x1, P6 ;  /* 0x00000089bcc57211 */ /* 0x000fe200030f0eff */
[----:B------:R-:W3:Y:S01]  /*11260*/  LDL.LU R118, [R1+0x48] ;  /* 0x0000480001767983 */ /* 0x000ee20000300800 */
[C---:B------:R-:W-:Y:S02]  /*11270*/  IADD3 R190, P5, PT, R4.reuse, R182, RZ ;  /* 0x000000b604be7210 */ /* 0x040fe40007fbe0ff */
[----:B----4-:R-:W-:Y:S01]  /*11280*/  IADD3 R188, P6, PT, R4, R189, RZ ;  /* 0x000000bd04bc7210 */ /* 0x010fe20007fde0ff */
[----:B------:R-:W4:Y:S01]  /*11290*/  LDL.LU R119, [R1+0x4c] ;  /* 0x00004c0001777983 */ /* 0x000f220000300800 */
[-C--:B------:R-:W-:Y:S02]  /*112a0*/  LEA.HI.X.SX32 R191, R182, R137.reuse, 0x1, P5 ;  /* 0x00000089b6bf7211 */ /* 0x080fe400028f0eff */
[----:B------:R-:W-:Y:S01]  /*112b0*/  LEA.HI.X.SX32 R189, R189, R137, 0x1, P6 ;  /* 0x00000089bdbd7211 */ /* 0x000fe200030f0eff */
[----:B------:R-:W4:Y:S01]  /*112c0*/  LDL.LU R120, [R1+0x50] ;  /* 0x0000500001787983 */ /* 0x000f220000300800 */
[----:B------:R-:W-:-:S02]  /*112d0*/  IADD3 R182, P5, PT, R4, R183, RZ ;  /* 0x000000b704b67210 */ /* 0x000fc40007fbe0ff */
[C---:B------:R-:W-:Y:S01]  /*112e0*/  IADD3 R180, P6, PT, R4.reuse, R181, RZ ;  /* 0x000000b504b47210 */ /* 0x040fe20007fde0ff */
[----:B------:R-:W4:Y:S01]  /*112f0*/  LDL.LU R121, [R1+0x54] ;  /* 0x0000540001797983 */ /* 0x000f220000300800 */
[-C--:B------:R-:W-:Y:S02]  /*11300*/  LEA.HI.X.SX32 R183, R183, R137.reuse, 0x1, P5 ;  /* 0x00000089b7b77211 */ /* 0x080fe400028f0eff */
[----:B------:R-:W-:Y:S01]  /*11310*/  LEA.HI.X.SX32 R181, R181, R137, 0x1, P6 ;  /* 0x00000089b5b57211 */ /* 0x000fe200030f0eff */
[----:B------:R-:W4:Y:S01]  /*11320*/  LDL.LU R122, [R1+0x58] ;  /* 0x00005800017a7983 */ /* 0x000f220000300800 */
[C---:B------:R-:W-:Y:S02]  /*11330*/  IADD3 R174, P5, PT, R4.reuse, R164, RZ ;  /* 0x000000a404ae7210 */ /* 0x040fe40007fbe0ff */
[C---:B------:R-:W-:Y:S01]  /*11340*/  IADD3 R172, P6, PT, R4.reuse, R165, RZ ;  /* 0x000000a504ac7210 */ /* 0x040fe20007fde0ff */
[----:B------:R-:W4:Y:S01]  /*11350*/  LDL.LU R123, [R1+0x5c] ;  /* 0x00005c00017b7983 */ /* 0x000f220000300800 */
[----:B------:R-:W-:-:S02]  /*11360*/  IADD3 R170, P3, PT, R4, R162, RZ ;  /* 0x000000a204aa7210 */ /* 0x000fc40007f7e0ff */
[-C--:B------:R-:W-:Y:S01]  /*11370*/  LEA.HI.X.SX32 R175, R164, R137.reuse, 0x1, P5 ;  /* 0x00000089a4af7211 */ /* 0x080fe200028f0eff */
[----:B------:R-:W4:Y:S01]  /*11380*/  LDL.LU R124, [R1+0x60] ;  /* 0x00006000017c7983 */ /* 0x000f220000300800 */
[-C--:B------:R-:W-:Y:S02]  /*11390*/  LEA.HI.X.SX32 R173, R165, R137.reuse, 0x1, P6 ;  /* 0x00000089a5ad7211 */ /* 0x080fe400030f0eff */
[----:B------:R-:W-:Y:S02]  /*113a0*/  IADD3 R164, P6, PT, R4, R156, RZ ;  /* 0x0000009c04a47210 */ /* 0x000fe40007fde0ff */
[----:B------:R-:W-:Y:S02]  /*113b0*/  LEA.HI.X.SX32 R171, R162, R137, 0x1, P3 ;  /* 0x00000089a2ab7211 */ /* 0x000fe400018f0eff */
[----:B------:R-:W-:Y:S02]  /*113c0*/  IADD3 R162, P3, PT, R4, R163, RZ ;  /* 0x000000a304a27210 */ /* 0x000fe40007f7e0ff */
[----:B------:R-:W-:-:S02]  /*113d0*/  LEA.HI.X.SX32 R165, R156, R137, 0x1, P6 ;  /* 0x000000899ca57211 */ /* 0x000fc400030f0eff */
[C---:B------:R-:W-:Y:S02]  /*113e0*/  IADD3 R156, P6, PT, R4.reuse, R157, RZ ;  /* 0x0000009d049c7210 */ /* 0x040fe40007fde0ff */
[-C--:B------:R-:W-:Y:S02]  /*113f0*/  LEA.HI.X.SX32 R163, R163, R137.reuse, 0x1, P3 ;  /* 0x00000089a3a37211 */ /* 0x080fe400018f0eff */
[C---:B------:R-:W-:Y:S02]  /*11400*/  IADD3 R154, P3, PT, R4.reuse, R146, RZ ;  /* 0x00000092049a7210 */ /* 0x040fe40007f7e0ff */
[----:B------:R-:W-:Y:S02]  /*11410*/  LEA.HI.X.SX32 R157, R157, R137, 0x1, P6 ;  /* 0x000000899d9d7211 */ /* 0x000fe400030f0eff */
[----:B------:R-:W-:Y:S02]  /*11420*/  IADD3 R148, P6, PT, R4, R149, RZ ;  /* 0x0000009504947210 */ /* 0x000fe40007fde0ff */
[----:B------:R-:W-:-:S02]  /*11430*/  LEA.HI.X.SX32 R155, R146, R137, 0x1, P3 ;  /* 0x00000089929b7211 */ /* 0x000fc400018f0eff */
[----:B------:R-:W-:Y:S02]  /*11440*/  IADD3 R146, P3, PT, R4, R147, RZ ;  /* 0x0000009304927210 */ /* 0x000fe40007f7e0ff */
[-C--:B------:R-:W-:Y:S02]  /*11450*/  LEA.HI.X.SX32 R149, R149, R137.reuse, 0x1, P6 ;  /* 0x0000008995957211 */ /* 0x080fe400030f0eff */
[----:B------:R-:W-:Y:S02]  /*11460*/  LEA.HI.X.SX32 R147, R147, R137, 0x1, P3 ;  /* 0x0000008993937211 */ /* 0x000fe400018f0eff */
[----:B-1----:R-:W-:-:S04]  /*11470*/  SHF.R.U32.HI R130, RZ, 0x7, R0 ;  /* 0x00000007ff827819 */ /* 0x002fc80000011600 */
[----:B------:R-:W-:-:S04]  /*11480*/  SGXT.U32 R130, R130, 0x1 ;  /* 0x000000018282781a */ /* 0x000fc80000000000 */
[----:B------:R-:W-:-:S05]  /*11490*/  LOP3.LUT R130, R130, 0x76, RZ, 0xfc, !PT ;  /* 0x0000007682827812 */ /* 0x000fca00078efcff */
[----:B------:R-:W-:Y:S01]  /*114a0*/  IMAD R125, R130, UR18, RZ ;  /* 0x00000012827d7c24 */ /* 0x000fe2000f8e02ff */
[----:B------:R-:W-:-:S04]  /*114b0*/  SHF.R.U32.HI R130, RZ, 0x7, R0 ;  /* 0x00000007ff827819 */ /* 0x000fc80000011600 */
        /* <DEDUP_REMOVED lines=9> */
[----:B------:R-:W-:Y:S02]  /*11550*/  LOP3.LUT R130, R130, 0x64, RZ, 0xfc, !PT ;  /* 0x0000006482827812 */ /* 0x000fe400078efcff */
[----:B------:R-:W-:-:S03]  /*11560*/  SHF.R.U32.HI R128, RZ, 0x7, R0 ;  /* 0x00000007ff807819 */ /* 0x000fc60000011600 */
[----:B------:R-:W-:Y:S01]  /*11570*/  IMAD R72, R130, UR18, RZ ;  /* 0x0000001282487c24 */ /* 0x000fe2000f8e02ff */
[----:B------:R-:W-:Y:S02]  /*11580*/  SHF.R.U32.HI R130, RZ, 0x7, R0 ;  /* 0x00000007ff827819 */ /* 0x000fe40000011600 */
[----:B------:R-:W-:Y:S02]  /*11590*/  SGXT.U32 R128, R128, 0x1 ;  /* 0x000000018080781a */ /* 0x000fe40000000000 */
[----:B------:R-:W-:Y:S02]  /*115a0*/  SGXT.U32 R130, R130, 0x1 ;  /* 0x000000018282781a */ /* 0x000fe40000000000 */
[----:B------:R-:W-:Y:S02]  /*115b0*/  LOP3.LUT R128, R128, 0x72, RZ, 0xfc, !PT ;  /* 0x0000007280807812 */ /* 0x000fe400078efcff */
[----:B------:R-:W-:-:S03]  /*115c0*/  LOP3.LUT R130, R130, 0x5e, RZ, 0xfc, !PT ;  /* 0x0000005e82827812 */ /* 0x000fc600078efcff */
[----:B------:R-:W-:Y:S01]  /*115d0*/  IMAD R56, R128, UR18, RZ ;  /* 0x0000001280387c24 */ /* 0x000fe2000f8e02ff */
[--C-:B------:R-:W-:Y:S01]  /*115e0*/  SHF.R.U32.HI R128, RZ, 0x7, R0.reuse ;  /* 0x00000007ff807819 */ /* 0x100fe20000011600 */
        /* <DEDUP_REMOVED lines=17> */
[C---:B--2---:R-:W-:Y:S02]  /*11700*/  IADD3 R140, P6, PT, R4.reuse, R131, RZ ;  /* 0x00000083048c7210 */ /* 0x044fe40007fde0ff */
[----:B---3--:R-:W-:Y:S02]  /*11710*/  IADD3 R138, P3, PT, R4, R132, RZ ;  /* 0x00000084048a7210 */ /* 0x008fe40007f7e0ff */
[-C--:B------:R-:W-:Y:S02]  /*11720*/  LEA.HI.X.SX32 R141, R131, R137.reuse, 0x1, P6 ;  /* 0x00000089838d7211 */ /* 0x080fe400030f0eff */
[----:B------:R-:W-:Y:S02]  /*11730*/  LEA.HI.X.SX32 R139, R132, R137, 0x1, P3 ;  /* 0x00000089848b7211 */ /* 0x000fe400018f0eff */
[----:B------:R-:W-:-:S02]  /*11740*/  SHF.R.U32.HI R131, RZ, 0x7, R0 ;  /* 0x00000007ff837819 */ /* 0x000fc40000011600 */
[----:B------:R-:W-:Y:S02]  /*11750*/  SHF.R.U32.HI R132, RZ, 0x7, R0 ;  /* 0x00000007ff847819 */ /* 0x000fe40000011600 */
[----:B------:R-:W-:Y:S02]  /*11760*/  SGXT.U32 R131, R131, 0x1 ;  /* 0x000000018383781a */ /* 0x000fe40000000000 */
[----:B------:R-:W-:Y:S02]  /*11770*/  SGXT.U32 R132, R132, 0x1 ;  /* 0x000000018484781a */ /* 0x000fe40000000000 */
[----:B------:R-:W-:Y:S02]  /*11780*/  LOP3.LUT R131, R131, 0x7e, RZ, 0xfc, !PT ;  /* 0x0000007e83837812 */ /* 0x000fe400078efcff */
[----:B------:R-:W-:-:S03]  /*11790*/  LOP3.LUT R132, R132, 0x7a, RZ, 0xfc, !PT ;  /* 0x0000007a84847812 */ /* 0x000fc600078efcff */
[----:B------:R-:W-:Y:S02]  /*117a0*/  IMAD R135, R131, UR18, RZ ;  /* 0x0000001283877c24 */ /* 0x000fe4000f8e02ff */
        /* <DEDUP_REMOVED lines=37> */
[----:B------:R-:W-:Y:S02]  /*11a00*/  SGXT.U32 R132, R132, 0x1 ;  /* 0x000000018484781a */ /* 0x000fe40000000000 */
[----:B------:R-:W-:Y:S02]  /*11a10*/  LOP3.LUT R128, R128, 0x60, RZ, 0xfc, !PT ;  /* 0x0000006080807812 */ /* 0x000fe400078efcff */
[----:B------:R-:W-:-:S02]  /*11a20*/  LOP3.LUT R130, R130, 0x4e, RZ, 0xfc, !PT ;  /* 0x0000004e82827812 */ /* 0x000fc400078efcff */
[----:B------:R-:W-:Y:S01]  /*11a30*/  LOP3.LUT R132, R132, 0x4c, RZ, 0xfc, !PT ;  /* 0x0000004c84847812 */ /* 0x000fe200078efcff */
[----:B------:R-:W-:Y:S01]  /*11a40*/  IMAD R76, R128, UR18, RZ ;  /* 0x00000012804c7c24 */ /* 0x000fe2000f8e02ff */
[--C-:B------:R-:W-:Y:S01]  /*11a50*/  SHF.R.U32.HI R128, RZ, 0x7, R0.reuse ;  /* 0x00000007ff807819 */ /* 0x100fe20000011600 */
[----:B------:R-:W-:Y:S01]  /*11a60*/  IMAD R94, R130, UR18, RZ ;  /* 0x00000012825e7c24 */ /* 0x000fe2000f8e02ff */
[--C-:B------:R-:W-:Y:S01]  /*11a70*/  SHF.R.U32.HI R130, RZ, 0x7, R0.reuse ;  /* 0x00000007ff827819 */ /* 0x100fe20000011600 */
[----:B------:R-:W-:Y:S01]  /*11a80*/  IMAD R96, R132, UR18, RZ ;  /* 0x0000001284607c24 */ /* 0x000fe2000f8e02ff */
[----:B------:R-:W-:Y:S02]  /*11a90*/  SHF.R.U32.HI R132, RZ, 0x7, R0 ;  /* 0x00000007ff847819 */ /* 0x000fe40000011600 */
[----:B------:R-:W-:Y:S02]  /*11aa0*/  SGXT.U32 R128, R128, 0x1 ;  /* 0x000000018080781a */ /* 0x000fe40000000000 */
[----:B------:R-:W-:-:S02]  /*11ab0*/  SGXT.U32 R130, R130, 0x1 ;  /* 0x000000018282781a */ /* 0x000fc40000000000 */
[----:B------:R-:W-:Y:S02]  /*11ac0*/  SGXT.U32 R132, R132, 0x1 ;  /* 0x000000018484781a */ /* 0x000fe40000000000 */
[----:B------:R-:W-:Y:S02]  /*11ad0*/  LOP3.LUT R128, R128, 0x5a, RZ, 0xfc, !PT ;  /* 0x0000005a80807812 */ /* 0x000fe400078efcff */
[----:B------:R-:W-:Y:S02]  /*11ae0*/  LOP3.LUT R130, R130, 0x4a, RZ, 0xfc, !PT ;  /* 0x0000004a82827812 */ /* 0x000fe400078efcff */
[----:B------:R-:W-:Y:S01]  /*11af0*/  LOP3.LUT R132, R132, 0x48, RZ, 0xfc, !PT ;  /* 0x0000004884847812 */ /* 0x000fe200078efcff */
[----:B------:R-:W-:Y:S02]  /*11b00*/  IMAD R82, R128, UR18, RZ ;  /* 0x0000001280527c24 */ /* 0x000fe4000f8e02ff */
[----:B------:R-:W2:Y:S01]  /*11b10*/  LDL.LU R128, [R1+0x64] ;  /* 0x0000640001807983 */ /* 0x000ea20000300800 */
[----:B------:R-:W-:-:S02]  /*11b20*/  IMAD R98, R130, UR18, RZ ;  /* 0x0000001282627c24 */ /* 0x000fc4000f8e02ff */
[----:B------:R-:W-:Y:S01]  /*11b30*/  IMAD R100, R132, UR18, RZ ;  /* 0x0000001284647c24 */ /* 0x000fe2000f8e02ff */
[----:B------:R-:W3:Y:S04]  /*11b40*/  LDL.LU R130, [R1+0x68] ;  /* 0x0000680001827983 */ /* 0x000ee80000300800 */
[----:B------:R-:W2:Y:S01]  /*11b50*/  LDL.LU R132, [R1+0x6c] ;  /* 0x00006c0001847983 */ /* 0x000ea20000300800 */
[----:B------:R-:W-:-:S04]  /*11b60*/  IADD3 R192, P4, PT, R4, R184, RZ ;  /* 0x000000b804c07210 */ /* 0x000fc80007f9e0ff */
[----:B------:R-:W-:Y:S02]  /*11b70*/  LEA.HI.X.SX32 R193, R184, R137, 0x1, P4 ;  /* 0x00000089b8c17211 */ /* 0x000fe400020f0eff */
[C---:B------:R-:W-:Y:S02]  /*11b80*/  IADD3 R184, P4, PT, R4.reuse, R185, RZ ;  /* 0x000000b904b87210 */ /* 0x040fe40007f9e0ff */
[--C-:B------:R-:W-:Y:S02]  /*11b90*/  SHF.R.U32.HI R116, RZ, 0x7, R0.reuse ;  /* 0x00000007ff747819 */ /* 0x100fe40000011600 */
[----:B------:R-:W-:Y:S02]  /*11ba0*/  LEA.HI.X.SX32 R185, R185, R137, 0x1, P4 ;  /* 0x00000089b9b97211 */ /* 0x000fe400020f0eff */
[----:B------:R-:W-:Y:S02]  /*11bb0*/  SHF.R.U32.HI R126, RZ, 0x7, R0 ;  /* 0x00000007ff7e7819 */ /* 0x000fe40000011600 */
[----:B------:R-:W-:-:S02]  /*11bc0*/  IADD3 R176, P4, PT, R4, R167, RZ ;  /* 0x000000a704b07210 */ /* 0x000fc40007f9e0ff */
[----:B------:R-:W-:Y:S02]  /*11bd0*/  SHF.R.U32.HI R127, RZ, 0x7, R0 ;  /* 0x00000007ff7f7819 */ /* 0x000fe40000011600 */
[----:B------:R-:W-:Y:S02]  /*11be0*/  SGXT.U32 R116, R116, 0x1 ;  /* 0x000000017474781a */ /* 0x000fe40000000000 */
[----:B------:R-:W-:Y:S02]  /*11bf0*/  SGXT.U32 R126, R126, 0x1 ;  /* 0x000000017e7e781a */ /* 0x000fe40000000000 */
[----:B------:R-:W-:Y:S02]  /*11c00*/  LEA.HI.X.SX32 R177, R167, R137, 0x1, P4 ;  /* 0x00000089a7b17211 */ /* 0x000fe400020f0eff */
[----:B------:R-:W-:Y:S02]  /*11c10*/  SGXT.U32 R127, R127, 0x1 ;  /* 0x000000017f7f781a */ /* 0x000fe40000000000 */
[----:B------:R-:W-:-:S02]  /*11c20*/  IADD3 R168, P4, PT, R4, R160, RZ ;  /* 0x000000a004a87210 */ /* 0x000fc40007f9e0ff */
[----:B------:R-:W-:Y:S02]  /*11c30*/  LOP3.LUT R116, R116, 0x46, RZ, 0xfc, !PT ;  /* 0x0000004674747812 */ /* 0x000fe400078efcff */
[----:B------:R-:W-:Y:S02]  /*11c40*/  LOP3.LUT R126, R126, 0x44, RZ, 0xfc, !PT ;  /* 0x000000447e7e7812 */ /* 0x000fe400078efcff */
[----:B------:R-:W-:Y:S02]  /*11c50*/  LOP3.LUT R127, R127, 0x42, RZ, 0xfc, !PT ;  /* 0x000000427f7f7812 */ /* 0x000fe400078efcff */
[----:B------:R-:W-:Y:S02]  /*11c60*/  IADD3 R166, P5, PT, R4, R158, RZ ;  /* 0x0000009e04a67210 */ /* 0x000fe40007fbe0ff */
[----:B------:R-:W-:Y:S01]  /*11c70*/  LEA.HI.X.SX32 R169, R160, R137, 0x1, P4 ;  /* 0x00000089a0a97211 */ /* 0x000fe200020f0eff */
[----:B------:R-:W-:Y:S01]  /*11c80*/  IMAD R102, R116, UR18, RZ ;  /* 0x0000001274667c24 */ /* 0x000fe2000f8e02ff */
[----:B------:R-:W-:Y:S01]  /*11c90*/  IADD3 R160, P4, PT, R4, R161, RZ ;  /* 0x000000a104a07210 */ /* 0x000fe20007f9e0ff */
[----:B------:R-:W-:Y:S01]  /*11ca0*/  IMAD R104, R126, UR18, RZ ;  /* 0x000000127e687c24 */ /* 0x000fe2000f8e02ff */
[----:B------:R-:W-:Y:S01]  /*11cb0*/  SHF.R.U32.HI R116, RZ, 0x7, R0 ;  /* 0x00000007ff747819 */ /* 0x000fe20000011600 */
[----:B------:R-:W-:Y:S01]  /*11cc0*/  IMAD R106, R127, UR18, RZ ;  /* 0x000000127f6a7c24 */ /* 0x000fe2000f8e02ff */
[----:B------:R-:W-:-:S02]  /*11cd0*/  LEA.HI.X.SX32 R167, R158, R137, 0x1, P5 ;  /* 0x000000899ea77211 */ /* 0x000fc400028f0eff */
[--C-:B------:R-:W-:Y:S02]  /*11ce0*/  SHF.R.U32.HI R126, RZ, 0x7, R0.reuse ;  /* 0x00000007ff7e7819 */ /* 0x100fe40000011600 */
[C---:B------:R-:W-:Y:S02]  /*11cf0*/  IADD3 R158, P5, PT, R4.reuse, R159, RZ ;  /* 0x0000009f049e7210 */ /* 0x040fe40007fbe0ff */
[----:B------:R-:W-:Y:S02]  /*11d00*/  LEA.HI.X.SX32 R161, R161, R137, 0x1, P4 ;  /* 0x00000089a1a17211 */ /* 0x000fe400020f0eff */
[----:B------:R-:W-:Y:S02]  /*11d10*/  SHF.R.U32.HI R127, RZ, 0x7, R0 ;  /* 0x00000007ff7f7819 */ /* 0x000fe40000011600 */
[----:B------:R-:W-:Y:S02]  /*11d20*/  IADD3 R152, P4, PT, R4, R144, RZ ;  /* 0x0000009004987210 */ /* 0x000fe40007f9e0ff */
[----:B------:R-:W-:-:S02]  /*11d30*/  SGXT.U32 R116, R116, 0x1 ;  /* 0x000000017474781a */ /* 0x000fc40000000000 */
[----:B------:R-:W-:Y:S02]  /*11d40*/  SGXT.U32 R126, R126, 0x1 ;  /* 0x000000017e7e781a */ /* 0x000fe40000000000 */
[-C--:B------:R-:W-:Y:S02]  /*11d50*/  LEA.HI.X.SX32 R159, R159, R137.reuse, 0x1, P5 ;  /* 0x000000899f9f7211 */ /* 0x080fe400028f0eff */
[----:B------:R-:W-:Y:S02]  /*11d60*/  SGXT.U32 R127, R127, 0x1 ;  /* 0x000000017f7f781a */ /* 0x000fe40000000000 */
[----:B------:R-:W-:Y:S02]  /*11d70*/  IADD3 R150, P5, PT, R4, R142, RZ ;  /* 0x0000008e04967210 */ /* 0x000fe40007fbe0ff */
[----:B------:R-:W-:Y:S02]  /*11d80*/  LEA.HI.X.SX32 R153, R144, R137, 0x1, P4 ;  /* 0x0000008990997211 */ /* 0x000fe400020f0eff */
[----:B------:R-:W-:-:S02]  /*11d90*/  IADD3 R144, P4, PT, R4, R145, RZ ;  /* 0x0000009104907210 */ /* 0x000fc40007f9e0ff */
[----:B------:R-:W-:Y:S02]  /*11da0*/  LOP3.LUT R116, R116, 0x40, RZ, 0xfc, !PT ;  /* 0x0000004074747812 */ /* 0x000fe400078efcff */
[----:B------:R-:W-:Y:S02]  /*11db0*/  LOP3.LUT R126, R126, 0x3e, RZ, 0xfc, !PT ;  /* 0x0000003e7e7e7812 */ /* 0x000fe400078efcff */
[----:B------:R-:W-:Y:S02]  /*11dc0*/  LOP3.LUT R127, R127, 0x3c, RZ, 0xfc, !PT ;  /* 0x0000003c7f7f7812 */ /* 0x000fe400078efcff */
[----:B------:R-:W-:Y:S01]  /*11dd0*/  LEA.HI.X.SX32 R151, R142, R137, 0x1, P5 ;  /* 0x000000898e977211 */ /* 0x000fe200028f0eff */
[----:B------:R-:W-:Y:S01]  /*11de0*/  IMAD R108, R116, UR18, RZ ;  /* 0x00000012746c7c24 */ /* 0x000fe2000f8e02ff */
[----:B------:R-:W-:Y:S02]  /*11df0*/  IADD3 R142, P5, PT, R4, R143, RZ ;  /* 0x0000008f048e7210 */ /* 0x000fe40007fbe0ff */
[----:B------:R-:W-:Y:S01]  /*11e00*/  LEA.HI.X.SX32 R145, R145, R137, 0x1, P4 ;  /* 0x0000008991917211 */ /* 0x000fe200020f0eff */
[----:B------:R-:W-:Y:S01]  /*11e10*/  IMAD R110, R126, UR18, RZ ;  /* 0x000000127e6e7c24 */ /* 0x000fe2000f8e02ff */
[----:B------:R-:W-:Y:S01]  /*11e20*/  IADD3 R136, P4, PT, R4, R133, RZ ;  /* 0x0000008504887210 */ /* 0x000fe20007f9e0ff */
[----:B------:R-:W-:Y:S01]  /*11e30*/  IMAD R112, R127, UR18, RZ ;  /* 0x000000127f707c24 */ /* 0x000fe2000f8e02ff */
[----:B------:R-:W-:-:S02]  /*11e40*/  SHF.R.U32.HI R116, RZ, 0x7, R0 ;  /* 0x00000007ff747819 */ /* 0x000fc40000011600 */
[--C-:B------:R-:W-:Y:S02]  /*11e50*/  SHF.R.U32.HI R126, RZ, 0x7, R0.reuse ;  /* 0x00000007ff7e7819 */ /* 0x100fe40000011600 */
[-C--:B------:R-:W-:Y:S02]  /*11e60*/  LEA.HI.X.SX32 R143, R143, R137.reuse, 0x1, P5 ;  /* 0x000000898f8f7211 */ /* 0x080fe400028f0eff */
[--C-:B------:R-:W-:Y:S02]  /*11e70*/  SHF.R.U32.HI R127, RZ, 0x7, R0.reuse ;  /* 0x00000007ff7f7819 */ /* 0x100fe40000011600 */
[----:B------:R-:W-:Y:S02]  /*11e80*/  LEA.HI.X.SX32 R137, R133, R137, 0x1, P4 ;  /* 0x0000008985897211 */ /* 0x000fe400020f0eff */
[----:B------:R-:W-:Y:S02]  /*11e90*/  SHF.R.U32.HI R133, RZ, 0x7, R0 ;  /* 0x00000007ff857819 */ /* 0x000fe40000011600 */
[----:B------:R-:W-:-:S02]  /*11ea0*/  SGXT.U32 R116, R116, 0x1 ;  /* 0x000000017474781a */ /* 0x000fc40000000000 */
[----:B------:R-:W-:Y:S02]  /*11eb0*/  SGXT.U32 R126, R126, 0x1 ;  /* 0x000000017e7e781a */ /* 0x000fe40000000000 */
[----:B------:R-:W-:Y:S02]  /*11ec0*/  SHF.R.S32.HI R25, RZ, 0x1f, R5 ;  /* 0x0000001fff197819 */ /* 0x000fe40000011405 */
[----:B------:R-:W-:Y:S02]  /*11ed0*/  SGXT.U32 R127, R127, 0x1 ;  /* 0x000000017f7f781a */ /* 0x000fe40000000000 */
[C---:B----4-:R-:W-:Y:S02]  /*11ee0*/  IADD3 R17, P3, PT, R5.reuse, R120, RZ ;  /* 0x0000007805117210 */ /* 0x050fe40007f7e0ff */
[C---:B------:R-:W-:Y:S02]  /*11ef0*/  IADD3 R21, P5, PT, R5.reuse, R118, RZ ;  /* 0x0000007605157210 */ /* 0x040fe40007fbe0ff */
[----:B------:R-:W-:-:S02]  /*11f00*/  IADD3 R19, P4, PT, R5, R119, RZ ;  /* 0x0000007705137210 */ /* 0x000fc40007f9e0ff */
[----:B------:R-:W-:Y:S02]  /*11f10*/  SGXT.U32 R133, R133, 0x1 ;  /* 0x000000018585781a */ /* 0x000fe40000000000 */
[----:B------:R-:W-:Y:S02]  /*11f20*/  LOP3.LUT R116, R116, 0x3a, RZ, 0xfc, !PT ;  /* 0x0000003a74747812 */ /* 0x000fe400078efcff */
[----:B------:R-:W-:Y:S02]  /*11f30*/  LOP3.LUT R126, R126, 0x38, RZ, 0xfc, !PT ;  /* 0x000000387e7e7812 */ /* 0x000fe400078efcff */
[----:B------:R-:W-:Y:S02]  /*11f40*/  LOP3.LUT R127, R127, 0x36, RZ, 0xfc, !PT ;  /* 0x000000367f7f7812 */ /* 0x000fe400078efcff */
[-C--:B------:R-:W-:Y:S02]  /*11f50*/  LEA.HI.X.SX32 R18, R120, R25.reuse, 0x1, P3 ;  /* 0x0000001978127211 */ /* 0x080fe400018f0eff */
[----:B------:R-:W-:-:S02]  /*11f60*/  LEA.HI.X.SX32 R22, R118, R25, 0x1, P5 ;  /* 0x0000001976167211 */ /* 0x000fc400028f0eff */
[----:B------:R-:W-:Y:S02]  /*11f70*/  LEA.HI.X.SX32 R20, R119, R25, 0x1, P4 ;  /* 0x0000001977147211 */ /* 0x000fe400020f0eff */
[----:B------:R-:W-:Y:S01]  /*11f80*/  IADD3 R9, P3, PT, R5, R124, RZ ;  /* 0x0000007c05097210 */ /* 0x000fe20007f7e0ff */
[----:B------:R-:W-:Y:S01]  /*11f90*/  IMAD R114, R116, UR18, RZ ;  /* 0x0000001274727c24 */ /* 0x000fe2000f8e02ff */
[----:B------:R-:W-:Y:S02]  /*11fa0*/  LOP3.LUT R133, R133, 0x7c, RZ, 0xfc, !PT ;  /* 0x0000007c85857812 */ /* 0x000fe400078efcff */
[C---:B------:R-:W-:Y:S02]  /*11fb0*/  IADD3 R13, P5, PT, R5.reuse, R122, RZ ;  /* 0x0000007a050d7210 */ /* 0x040fe40007fbe0ff */
[----:B------:R-:W-:Y:S01]  /*11fc0*/  IADD3 R11, P4, PT, R5, R123, RZ ;  /* 0x0000007b050b7210 */ /* 0x000fe20007f9e0ff */
[----:B------:R-:W-:Y:S01]  /*11fd0*/  IMAD R116, R126, UR18, RZ ;  /* 0x000000127e747c24 */ /* 0x000fe2000f8e02ff */
[----:B------:R-:W-:Y:S01]  /*11fe0*/  LEA.HI.X.SX32 R10, R124, R25, 0x1, P3 ;  /* 0x000000197c0a7211 */ /* 0x000fe200018f0eff */
[----:B------:R-:W-:Y:S01]  /*11ff0*/  IMAD R126, R127, UR18, RZ ;  /* 0x000000127f7e7c24 */ /* 0x000fe2000f8e02ff */
[--C-:B------:R-:W-:Y:S01]  /*12000*/  SHF.R.U32.HI R129, RZ, 0x7, R0.reuse ;  /* 0x00000007ff817819 */ /* 0x100fe20000011600 */
[----:B------:R-:W-:Y:S01]  /*12010*/  IMAD R133, R133, UR18, RZ ;  /* 0x0000001285857c24 */ /* 0x000fe2000f8e02ff */
[----:B------:R-:W-:-:S02]  /*12020*/  SHF.R.U32.HI R115, RZ, 0x7, R0 ;  /* 0x00000007ff737819 */ /* 0x000fc40000011600 */
[--C-:B------:R-:W-:Y:S02]  /*12030*/  SHF.R.U32.HI R113, RZ, 0x7, R0.reuse ;  /* 0x00000007ff717819 */ /* 0x100fe40000011600 */
[--C-:B------:R-:W-:Y:S02]  /*12040*/  SHF.R.U32.HI R111, RZ, 0x7, R0.reuse ;  /* 0x00000007ff6f7819 */ /* 0x100fe40000011600 */
[----:B------:R-:W-:Y:S02]  /*12050*/  SHF.R.U32.HI R127, RZ, 0x7, R0 ;  /* 0x00000007ff7f7819 */ /* 0x000fe40000011600 */
[-C--:B------:R-:W-:Y:S02]  /*12060*/  LEA.HI.X.SX32 R14, R122, R25.reuse, 0x1, P5 ;  /* 0x000000197a0e7211 */ /* 0x080fe400028f0eff */
[----:B------:R-:W-:Y:S02]  /*12070*/  LEA.HI.X.SX32 R12, R123, R25, 0x1, P4 ;  /* 0x000000197b0c7211 */ /* 0x000fe400020f0eff */
[----:B------:R-:W-:Y:S01]  /*12080*/  IADD3 R134, P3, PT, R5, R135, RZ ;  /* 0x0000008705867210 */ /* 0x000fe20007f7e0ff */
[----:B------:R-:W1:Y:S03]  /*12090*/  S2R R26, SR_TID.X ;  /* 0x00000000001a7919 */ /* 0x000e660000002100 */
[----:B------:R-:W-:-:S02]  /*120a0*/  LEA.HI.X.SX32 R135, R135, R25, 0x1, P3 ;  /* 0x0000001987877211 */ /* 0x000fc400018f0eff */
[----:B------:R-:W-:-:S04]  /*120b0*/  IADD3 R30, P3, PT, R5, R125, RZ ;  /* 0x0000007d051e7210 */ /* 0x000fc80007f7e0ff */
[----:B------:R-:W-:Y:S02]  /*120c0*/  LEA.HI.X.SX32 R125, R125, R25, 0x1, P3 ;  /* 0x000000197d7d7211 */ /* 0x000fe400018f0eff */
[----:B------:R-:W-:-:S04]  /*120d0*/  IADD3 R37, P3, PT, R5, R62, RZ ;  /* 0x0000003e05257210 */ /* 0x000fc80007f7e0ff */
[----:B------:R-:W-:Y:S02]  /*120e0*/  LEA.HI.X.SX32 R62, R62, R25, 0x1, P3 ;  /* 0x000000193e3e7211 */ /* 0x000fe400018f0eff */
[----:B------:R-:W-:-:S04]  /*120f0*/  IADD3 R45, P3, PT, R5, R70, RZ ;  /* 0x00000046052d7210 */ /* 0x000fc80007f7e0ff */
[----:B------:R-:W-:Y:S02]  /*12100*/  LEA.HI.X.SX32 R70, R70, R25, 0x1, P3 ;  /* 0x0000001946467211 */ /* 0x000fe400018f0eff */
[----:B------:R-:W-:-:S04]  /*12110*/  IADD3 R53, P3, PT, R5, R78, RZ ;  /* 0x0000004e05357210 */ /* 0x000fc80007f7e0ff */
[----:B------:R-:W-:Y:S02]  /*12120*/  LEA.HI.X.SX32 R78, R78, R25, 0x1, P3 ;  /* 0x000000194e4e7211 */ /* 0x000fe400018f0eff */
[----:B------:R-:W-:-:S04]  /*12130*/  IADD3 R59, P3, PT, R5, R84, RZ ;  /* 0x00000054053b7210 */ /* 0x000fc80007f7e0ff */
[-C--:B------:R-:W-:Y:S02]  /*12140*/  LEA.HI.X.SX32 R84, R84, R25.reuse, 0x1, P3 ;  /* 0x0000001954547211 */ /* 0x080fe400018f0eff */
[C---:B------:R-:W-:Y:S02]  /*12150*/  IADD3 R67, P3, PT, R5.reuse, R92, RZ ;  /* 0x0000005c05437210 */ /* 0x040fe40007f7e0ff */
[----:B-1----:R-:W-:Y:S02]  /*12160*/  SHF.R.U32.HI R124, RZ, 0x7, R26 ;  /* 0x00000007ff7c7819 */ /* 0x002fe4000001161a */
[----:B------:R-:W-:Y:S02]  /*12170*/  LEA.HI.X.SX32 R92, R92, R25, 0x1, P3 ;  /* 0x000000195c5c7211 */ /* 0x000fe400018f0eff */
[----:B------:R-:W-:Y:S02]  /*12180*/  IADD3 R75, P3, PT, R5, R100, RZ ;  /* 0x00000064054b7210 */ /* 0x000fe40007f7e0ff */
[----:B------:R-:W-:-:S02]  /*12190*/  SGXT.U32 R111, R111, 0x1 ;  /* 0x000000016f6f781a */ /* 0x000fc40000000000 */
[----:B------:R-:W-:Y:S02]  /*121a0*/  SGXT.U32 R124, R124, 0x1 ;  /* 0x000000017c7c781a */ /* 0x000fe40000000000 */
[-C--:B------:R-:W-:Y:S02]  /*121b0*/  LEA.HI.X.SX32 R100, R100, R25.reuse, 0x1, P3 ;  /* 0x0000001964647211 */ /* 0x080fe400018f0eff */
[----:B------:R-:W-:Y:S02]  /*121c0*/  LOP3.LUT R111, R111, 0x32, RZ, 0xfc, !PT ;  /* 0x000000326f6f7812 */ /* 0x000fe400078efcff */
[----:B------:R-:W-:Y:S02]  /*121d0*/  IADD3 R83, P3, PT, R5, R108, RZ ;  /* 0x0000006c05537210 */ /* 0x000fe40007f7e0ff */
[----:B------:R-:W-:Y:S02]  /*121e0*/  SGXT.U32 R113, R113, 0x1 ;  /* 0x000000017171781a */ /* 0x000fe40000000000 */
[----:B------:R-:W-:Y:S01]  /*121f0*/  LOP3.LUT R124, R124, 0x2c, RZ, 0xfc, !PT ;  /* 0x0000002c7c7c7812 */ /* 0x000fe200078efcff */
[----:B------:R-:W-:Y:S01]  /*12200*/  IMAD R101, R111, UR18, RZ ;  /* 0x000000126f657c24 */ /* 0x000fe2000f8e02ff */
[----:B------:R-:W-:-:S02]  /*12210*/  LEA.HI.X.SX32 R108, R108, R25, 0x1, P3 ;  /* 0x000000196c6c7211 */ /* 0x000fc400018f0eff */
[----:B------:R-:W-:Y:S01]  /*12220*/  IADD3 R91, P3, PT, R5, R116, RZ ;  /* 0x00000074055b7210 */ /* 0x000fe20007f7e0ff */
[----:B------:R-:W-:Y:S01]  /*12230*/  IMAD R109, R124, UR18, RZ ;  /* 0x000000127c6d7c24 */ /* 0x000fe2000f8e02ff */
[----:B------:R-:W-:Y:S02]  /*12240*/  LOP3.LUT R113, R113, 0x30, RZ, 0xfc, !PT ;  /* 0x0000003071717812 */ /* 0x000fe400078efcff */
[----:B------:R-:W-:Y:S02]  /*12250*/  SHF.R.U32.HI R124, RZ, 0x7, R26 ;  /* 0x00000007ff7c7819 */ /* 0x000fe4000001161a */
[----:B------:R-:W-:Y:S01]  /*12260*/  LEA.HI.X.SX32 R116, R116, R25, 0x1, P3 ;  /* 0x0000001974747211 */ /* 0x000fe200018f0eff */
[----:B------:R-:W-:Y:S01]  /*12270*/  IMAD R58, R113, UR18, RZ ;  /* 0x00000012713a7c24 */ /* 0x000fe2000f8e02ff */
[----:B------:R-:W-:Y:S02]  /*12280*/  IADD3 R97, P3, PT, R5, R101, RZ ;  /* 0x0000006505617210 */ /* 0x000fe40007f7e0ff */
[----:B------:R-:W-:-:S02]  /*12290*/  SGXT.U32 R124, R124, 0x1 ;  /* 0x000000017c7c781a */ /* 0x000fc40000000000 */
[----:B------:R-:W-:Y:S02]  /*122a0*/  LEA.HI.X.SX32 R27, R101, R25, 0x1, P3 ;  /* 0x00000019651b7211 */ /* 0x000fe400018f0eff */
[----:B------:R-:W-:Y:S02]  /*122b0*/  SGXT.U32 R115, R115, 0x1 ;  /* 0x000000017373781a */ /* 0x000fe40000000000 */
[----:B------:R-:W-:Y:S01]  /*122c0*/  LOP3.LUT R124, R124, 0x28, RZ, 0xfc, !PT ;  /* 0x000000287c7c7812 */ /* 0x000fe200078efcff */
[----:B------:R1:W-:Y:S01]  /*122d0*/  STL [R1+0x2c], R27 ;  /* 0x00002c1b01007387 */ /* 0x0003e20000100800 */
[----:B------:R-:W-:Y:S02]  /*122e0*/  LOP3.LUT R115, R115, 0x2e, RZ, 0xfc, !PT ;  /* 0x0000002e73737812 */ /* 0x000fe400078efcff */
[----:B------:R-:W-:Y:S02]  /*122f0*/  IADD3 R23, P6, PT, R5, R117, RZ ;  /* 0x0000007505177210 */ /* 0x000fe40007fde0ff */
[----:B------:R-:W-:Y:S01]  /*12300*/  SGXT.U32 R129, R129, 0x1 ;  /* 0x000000018181781a */ /* 0x000fe20000000000 */
[----:B------:R-:W-:Y:S01]  /*12310*/  IMAD R32, R115, UR18, RZ ;  /* 0x0000001273207c24 */ /* 0x000fe2000f8e02ff */
[----:B---3--:R-:W-:-:S02]  /*12320*/  IADD3 R0, P5, PT, R5, R130, RZ ;  /* 0x0000008205007210 */ /* 0x008fc40007fbe0ff */
[C---:B--2---:R-:W-:Y:S02]  /*12330*/  IADD3 R3, P4, PT, R5.reuse, R132, RZ ;  /* 0x0000008405037210 */ /* 0x044fe40007f9e0ff */
[-C--:B------:R-:W-:Y:S02]  /*12340*/  LEA.HI.X.SX32 R6, R130, R25.reuse, 0x1, P5 ;  /* 0x0000001982067211 */ /* 0x080fe400028f0eff */
        /* <DEDUP_REMOVED lines=11> */
[C---:B------:R-:W-:Y:S02]  /*12400*/  IADD3 R61, P5, PT, R5.reuse, R86, RZ ;  /* 0x00000056053d7210 */ /* 0x040fe40007fbe0ff */
[C---:B------:R-:W-:Y:S02]  /*12410*/  IADD3 R130, P4, PT, R5.reuse, R131, RZ ;  /* 0x0000008305827210 */ /* 0x040fe40007f9e0ff */
[-C--:B------:R-:W-:Y:S02]  /*12420*/  LEA.HI.X.SX32 R86, R86, R25.reuse, 0x1, P5 ;  /* 0x0000001956567211 */ /* 0x080fe400028f0eff */
[----:B------:R-:W-:Y:S02]  /*12430*/  IADD3 R69, P5, PT, R5, R94, RZ ;  /* 0x0000005e05457210 */ /* 0x000fe40007fbe0ff */
[----:B------:R-:W-:-:S02]  /*12440*/  LEA.HI.X.SX32 R131, R131, R25, 0x1, P4 ;  /* 0x0000001983837211 */ /* 0x000fc400020f0eff */
[-C--:B------:R-:W-:Y:S02]  /*12450*/  LEA.HI.X.SX32 R94, R94, R25.reuse, 0x1, P5 ;  /* 0x000000195e5e7211 */ /* 0x080fe400028f0eff */
[C---:B------:R-:W-:Y:S02]  /*12460*/  IADD3 R77, P5, PT, R5.reuse, R102, RZ ;  /* 0x00000066054d7210 */ /* 0x040fe40007fbe0ff */
[C---:B------:R-:W-:Y:S02]  /*12470*/  IADD3 R33, P4, PT, R5.reuse, R56, RZ ;  /* 0x0000003805217210 */ /* 0x040fe40007f9e0ff */
[-C--:B------:R-:W-:Y:S02]  /*12480*/  LEA.HI.X.SX32 R102, R102, R25.reuse, 0x1, P5 ;  /* 0x0000001966667211 */ /* 0x080fe400028f0eff */
[----:B------:R-:W-:Y:S02]  /*12490*/  LEA.HI.X.SX32 R56, R56, R25, 0x1, P4 ;  /* 0x0000001938387211 */ /* 0x000fe400020f0eff */
[----:B------:R-:W-:-:S02]  /*124a0*/  IADD3 R85, P5, PT, R5, R110, RZ ;  /* 0x0000006e05557210 */ /* 0x000fc40007fbe0ff */
[C---:B------:R-:W-:Y:S02]  /*124b0*/  IADD3 R41, P4, PT, R5.reuse, R66, RZ ;  /* 0x0000004205297210 */ /* 0x040fe40007f9e0ff */
[-C--:B------:R-:W-:Y:S02]  /*124c0*/  LEA.HI.X.SX32 R110, R110, R25.reuse, 0x1, P5 ;  /* 0x000000196e6e7211 */ /* 0x080fe400028f0eff */
[-C--:B------:R-:W-:Y:S02]  /*124d0*/  LEA.HI.X.SX32 R66, R66, R25.reuse, 0x1, P4 ;  /* 0x0000001942427211 */ /* 0x080fe400020f0eff */
[C---:B------:R-:W-:Y:S02]  /*124e0*/  IADD3 R93, P5, PT, R5.reuse, R126, RZ ;  /* 0x0000007e055d7210 */ /* 0x040fe40007fbe0ff */
[----:B------:R-:W-:Y:S02]  /*124f0*/  IADD3 R49, P4, PT, R5, R74, RZ ;  /* 0x0000004a05317210 */ /* 0x000fe40007f9e0ff */
[----:B------:R-:W-:-:S02]  /*12500*/  LEA.HI.X.SX32 R126, R126, R25, 0x1, P5 ;  /* 0x000000197e7e7211 */ /* 0x000fc400028f0eff */
[-C--:B------:R-:W-:Y:S02]  /*12510*/  LEA.HI.X.SX32 R74, R74, R25.reuse, 0x1, P4 ;  /* 0x000000194a4a7211 */ /* 0x080fe400020f0eff */
[C---:B------:R-:W-:Y:S02]  /*12520*/  IADD3 R99, P5, PT, R5.reuse, R58, RZ ;  /* 0x0000003a05637210 */ /* 0x040fe40007fbe0ff */
[C---:B------:R-:W-:Y:S02]  /*12530*/  IADD3 R57, P4, PT, R5.reuse, R82, RZ ;  /* 0x0000005205397210 */ /* 0x040fe40007f9e0ff */
[-C--:B-1----:R-:W-:Y:S01]  /*12540*/  LEA.HI.X.SX32 R27, R58, R25.reuse, 0x1, P5 ;  /* 0x000000193a1b7211 */ /* 0x082fe200028f0eff */
[----:B------:R-:W-:Y:S01]  /*12550*/  IMAD R58, R124, UR18, RZ ;  /* 0x000000127c3a7c24 */ /* 0x000fe2000f8e02ff */
[----:B------:R-:W-:Y:S02]  /*12560*/  LEA.HI.X.SX32 R82, R82, R25, 0x1, P4 ;  /* 0x0000001952527211 */ /* 0x000fe400020f0eff */
[----:B------:R-:W-:-:S02]  /*12570*/  IADD3 R63, P4, PT, R5, R88, RZ ;  /* 0x00000058053f7210 */ /* 0x000fc40007f9e0ff */
[----:B------:R-:W-:Y:S01]  /*12580*/  SHF.R.U32.HI R124, RZ, 0x7, R26 ;  /* 0x00000007ff7c7819 */ /* 0x000fe2000001161a */
[----:B------:R-:W1:Y:S01]  /*12590*/  S2R R119, SR_TID.X ;  /* 0x0000000000777919 */ /* 0x000e620000002100 */
[-C--:B------:R-:W-:Y:S02]  /*125a0*/  LEA.HI.X.SX32 R88, R88, R25.reuse, 0x1, P4 ;  /* 0x0000001958587211 */ /* 0x080fe400020f0eff */
[----:B------:R-:W-:Y:S02]  /*125b0*/  SGXT.U32 R124, R124, 0x1 ;  /* 0x000000017c7c781a */ /* 0x000fe40000000000 */
[----:B------:R-:W-:Y:S02]  /*125c0*/  LEA.HI.X.SX32 R24, R117, R25, 0x1, P6 ;  /* 0x0000001975187211 */ /* 0x000fe400030f0eff */
[----:B------:R-:W-:Y:S02]  /*125d0*/  IADD3 R71, P4, PT, R5, R96, RZ ;  /* 0x0000006005477210 */ /* 0x000fe40007f9e0ff */
[----:B------:R-:W-:-:S02]  /*125e0*/  LOP3.LUT R129, R129, 0x78, RZ, 0xfc, !PT ;  /* 0x0000007881817812 */ /* 0x000fc400078efcff */
[----:B------:R-:W-:Y:S02]  /*125f0*/  SGXT.U32 R127, R127, 0x1 ;  /* 0x000000017f7f781a */ /* 0x000fe40000000000 */
[C---:B------:R-:W-:Y:S02]  /*12600*/  IADD3 R15, P6, PT, R5.reuse, R121, RZ ;  /* 0x00000079050f7210 */ /* 0x040fe40007fde0ff */
[----:B------:R-:W-:Y:S02]  /*12610*/  SHF.R.U32.HI R123, RZ, 0x7, R26 ;  /* 0x00000007ff7b7819 */ /* 0x000fe4000001161a */
[----:B------:R-:W-:Y:S02]  /*12620*/  IADD3 R101, P3, PT, R5, R32, RZ ;  /* 0x0000002005657210 */ /* 0x000fe40007f7e0ff */
[----:B------:R-:W-:Y:S02]  /*12630*/  LOP3.LUT R124, R124, 0x26, RZ, 0xfc, !PT ;  /* 0x000000267c7c7812 */ /* 0x000fe400078efcff */
[-C--:B------:R-:W-:Y:S01]  /*12640*/  LEA.HI.X.SX32 R96, R96, R25.reuse, 0x1, P4 ;  /* 0x0000001960607211 */ /* 0x080fe200020f0eff */
[----:B------:R-:W-:Y:S01]  /*12650*/  IMAD R129, R129, UR18, RZ ;  /* 0x0000001281817c24 */ /* 0x000fe2000f8e02ff */
[----:B------:R-:W-:Y:S01]  /*12660*/  LOP3.LUT R127, R127, 0x34, RZ, 0xfc, !PT ;  /* 0x000000347f7f7812 */ /* 0x000fe200078efcff */
[----:B------:R2:W-:Y:S01]  /*12670*/  STL [R1+0x30], R27 ;  /* 0x0000301b01007387 */ /* 0x0005e20000100800 */
[----:B------:R-:W-:-:S02]  /*12680*/  LEA.HI.X.SX32 R16, R121, R25, 0x1, P6 ;  /* 0x0000001979107211 */ /* 0x000fc400030f0eff */
[C---:B------:R-:W-:Y:S02]  /*12690*/  IADD3 R79, P4, PT, R5.reuse, R104, RZ ;  /* 0x00000068054f7210 */ /* 0x040fe40007f9e0ff */
[----:B------:R-:W-:Y:S02]  /*126a0*/  IADD3 R7, P6, PT, R5, R128, RZ ;  /* 0x0000008005077210 */ /* 0x000fe40007fde0ff */
[----:B------:R-:W-:Y:S02]  /*126b0*/  SGXT.U32 R123, R123, 0x1 ;  /* 0x000000017b7b781a */ /* 0x000fe40000000000 */
[-C--:B--2---:R-:W-:Y:S01]  /*126c0*/  LEA.HI.X.SX32 R27, R32, R25.reuse, 0x1, P3 ;  /* 0x00000019201b7211 */ /* 0x084fe200018f0eff */
[----:B------:R-:W-:Y:S01]  /*126d0*/  IMAD R32, R124, UR18, RZ ;  /* 0x000000127c207c24 */ /* 0x000fe2000f8e02ff */
[----:B------:R-:W-:Y:S01]  /*126e0*/  LEA.HI.X.SX32 R104, R104, R25, 0x1, P4 ;  /* 0x0000001968687211 */ /* 0x000fe200020f0eff */
[----:B------:R-:W-:Y:S01]  /*126f0*/  IMAD R127, R127, UR18, RZ ;  /* 0x000000127f7f7c24 */ /* 0x000fe2000f8e02ff */
[----:B------:R-:W-:-:S02]  /*12700*/  SHF.R.U32.HI R124, RZ, 0x7, R26 ;  /* 0x00000007ff7c7819 */ /* 0x000fc4000001161a */
[----:B------:R-:W-:Y:S02]  /*12710*/  LEA.HI.X.SX32 R8, R128, R25, 0x1, P6 ;  /* 0x0000001980087211 */ /* 0x000fe400030f0eff */
[----:B------:R-:W-:Y:S02]  /*12720*/  IADD3 R87, P4, PT, R5, R112, RZ ;  /* 0x0000007005577210 */ /* 0x000fe40007f9e0ff */
[----:B------:R-:W-:Y:S02]  /*12730*/  LOP3.LUT R123, R123, 0x2a, RZ, 0xfc, !PT ;  /* 0x0000002a7b7b7812 */ /* 0x000fe400078efcff */
[----:B------:R-:W-:Y:S02]  /*12740*/  IADD3 R128, P6, PT, R5, R129, RZ ;  /* 0x0000008105807210 */ /* 0x000fe40007fde0ff */
[----:B------:R-:W-:Y:S01]  /*12750*/  SGXT.U32 R124, R124, 0x1 ;  /* 0x000000017c7c781a */ /* 0x000fe20000000000 */
[----:B------:R-:W-:Y:S01]  /*12760*/  IMAD R107, R123, UR18, RZ ;  /* 0x000000127b6b7c24 */ /* 0x000fe2000f8e02ff */
[----:B------:R-:W-:-:S02]  /*12770*/  LEA.HI.X.SX32 R112, R112, R25, 0x1, P4 ;  /* 0x0000001970707211 */ /* 0x000fc400020f0eff */
[----:B------:R-:W-:Y:S02]  /*12780*/  LEA.HI.X.SX32 R129, R129, R25, 0x1, P6 ;  /* 0x0000001981817211 */ /* 0x000fe400030f0eff */
[C---:B------:R-:W-:Y:S02]  /*12790*/  IADD3 R95, P4, PT, R5.reuse, R127, RZ ;  /* 0x0000007f055f7210 */ /* 0x040fe40007f9e0ff */
[----:B------:R-:W-:Y:S02]  /*127a0*/  IADD3 R35, P6, PT, R5, R60, RZ ;  /* 0x0000003c05237210 */ /* 0x000fe40007fde0ff */
[----:B------:R-:W-:Y:S02]  /*127b0*/  LOP3.LUT R124, R124, 0x24, RZ, 0xfc, !PT ;  /* 0x000000247c7c7812 */ /* 0x000fe400078efcff */
[----:B------:R-:W-:Y:S02]  /*127c0*/  SHF.R.U32.HI R122, RZ, 0x7, R26 ;  /* 0x00000007ff7a7819 */ /* 0x000fe4000001161a */
[----:B------:R-:W-:-:S02]  /*127d0*/  LEA.HI.X.SX32 R127, R127, R25, 0x1, P4 ;  /* 0x000000197f7f7211 */ /* 0x000fc400020f0eff */
[C---:B------:R-:W-:Y:S02]  /*127e0*/  IADD3 R103, P3, PT, R5.reuse, R109, RZ ;  /* 0x0000006d05677210 */ /* 0x040fe40007f7e0ff */
[----:B------:R-:W-:Y:S02]  /*127f0*/  SHF.R.U32.HI R123, RZ, 0x7, R26 ;  /* 0x00000007ff7b7819 */ /* 0x000fe4000001161a */
[----:B------:R-:W-:Y:S02]  /*12800*/  LEA.HI.X.SX32 R60, R60, R25, 0x1, P6 ;  /* 0x000000193c3c7211 */ /* 0x000fe400030f0eff */
[C---:B------:R-:W-:Y:S01]  /*12810*/  IADD3 R105, P4, PT, R5.reuse, R107, RZ ;  /* 0x0000006b05697210 */ /* 0x040fe20007f9e0ff */
[----:B------:R-:W-:Y:S01]  /*12820*/  IMAD R113, R124, UR18, RZ ;  /* 0x000000127c717c24 */ /* 0x000fe2000f8e02ff */
[----:B------:R-:W-:Y:S01]  /*12830*/  IADD3 R43, P6, PT, R5, R68, RZ ;  /* 0x00000044052b7210 */ /* 0x000fe20007fde0ff */
[----:B------:R2:W-:Y:S01]  /*12840*/  STL [R1+0x34], R27 ;  /* 0x0000341b01007387 */ /* 0x0005e20000100800 */
[----:B------:R-:W-:-:S02]  /*12850*/  SGXT.U32 R122, R122, 0x1 ;  /* 0x000000017a7a781a */ /* 0x000fc40000000000 */
[-C--:B------:R-:W-:Y:S02]  /*12860*/  LEA.HI.X.SX32 R28, R109, R25.reuse, 0x1, P3 ;  /* 0x000000196d1c7211 */ /* 0x080fe400018f0eff */
[----:B------:R-:W-:Y:S02]  /*12870*/  SHF.R.U32.HI R124, RZ, 0x7, R26 ;  /* 0x00000007ff7c7819 */ /* 0x000fe4000001161a */
[----:B------:R-:W-:Y:S02]  /*12880*/  SGXT.U32 R123, R123, 0x1 ;  /* 0x000000017b7b781a */ /* 0x000fe40000000000 */
[-C--:B------:R-:W-:Y:S02]  /*12890*/  LEA.HI.X.SX32 R68, R68, R25.reuse, 0x1, P6 ;  /* 0x0000001944447211 */ /* 0x080fe400030f0eff */
[----:B--2---:R-:W-:Y:S02]  /*128a0*/  LEA.HI.X.SX32 R27, R107, R25, 0x1, P4 ;  /* 0x000000196b1b7211 */ /* 0x004fe400020f0eff */
[----:B------:R-:W-:-:S02]  /*128b0*/  IADD3 R51, P6, PT, R5, R76, RZ ;  /* 0x0000004c05337210 */ /* 0x000fc40007fde0ff */
[C---:B------:R-:W-:Y:S02]  /*128c0*/  IADD3 R109, P4, PT, R5.reuse, R32, RZ ;  /* 0x00000020056d7210 */ /* 0x040fe40007f9e0ff */
[----:B------:R-:W-:Y:S01]  /*128d0*/  LOP3.LUT R122, R122, 0x22, RZ, 0xfc, !PT ;  /* 0x000000227a7a7812 */ /* 0x000fe200078efcff */
[----:B------:R2:W-:Y:S01]  /*128e0*/  STL [R1+0x38], R28 ;  /* 0x0000381c01007387 */ /* 0x0005e20000100800 */
[----:B------:R-:W-:Y:S02]  /*128f0*/  IADD3 R107, P3, PT, R5, R58, RZ ;  /* 0x0000003a056b7210 */ /* 0x000fe40007f7e0ff */
[----:B------:R-:W-:Y:S02]  /*12900*/  SGXT.U32 R124, R124, 0x1 ;  /* 0x000000017c7c781a */ /* 0x000fe40000000000 */
[----:B------:R-:W-:Y:S01]  /*12910*/  LOP3.LUT R123, R123, 0x20, RZ, 0xfc, !PT ;  /* 0x000000207b7b7812 */ /* 0x000fe200078efcff */
[----:B------:R3:W-:Y:S01]  /*12920*/  STL [R1+0x3c], R27 ;  /* 0x00003c1b01007387 */ /* 0x0007e20000100800 */
[----:B------:R-:W-:-:S02]  /*12930*/  LEA.HI.X.SX32 R76, R76, R25, 0x1, P6 ;  /* 0x000000194c4c7211 */ /* 0x000fc400030f0eff */
[----:B------:R-:W-:Y:S02]  /*12940*/  IADD3 R65, P6, PT, R5, R90, RZ ;  /* 0x0000005a05417210 */ /* 0x000fe40007fde0ff */
[-C--:B--2---:R-:W-:Y:S01]  /*12950*/  LEA.HI.X.SX32 R28, R58, R25.reuse, 0x1, P3 ;  /* 0x000000193a1c7211 */ /* 0x084fe200018f0eff */
[----:B------:R-:W-:Y:S01]  /*12960*/  IMAD R58, R123, UR18, RZ ;  /* 0x000000127b3a7c24 */ /* 0x000fe2000f8e02ff */
[----:B------:R-:W-:Y:S02]  /*12970*/  LOP3.LUT R124, R124, 0x1e, RZ, 0xfc, !PT ;  /* 0x0000001e7c7c7812 */ /* 0x000fe400078efcff */
[----:B---3--:R-:W-:Y:S01]  /*12980*/  LEA.HI.X.SX32 R27, R32, R25, 0x1, P4 ;  /* 0x00000019201b7211 */ /* 0x008fe200020f0eff */
[----:B------:R-:W-:Y:S01]  /*12990*/  IMAD R32, R122, UR18, RZ ;  /* 0x000000127a207c24 */ /* 0x000fe2000f8e02ff */
[--C-:B-1----:R-:W-:Y:S02]  /*129a0*/  SHF.R.U32.HI R122, RZ, 0x7, R119.reuse ;  /* 0x00000007ff7a7819 */ /* 0x102fe40000011677 */
[----:B------:R-:W-:-:S02]  /*129b0*/  SHF.R.U32.HI R123, RZ, 0x7, R119 ;  /* 0x00000007ff7b7819 */ /* 0x000fc40000011677 */
[--C-:B------:R-:W-:Y:S01]  /*129c0*/  SHF.R.U32.HI R121, RZ, 0x7, R119.reuse ;  /* 0x00000007ff797819 */ /* 0x100fe20000011677 */
[----:B------:R-:W-:Y:S01]  /*129d0*/  IMAD R118, R124, UR18, RZ ;  /* 0x000000127c767c24 */ /* 0x000fe2000f8e02ff */
[----:B------:R-:W-:Y:S02]  /*129e0*/  LEA.HI.X.SX32 R90, R90, R25, 0x1, P6 ;  /* 0x000000195a5a7211 */ /* 0x000fe400030f0eff */
[----:B------:R-:W-:Y:S02]  /*129f0*/  IADD3 R73, P6, PT, R5, R98, RZ ;  /* 0x0000006205497210 */ /* 0x000fe40007fde0ff */
[----:B------:R-:W-:Y:S02]  /*12a00*/  SGXT.U32 R122, R122, 0x1 ;  /* 0x000000017a7a781a */ /* 0x000fe40000000000 */
[----:B------:R-:W-:Y:S02]  /*12a10*/  SHF.R.U32.HI R124, RZ, 0x7, R119 ;  /* 0x00000007ff7c7819 */ /* 0x000fe40000011677 */
[----:B------:R-:W-:-:S02]  /*12a20*/  SGXT.U32 R123, R123, 0x1 ;  /* 0x000000017b7b781a */ /* 0x000fc40000000000 */
[----:B------:R-:W-:Y:S02]  /*12a30*/  SGXT.U32 R121, R121, 0x1 ;  /* 0x000000017979781a */ /* 0x000fe40000000000 */
[----:B------:R-:W-:Y:S02]  /*12a40*/  LEA.HI.X.SX32 R98, R98, R25, 0x1, P6 ;  /* 0x0000001962627211 */ /* 0x000fe400030f0eff */
[C---:B------:R-:W-:Y:S02]  /*12a50*/  IADD3 R111, P3, PT, R5.reuse, R113, RZ ;  /* 0x00000071056f7210 */ /* 0x040fe40007f7e0ff */
[----:B------:R-:W-:Y:S02]  /*12a60*/  LOP3.LUT R122, R122, 0x1a, RZ, 0xfc, !PT ;  /* 0x0000001a7a7a7812 */ /* 0x000fe400078efcff */
[C---:B------:R-:W-:Y:S02]  /*12a70*/  IADD3 R81, P6, PT, R5.reuse, R106, RZ ;  /* 0x0000006a05517210 */ /* 0x040fe40007fde0ff */
[----:B------:R-:W-:-:S02]  /*12a80*/  IADD3 R117, P5, PT, R5, R118, RZ ;  /* 0x0000007605757210 */ /* 0x000fc40007fbe0ff */
[----:B------:R-:W-:Y:S02]  /*12a90*/  SGXT.U32 R124, R124, 0x1 ;  /* 0x000000017c7c781a */ /* 0x000fe40000000000 */
[----:B------:R-:W-:Y:S02]  /*12aa0*/  LOP3.LUT R121, R121, 0x1c, RZ, 0xfc, !PT ;  /* 0x0000001c79797812 */ /* 0x000fe400078efcff */
[----:B------:R-:W-:Y:S01]  /*12ab0*/  LOP3.LUT R123, R123, 0x18, RZ, 0xfc, !PT ;  /* 0x000000187b7b7812 */ /* 0x000fe200078efcff */
[----:B------:R1:W-:Y:S01]  /*12ac0*/  STL [R1+0x40], R28 ;  /* 0x0000401c01007387 */ /* 0x0003e20000100800 */
[-C--:B------:R-:W-:Y:S01]  /*12ad0*/  LEA.HI.X.SX32 R26, R113, R25.reuse, 0x1, P3 ;  /* 0x00000019711a7211 */ /* 0x080fe200018f0eff */
[----:B------:R-:W-:Y:S01]  /*12ae0*/  IMAD R120, R122, UR18, RZ ;  /* 0x000000127a787c24 */ /* 0x000fe2000f8e02ff */
[----:B------:R-:W-:Y:S01]  /*12af0*/  LEA.HI.X.SX32 R106, R106, R25, 0x1, P6 ;  /* 0x000000196a6a7211 */ /* 0x000fe200030f0eff */
[----:B------:R-:W-:Y:S01]  /*12b00*/  IMAD R124, R124, UR18, RZ ;  /* 0x000000127c7c7c24 */ /* 0x000fe2000f8e02ff */
[----:B------:R-:W-:Y:S01]  /*12b10*/  IADD3 R89, P6, PT, R5, R114, RZ ;  /* 0x0000007205597210 */ /* 0x000fe20007fde0ff */
[----:B------:R-:W-:Y:S01]  /*12b20*/  IMAD R122, R123, UR18, RZ ;  /* 0x000000127b7a7c24 */ /* 0x000fe2000f8e02ff */
[----:B------:R-:W-:-:S02]  /*12b30*/  IADD3 R113, P3, PT, R5, R32, RZ ;  /* 0x0000002005717210 */ /* 0x000fc40007f7e0ff */
[----:B------:R-:W-:Y:S02]  /*12b40*/  IADD3 R115, P4, PT, R5, R58, RZ ;  /* 0x0000003a05737210 */ /* 0x000fe40007f9e0ff */
[-C--:B-1----:R-:W-:Y:S01]  /*12b50*/  LEA.HI.X.SX32 R28, R118, R25.reuse, 0x1, P5 ;  /* 0x00000019761c7211 */ /* 0x082fe200028f0eff */
[----:B------:R-:W-:Y:S01]  /*12b60*/  IMAD R118, R121, UR18, RZ ;  /* 0x0000001279767c24 */ /* 0x000fe2000f8e02ff */
[----:B------:R1:W-:Y:S01]  /*12b70*/  STL [R1+0x44], R27 ;  /* 0x0000441b01007387 */ /* 0x0003e20000100800 */
[----:B------:R-:W-:-:S03]  /*12b80*/  LEA.HI.X.SX32 R114, R114, R25, 0x1, P6 ;  /* 0x0000001972727211 */ /* 0x000fc600030f0eff */
[----:B------:R2:W-:Y:S01]  /*12b90*/  STL [R1+0x48], R26 ;  /* 0x0000481a01007387 */ /* 0x0005e20000100800 */
[C---:B------:R-:W-:Y:S02]  /*12ba0*/  IADD3 R123, P5, PT, R5.reuse, R122, RZ ;  /* 0x0000007a057b7210 */ /* 0x040fe40007fbe0ff */
[-C--:B-1----:R-:W-:Y:S02]  /*12bb0*/  LEA.HI.X.SX32 R27, R32, R25.reuse, 0x1, P3 ;  /* 0x00000019201b7211 */ /* 0x082fe400018f0eff */
[C---:B------:R-:W-:Y:S02]  /*12bc0*/  IADD3 R32, P6, PT, R5.reuse, R124, RZ ;  /* 0x0000007c05207210 */ /* 0x040fe40007fde0ff */
[-C--:B--2---:R-:W-:Y:S02]  /*12bd0*/  LEA.HI.X.SX32 R26, R58, R25.reuse, 0x1, P4 ;  /* 0x000000193a1a7211 */ /* 0x084fe400020f0eff */
[C---:B------:R-:W-:Y:S02]  /*12be0*/  IADD3 R119, P3, PT, R5.reuse, R118, RZ ;  /* 0x0000007605777210 */ /* 0x040fe40007f7e0ff */
[----:B------:R-:W-:Y:S01]  /*12bf0*/  IADD3 R121, P4, PT, R5, R120, RZ ;  /* 0x0000007805797210 */ /* 0x000fe20007f9e0ff */
[----:B------:R-:W-:Y:S01]  /*12c00*/  VIADD R5, R29, 0x7f ;  /* 0x0000007f1d057836 */ /* 0x000fe20000000000 */
[----:B------:R-:W-:-:S04]  /*12c10*/  LEA.HI.X.SX32 R58, R124, R25, 0x1, P6 ;  /* 0x000000197c3a7211 */ /* 0x000fc800030f0eff */
[----:B------:R-:W-:-:S04]  /*12c20*/  SHF.R.S32.HI R124, RZ, 0x1f, R5 ;  /* 0x0000001fff7c7819 */ /* 0x000fc80000011405 */
[----:B------:R-:W-:Y:S02]  /*12c30*/  LEA.HI R124, R124, R5, RZ, 0x7 ;  /* 0x000000057c7c7211 */ /* 0x000fe400078f38ff */
[C---:B------:R-:W-:Y:S01]  /*12c40*/  SHF.L.U64.HI R5, R46.reuse, 0x2, R52 ;  /* 0x000000022e057819 */ /* 0x040fe20000010234 */
[----:B------:R-:W-:Y:S01]  /*12c50*/  IMAD.SHL.U32 R46, R46, 0x4, RZ ;  /* 0x000000042e2e7824 */ /* 0x000fe200078e00ff */
[-C--:B------:R-:W-:Y:S02]  /*12c60*/  LEA.HI.X.SX32 R118, R118, R25.reuse, 0x1, P3 ;  /* 0x0000001976767211 */ /* 0x080fe400018f0eff */
[-C--:B------:R-:W-:Y:S02]  /*12c70*/  LEA.HI.X.SX32 R120, R120, R25.reuse, 0x1, P4 ;  /* 0x0000001978787211 */ /* 0x080fe400020f0eff */
[----:B------:R-:W-:Y:S01]  /*12c80*/  LEA.HI.X.SX32 R122, R122, R25, 0x1, P5 ;  /* 0x000000197a7a7211 */ /* 0x000fe200028f0eff */
[----:B------:R-:W-:Y:S01]  /*12c90*/  VIADD R25, R29, 0xfffffe80 ;  /* 0xfffffe801d197836 */ /* 0x000fe20000000000 */
[C---:B------:R-:W-:Y:S01]  /*12ca0*/  SHF.L.U64.HI R29, R40.reuse, 0x2, R50 ;  /* 0x00000002281d7819 */ /* 0x040fe20000010232 */
[----:B------:R1:W-:Y:S04]  /*12cb0*/  STL [R1+0x28], R5 ;  /* 0x0000280501007387 */ /* 0x0003e80000100800 */
[----:B------:R-:W-:Y:S01]  /*12cc0*/  STL [R1+0x24], R46 ;  /* 0x0000242e01007387 */ /* 0x000fe20000100800 */
[----:B-1----:R-:W-:Y:S01]  /*12cd0*/  IMAD.SHL.U32 R5, R40, 0x4, RZ ;  /* 0x0000000428057824 */ /* 0x002fe200078e00ff */
[----:B------:R-:W-:-:S02]  /*12ce0*/  SHF.L.U64.HI R40, R36, 0x2, R48 ;  /* 0x0000000224287819 */ /* 0x000fc40000010230 */
[----:B------:R1:W-:Y:S04]  /*12cf0*/  STL [R1+0x20], R29 ;  /* 0x0000201d01007387 */ /* 0x0003e80000100800 */
[----:B------:R2:W-:Y:S01]  /*12d00*/  STL [R1+0x1c], R5 ;  /* 0x00001c0501007387 */ /* 0x0005e20000100800 */
[----:B-1----:R-:W-:-:S03]  /*12d10*/  IMAD.SHL.U32 R29, R36, 0x4, RZ ;  /* 0x00000004241d7824 */ /* 0x002fc600078e00ff */
[----:B------:R-:W-:Y:S01]  /*12d20*/  STL [R1+0x18], R40 ;  /* 0x0000182801007387 */ /* 0x000fe20000100800 */
[C---:B--2---:R-:W-:Y:S01]  /*12d30*/  SHF.L.U64.HI R5, R34.reuse, 0x2, R44 ;  /* 0x0000000222057819 */ /* 0x044fe2000001022c */
[----:B------:R-:W-:Y:S02]  /*12d40*/  IMAD.SHL.U32 R34, R34, 0x4, RZ ;  /* 0x0000000422227824 */ /* 0x000fe400078e00ff */
[----:B------:R1:W-:Y:S04]  /*12d50*/  STL [R1+0x14], R29 ;  /* 0x0000141d01007387 */ /* 0x0003e80000100800 */
[----:B------:R2:W-:Y:S01]  /*12d60*/  STL [R1+0x10], R5 ;  /* 0x0000100501007387 */ /* 0x0005e20000100800 */
[----:B-1----:R-:W-:-:S03]  /*12d70*/  SHF.L.U64.HI R29, R2, 0x2, R42 ;  /* 0x00000002021d7819 */ /* 0x002fc6000001022a */
[----:B------:R-:W-:Y:S01]  /*12d80*/  STL [R1+0xc], R34 ;  /* 0x00000c2201007387 */ /* 0x000fe20000100800 */
[----:B--2---:R-:W-:Y:S01]  /*12d90*/  IMAD.SHL.U32 R5, R2, 0x4, RZ ;  /* 0x0000000402057824 */ /* 0x004fe200078e00ff */
[----:B------:R-:W-:Y:S02]  /*12da0*/  SHF.L.U64.HI R2, R252, 0x2, R38 ;  /* 0x00000002fc027819 */ /* 0x000fe40000010226 */
[----:B------:R1:W-:Y:S01]  /*12db0*/  STL [R1+0x8], R29 ;  /* 0x0000081d01007387 */ /* 0x0003e20000100800 */
[----:B------:R-:W-:Y:S02]  /*12dc0*/  SHF.L.U64.HI R44, R45, 0x2, R70 ;  /* 0x000000022d2c7819 */ /* 0x000fe40000010246 */
[----:B------:R-:W-:Y:S01]  /*12dd0*/  SHF.L.U64.HI R46, R47, 0x2, R72 ;  /* 0x000000022f2e7819 */ /* 0x000fe20000010248 */
[----:B------:R2:W-:Y:S01]  /*12de0*/  STL [R1+0x4], R5 ;  /* 0x0000040501007387 */ /* 0x0005e20000100800 */
[----:B------:R-:W-:Y:S02]  /*12df0*/  SHF.L.U64.HI R70, R71, 0x2, R96 ;  /* 0x0000000247467819 */ /* 0x000fe40000010260 */
[----:B------:R-:W-:Y:S01]  /*12e00*/  SHF.L.U64.HI R48, R49, 0x2, R74 ;  /* 0x0000000231307819 */ /* 0x000fe2000001024a */
[----:B------:R3:W-:Y:S01]  /*12e10*/  STL [R1], R2 ;  /* 0x0000000201007387 */ /* 0x0007e20000100800 */
[----:B------:R-:W-:Y:S01]  /*12e20*/  SHF.L.U64.HI R72, R73, 0x2, R98 ;  /* 0x0000000249487819 */ /* 0x000fe20000010262 */
[----:B-1----:R-:W-:Y:S01]  /*12e30*/  IMAD.SHL.U32 R29, R30, 0x4, RZ ;  /* 0x000000041e1d7824 */ /* 0x002fe200078e00ff */
[----:B------:R-:W-:Y:S01]  /*12e40*/  SHF.L.U64.HI R6, R0, 0x2, R6 ;  /* 0x0000000200067819 */ /* 0x000fe20000010206 */
[----:B------:R-:W4:Y:S01]  /*12e50*/  LDL.LU R96, [R1+0x2c] ;  /* 0x00002c0001607983 */ /* 0x000f220000300800 */
[----:B------:R-:W-:Y:S01]  /*12e60*/  SHF.L.U64.HI R125, R30, 0x2, R125 ;  /* 0x000000021e7d7819 */ /* 0x000fe2000001027d */
[----:B--2---:R-:W-:Y:S01]  /*12e70*/  IMAD.SHL.U32 R5, R0, 0x4, RZ ;  /* 0x0000000400057824 */ /* 0x004fe200078e00ff */
[----:B------:R-:W-:Y:S01]  /*12e80*/  SHF.L.U64.HI R50, R51, 0x2, R76 ;  /* 0x0000000233327819 */ /* 0x000fe2000001024c */
[----:B------:R-:W2:Y:S01]  /*12e90*/  LDL R98, [R1+0x30] ;  /* 0x0000300001627983 */ /* 0x000ea20000100800 */
[----:B------:R-:W-:Y:S01]  /*12ea0*/  SHF.L.U64.HI R74, R75, 0x2, R100 ;  /* 0x000000024b4a7819 */ /* 0x000fe20000010264 */
[C---:B------:R-:W-:Y:S01]  /*12eb0*/  IMAD.SHL.U32 R0, R32.reuse, 0x4, RZ ;  /* 0x0000000420007824 */ /* 0x040fe200078e00ff */
[----:B---3--:R-:W-:Y:S01]  /*12ec0*/  SHF.L.U64.HI R2, R32, 0x2, R58 ;  /* 0x0000000220027819 */ /* 0x008fe2000001023a */
[----:B------:R-:W3:Y:S01]  /*12ed0*/  LDL.LU R100, [R1+0x34] ;  /* 0x0000340001647983 */ /* 0x000ee20000300800 */
[----:B------:R-:W-:-:S02]  /*12ee0*/  SHF.L.U64.HI R30, R31, 0x2, R54 ;  /* 0x000000021f1e7819 */ /* 0x000fc40000010236 */
[----:B------:R-:W-:Y:S02]  /*12ef0*/  SHF.L.U64.HI R52, R53, 0x2, R78 ;  /* 0x0000000235347819 */ /* 0x000fe4000001024e */
[----:B------:R-:W-:Y:S02]  /*12f00*/  SHF.L.U64.HI R76, R77, 0x2, R102 ;  /* 0x000000024d4c7819 */ /* 0x000fe40000010266 */
[----:B------:R-:W-:Y:S01]  /*12f10*/  SHF.L.U64.HI R32, R33, 0x2, R56 ;  /* 0x0000000221207819 */ /* 0x000fe20000010238 */
[----:B------:R-:W3:Y:S01]  /*12f20*/  LDL.LU R102, [R1+0x38] ;  /* 0x0000380001667983 */ /* 0x000ee20000300800 */
[----:B------:R-:W-:Y:S02]  /*12f30*/  SHF.L.U64.HI R54, R55, 0x2, R80 ;  /* 0x0000000237367819 */ /* 0x000fe40000010250 */
[----:B------:R-:W-:Y:S02]  /*12f40*/  SHF.L.U64.HI R78, R79, 0x2, R104 ;  /* 0x000000024f4e7819 */ /* 0x000fe40000010268 */
[----:B------:R-:W-:Y:S01]  /*12f50*/  SHF.L.U64.HI R56, R57, 0x2, R82 ;  /* 0x0000000239387819 */ /* 0x000fe20000010252 */
[----:B------:R-:W3:Y:S01]  /*12f60*/  LDL.LU R104, [R1+0x3c] ;  /* 0x00003c0001687983 */ /* 0x000ee20000300800 */
[----:B------:R-:W-:-:S02]  /*12f70*/  SHF.L.U64.HI R80, R81, 0x2, R106 ;  /* 0x0000000251507819 */ /* 0x000fc4000001026a */
[----:B------:R-:W-:Y:S01]  /*12f80*/  SHF.L.U64.HI R58, R59, 0x2, R84 ;  /* 0x000000023b3a7819 */ /* 0x000fe20000010254 */
[----:B------:R-:W3:Y:S01]  /*12f90*/  LDL.LU R106, [R1+0x40] ;  /* 0x00004000016a7983 */ /* 0x000ee20000300800 */
[----:B------:R-:W-:Y:S02]  /*12fa0*/  SHF.L.U64.HI R82, R83, 0x2, R108 ;  /* 0x0000000253527819 */ /* 0x000fe4000001026c */
[----:B------:R-:W-:Y:S01]  /*12fb0*/  SHF.L.U64.HI R84, R85, 0x2, R110 ;  /* 0x0000000255547819 */ /* 0x000fe2000001026e */
[----:B------:R-:W3:Y:S04]  /*12fc0*/  LDL.LU R108, [R1+0x44] ;  /* 0x00004400016c7983 */ /* 0x000ee80000300800 */
[----:B------:R-:W3:Y:S01]  /*12fd0*/  LDL.LU R110, [R1+0x48] ;  /* 0x00004800016e7983 */ /* 0x000ee20000300800 */
[----:B------:R-:W-:-:S02]  /*12fe0*/  SHF.L.U64.HI R38, R39, 0x2, R64 ;  /* 0x0000000227267819 */ /* 0x000fc40000010240 */
[----:B------:R-:W-:Y:S02]  /*12ff0*/  SHF.L.U64.HI R64, R65, 0x2, R90 ;  /* 0x0000000241407819 */ /* 0x000fe4000001025a */
[----:B------:R-:W-:Y:S02]  /*13000*/  SHF.L.U64.HI R90, R91, 0x2, R116 ;  /* 0x000000025b5a7819 */ /* 0x000fe40000010274 */
[----:B------:R-:W-:Y:S02]  /*13010*/  SHF.L.U64.HI R116, R117, 0x2, R28 ;  /* 0x0000000275747819 */ /* 0x000fe4000001021c */
[----:B------:R-:W1:Y:S01]  /*13020*/  S2R R28, SR_TID.X ;  /* 0x00000000001c7919 */ /* 0x000e620000002100 */
[----:B------:R-:W-:Y:S02]  /*13030*/  SHF.R.S32.HI R124, RZ, 0x7, R124 ;  /* 0x00000007ff7c7819 */ /* 0x000fe4000001147c */
[----:B------:R-:W-:Y:S02]  /*13040*/  SHF.L.U64.HI R40, R41, 0x2, R66 ;  /* 0x0000000229287819 */ /* 0x000fe40000010242 */
[----:B------:R-:W-:-:S02]  /*13050*/  SHF.L.U64.HI R66, R67, 0x2, R92 ;  /* 0x0000000243427819 */ /* 0x000fc4000001025c */
[----:B------:R-:W-:Y:S02]  /*13060*/  SHF.L.U64.HI R92, R93, 0x2, R126 ;  /* 0x000000025d5c7819 */ /* 0x000fe4000001027e */
[----:B------:R-:W-:Y:S02]  /*13070*/  VIMNMX R126, PT, PT, R124, 0x2, !PT ;  /* 0x000000027c7e7848 */ /* 0x000fe40007fe0100 */
[----:B------:R-:W-:Y:S02]  /*13080*/  SHF.L.U64.HI R34, R35, 0x2, R60 ;  /* 0x0000000223227819 */ /* 0x000fe4000001023c */
[----:B------:R-:W-:Y:S01]  /*13090*/  SHF.L.U64.HI R36, R37, 0x2, R62 ;  /* 0x0000000225247819 */ /* 0x000fe2000001023e */
[----:B------:R-:W-:Y:S01]  /*130a0*/  VIADD R126, R126, 0xffffffff ;  /* 0xffffffff7e7e7836 */ /* 0x000fe20000000000 */
[----:B------:R-:W-:Y:S02]  /*130b0*/  SHF.L.U64.HI R60, R61, 0x2, R86 ;  /* 0x000000023d3c7819 */ /* 0x000fe40000010256 */
[----:B------:R-:W-:-:S02]  /*130c0*/  SHF.L.U64.HI R62, R63, 0x2, R88 ;  /* 0x000000023f3e7819 */ /* 0x000fc40000010258 */
[----:B------:R-:W-:Y:S02]  /*130d0*/  SHF.L.U64.HI R86, R87, 0x2, R112 ;  /* 0x0000000257567819 */ /* 0x000fe40000010270 */
[----:B------:R-:W-:Y:S02]  /*130e0*/  SHF.L.U64.HI R88, R89, 0x2, R114 ;  /* 0x0000000259587819 */ /* 0x000fe40000010272 */
[----:B------:R-:W-:Y:S02]  /*130f0*/  SHF.L.U64.HI R112, R113, 0x2, R27 ;  /* 0x0000000271707819 */ /* 0x000fe4000001021b */
[----:B------:R1:W5:Y:S01]  /*13100*/  LDL.LU R27, [R1+0x3e0] ;  /* 0x0003e000011b7983 */ /* 0x0003620000300800 */
[----:B------:R-:W-:-:S03]  /*13110*/  SHF.L.U64.HI R114, R115, 0x2, R26 ;  /* 0x0000000273727819 */ /* 0x000fc6000001021a */
[----:B------:R1:W5:Y:S04]  /*13120*/  LDL.LU R26, [R1+0x3dc] ;  /* 0x0003dc00011a7983 */ /* 0x0003680000300800 */
[----:B------:R2:W-:Y:S01]  /*13130*/  STL [R1+0x2c], R126 ;  /* 0x00002c7e01007387 */ /* 0x0005e20000100800 */
[----:B------:R-:W-:Y:S01]  /*13140*/  UIMAD.WIDE.U32 UR22, UR7, 0xc, UR22 ;  /* 0x0000000c071678a5 */ /* 0x000fe2000f8e0016 */
[----:B------:R-:W-:Y:S01]  /*13150*/  SHF.L.U64.HI R42, R43, 0x2, R68 ;  /* 0x000000022b2a7819 */ /* 0x000fe20000010244 */
[----:B------:R-:W-:Y:S01]  /*13160*/  UIMAD.WIDE.U32 UR24, UR5, 0xc, UR20 ;  /* 0x0000000c051878a5 */ /* 0x000fe2000f8e0014 */
[----:B-1----:R-:W-:Y:S01]  /*13170*/  SHF.R.U32.HI R28, RZ, 0x7, R28 ;  /* 0x00000007ff1c7819 */ /* 0x002fe2000001161c */
[----:B------:R-:W-:Y:S01]  /*13180*/  UIMAD UR20, UR9, 0xc, URZ ;  /* 0x0000000c091478a4 */ /* 0x000fe2000f8e02ff */
[----:B------:R-:W-:Y:S01]  /*13190*/  SHF.L.U64.HI R68, R69, 0x2, R94 ;  /* 0x0000000245447819 */ /* 0x000fe2000001025e */
[----:B------:R-:W-:Y:S01]  /*131a0*/  UIMAD UR21, UR8, 0xc, URZ ;  /* 0x0000000c081578a4 */ /* 0x000fe2000f8e02ff */
[----:B------:R-:W-:Y:S01]  /*131b0*/  SHF.L.U64.HI R94, R95, 0x2, R127 ;  /* 0x000000025f5e7819 */ /* 0x000fe2000001027f */
[----:B------:R-:W-:Y:S01]  /*131c0*/  VIADD R127, R124, 0xfffffffd ;  /* 0xfffffffd7c7f7836 */ /* 0x000fe20000000000 */
[----:B------:R-:W-:Y:S01]  /*131d0*/  SHF.L.U64.HI R251, R250, 0x2, R251 ;  /* 0x00000002fafb7819 */ /* 0x000fe200000102fb */
[----:B------:R-:W-:Y:S01]  /*131e0*/  IMAD.SHL.U32 R252, R252, 0x4, RZ ;  /* 0x00000004fcfc7824 */ /* 0x000fe200078e00ff */
        /* <DEDUP_REMOVED lines=148> */
[----:B------:R-:W-:Y:S01]  /*13b30*/  SGXT.U32 R28, R28, 0x1 ;  /* 0x000000011c1c781a */ /* 0x000fe20000000000 */
[----:B------:R-:W-:-:S02]  /*13b40*/  IMAD.SHL.U32 R35, R35, 0x4, RZ ;  /* 0x0000000423237824 */ /* 0x000fc400078e00ff */
[----:B------:R-:W-:Y:S02]  /*13b50*/  IMAD.SHL.U32 R37, R37, 0x4, RZ ;  /* 0x0000000425257824 */ /* 0x000fe400078e00ff */
[----:B------:R-:W-:Y:S02]  /*13b60*/  IMAD.SHL.U32 R39, R39, 0x4, RZ ;  /* 0x0000000427277824 */ /* 0x000fe400078e00ff */
[----:B------:R-:W-:Y:S02]  /*13b70*/  IMAD.SHL.U32 R41, R41, 0x4, RZ ;  /* 0x0000000429297824 */ /* 0x000fe400078e00ff */
[----:B------:R-:W-:Y:S02]  /*13b80*/  IMAD.SHL.U32 R43, R43, 0x4, RZ ;  /* 0x000000042b2b7824 */ /* 0x000fe400078e00ff */
[----:B------:R-:W-:Y:S02]  /*13b90*/  IMAD.SHL.U32 R45, R45, 0x4, RZ ;  /* 0x000000042d2d7824 */ /* 0x000fe400078e00ff */
        /* <DEDUP_REMOVED lines=25> */
[----:B------:R-:W-:Y:S01]  /*13d30*/  IMAD.SHL.U32 R113, R113, 0x4, RZ ;  /* 0x0000000471717824 */ /* 0x000fe200078e00ff */
[C---:B----4-:R-:W-:Y:S01]  /*13d40*/  SHF.L.U64.HI R96, R97.reuse, 0x2, R96 ;  /* 0x0000000261607819 */ /* 0x050fe20000010260 */
[----:B------:R-:W-:Y:S02]  /*13d50*/  IMAD.SHL.U32 R97, R97, 0x4, RZ ;  /* 0x0000000461617824 */ /* 0x000fe400078e00ff */
[----:B------:R-:W-:Y:S01]  /*13d60*/  IMAD.SHL.U32 R115, R115, 0x4, RZ ;  /* 0x0000000473737824 */ /* 0x000fe200078e00ff */
[C---:B--2---:R-:W-:Y:S01]  /*13d70*/  SHF.L.U64.HI R98, R99.reuse, 0x2, R98 ;  /* 0x0000000263627819 */ /* 0x044fe20000010262 */
[----:B------:R-:W-:Y:S02]  /*13d80*/  IMAD.SHL.U32 R99, R99, 0x4, RZ ;  /* 0x0000000463637824 */ /* 0x000fe400078e00ff */
[----:B------:R-:W-:Y:S01]  /*13d90*/  IMAD.SHL.U32 R117, R117, 0x4, RZ ;  /* 0x0000000475757824 */ /* 0x000fe200078e00ff */
[C---:B---3--:R-:W-:Y:S01]  /*13da0*/  SHF.L.U64.HI R100, R101.reuse, 0x2, R100 ;  /* 0x0000000265647819 */ /* 0x048fe20000010264 */
[----:B------:R-:W-:-:S02]  /*13db0*/  IMAD.SHL.U32 R101, R101, 0x4, RZ ;  /* 0x0000000465657824 */ /* 0x000fc400078e00ff */
[----:B------:R-:W-:Y:S02]  /*13dc0*/  IMAD.SHL.U32 R119, R119, 0x4, RZ ;  /* 0x0000000477777824 */ /* 0x000fe400078e00ff */
[----:B------:R-:W-:Y:S02]  /*13dd0*/  IMAD.SHL.U32 R121, R121, 0x4, RZ ;  /* 0x0000000479797824 */ /* 0x000fe400078e00ff */
[----:B------:R-:W-:Y:S01]  /*13de0*/  IMAD.SHL.U32 R123, R123, 0x4, RZ ;  /* 0x000000047b7b7824 */ /* 0x000fe200078e00ff */
[C---:B------:R-:W-:Y:S01]  /*13df0*/  SHF.L.U64.HI R102, R103.reuse, 0x2, R102 ;  /* 0x0000000267667819 */ /* 0x040fe20000010266 */
[----:B------:R-:W-:Y:S02]  /*13e00*/  IMAD.SHL.U32 R103, R103, 0x4, RZ ;  /* 0x0000000467677824 */ /* 0x000fe400078e00ff */
[----:B------:R-:W-:Y:S01]  /*13e10*/  IMAD.MOV.U32 R124, RZ, RZ, RZ ;  /* 0x000000ffff7c7224 */ /* 0x000fe200078e00ff */
[C---:B------:R-:W-:Y:S01]  /*13e20*/  SHF.L.U64.HI R104, R105.reuse, 0x2, R104 ;  /* 0x0000000269687819 */ /* 0x040fe20000010268 */
[----:B------:R-:W-:Y:S01]  /*13e30*/  IMAD.SHL.U32 R105, R105, 0x4, RZ ;  /* 0x0000000469697824 */ /* 0x000fe200078e00ff */
[C---:B------:R-:W-:Y:S01]  /*13e40*/  SHF.L.U64.HI R106, R107.reuse, 0x2, R106 ;  /* 0x000000026b6a7819 */ /* 0x040fe2000001026a */
[----:B------:R-:W-:Y:S01]  /*13e50*/  IMAD.SHL.U32 R107, R107, 0x4, RZ ;  /* 0x000000046b6b7824 */ /* 0x000fe200078e00ff */
[C---:B------:R-:W-:Y:S01]  /*13e60*/  SHF.L.U64.HI R108, R109.reuse, 0x2, R108 ;  /* 0x000000026d6c7819 */ /* 0x040fe2000001026c */
[----:B------:R-:W-:Y:S01]  /*13e70*/  IMAD.SHL.U32 R109, R109, 0x4, RZ ;  /* 0x000000046d6d7824 */ /* 0x000fe200078e00ff */
[C---:B------:R-:W-:Y:S01]  /*13e80*/  SHF.L.U64.HI R110, R111.reuse, 0x2, R110 ;  /* 0x000000026f6e7819 */ /* 0x040fe2000001026e */
[----:B------:R-:W-:Y:S01]  /*13e90*/  IMAD.SHL.U32 R111, R111, 0x4, RZ ;  /* 0x000000046f6f7824 */ /* 0x000fe200078e00ff */
[----:B------:R-:W-:Y:S01]  /*13ea0*/  UIADD3 UR20, UPT, UPT, UR23, UR20, URZ ;  /* 0x0000001417147290 */ /* 0x000fe2000fffe0ff */
[----:B------:R-:W-:Y:S01]  /*13eb0*/  UMOV UR18, 0x1 ;  /* 0x0000000100127882 */ /* 0x000fe20000000000 */
[----:B------:R-:W-:Y:S01]  /*13ec0*/  UMOV UR19, 0x2 ;  /* 0x0000000200137882 */ /* 0x000fe20000000000 */
[----:B------:R-:W-:Y:S01]  /*13ed0*/  UMOV UR7, URZ ;  /* 0x000000ff00077c82 */ /* 0x000fe20008000000 */
[----:B------:R-:W-:Y:S01]  /*13ee0*/  UMOV UR8, URZ ;  /* 0x000000ff00087c82 */ /* 0x000fe20008000000 */
[----:B------:R-:W-:Y:S01]  /*13ef0*/  UMOV UR5, URZ ;  /* 0x000000ff00057c82 */ /* 0x000fe20008000000 */
[----:B------:R-:W-:Y:S01]  /*13f00*/  UMOV UR9, URZ ;  /* 0x000000ff00097c82 */ /* 0x000fe20008000000 */
[----:B------:R-:W-:Y:S01]  /*13f10*/  UIADD3 UR21, UPT, UPT, UR25, UR21, URZ ;  /* 0x0000001519157290 */ /* 0x000fe2000fffe0ff */
[----:B------:R-:W-:-:S11]  /*13f20*/  UMOV UR23, UR24 ;  /* 0x0000001800177c82 */ /* 0x000fd60008000000 */
.L_x_72:
[----:B------:R-:W-:-:S04]  /*13f30*/  IMAD.U32 R124, R124, -0x80000000, RZ ;  /* 0x800000007c7c7824 */ /* 0x000fc800078e00ff */
[----:B-1----:R-:W1:Y:S02]  /*13f40*/  SYNCS.PHASECHK.TRANS64.TRYWAIT P3, [UR4], R124 ;  /* 0x0000007cff0075a7 */ /* 0x002e640008061104 */
[----:B-1----:R-:W-:Y:S05]  /*13f50*/  @!P3 BRA `(.L_x_70) ;  /* 0x000000600074b947 */ /* 0x002fea0003800000 */
.L_x_78:
[----:B------:R-:W-:-:S04]  /*13f60*/  DEPBAR.LE SB0, 0x2 ;  /* 0x000080800000791a */ /* 0x000fc80000000000 */
[----:B------:R-:W-:Y:S02]  /*13f70*/  UIADD3 UR8, UPT, UPT, UR8, 0x1, URZ ;  /* 0x0000000108087890 */ /* 0x000fe4000fffe0ff */
[----:B------:R-:W-:Y:S02]  /*13f80*/  UIADD3 UR7, UPT, UPT, UR7, 0x1, URZ ;  /* 0x0000000107077890 */ /* 0x000fe4000fffe0ff */
[----:B------:R-:W-:Y:S02]  /*13f90*/  UISETP.GT.AND UP1, UPT, UR8, 0x1, UPT ;  /* 0x000000010800788c */ /* 0x000fe4000bf24270 */
[----:B------:R-:W-:Y:S02]  /*13fa0*/  ULEA UR4, UR18, UR10, 0x3 ;  /* 0x0000000a12047291 */ /* 0x000fe4000f8e18ff */
[----:B------:R-:W-:Y:S02]  /*13fb0*/  USEL UR8, UR8, URZ, !UP1 ;  /* 0x000000ff08087287 */ /* 0x000fe4000c800000 */
[----:B------:R-:W-:-:S02]  /*13fc0*/  UISETP.GT.AND UP1, UPT, UR7, 0x2, UPT ;  /* 0x000000020700788c */ /* 0x000fc4000bf24270 */
[----:B------:R-:W-:Y:S01]  /*13fd0*/  ULEA UR6, UR8, UR10, 0x10 ;  /* 0x0000000a08067291 */ /* 0x000fe2000f8e80ff */
[----:B------:R-:W-:Y:S01]  /*13fe0*/  BAR.SYNC.DEFER_BLOCKING 0x0 ;  /* 0x0000000000007b1d */ /* 0x000fe20000010000 */
[----:B------:R-:W-:Y:S02]  /*13ff0*/  USEL UR7, UR7, URZ, !UP1 ;  /* 0x000000ff07077287 */ /* 0x000fe4000c800000 */
[----:B------:R-:W-:-:S05]  /*14000*/  UIADD3 UR4, UPT, UPT, UR4, 0x50000, URZ ;  /* 0x0005000004047890 */ /* 0x000fca000fffe0ff */
[----:B-----5:R-:W1:Y:S02]  /*14010*/  LDS R124, [R26+UR6+0x30000] ;  /* 0x030000061a7c7984 */ /* 0x020e640008000800 */
[----:B-1----:R1:W-:Y:S02]  /*14020*/  STTM tmem[UR13], R124 ;  /* 0x0000007c000079ed */ /* 0x0023e4000804000d */
[----:B-1----:R-:W1:Y:S02]  /*14030*/  LDS R124, [R26+UR6+0x30008] ;  /* 0x030008061a7c7984 */ /* 0x002e640008000800 */
[----:B-1----:R1:W-:Y:S02]  /*14040*/  STTM tmem[UR13+0x2], R124 ;  /* 0x0000027c000079ed */ /* 0x0023e4000804000d */
        /* <DEDUP_REMOVED lines=123> */
[----:B-1----:R1:W-:Y:S01]  /*14800*/  STTM tmem[UR13+0x7e], R124 ;  /* 0x00007e7c000079ed */ /* 0x0023e2000804000d */
[----:B------:R-:W2:Y:S01]  /*14810*/  FENCE.VIEW.ASYNC.T ;  /* 0x00000000000073c6 */ /* 0x000ea20000000200 */
[----:B-1----:R-:W-:Y:S01]  /*14820*/  VIADD R124, R26, UR6 ;  /* 0x000000061a7c7c36 */ /* 0x002fe20008000000 */
[----:B------:R-:W-:Y:S01]  /*14830*/  UMOV UR6, UR5 ;  /* 0x0000000500067c82 */ /* 0x000fe20008000000 */
[----:B--2---:R-:W-:Y:S06]  /*14840*/  BAR.SYNC.DEFER_BLOCKING 0x0 ;  /* 0x0000000000007b1d */ /* 0x004fec0000010000 */
[----:B------:R-:W-:Y:S05]  /*14850*/  @P0 BRA `(.L_x_71) ;  /* 0x0000000400780947 */ /* 0x000fea0003800000 */
[----:B------:R-:W-:Y:S01]  /*14860*/  ULEA UR29, UR7, UR10, 0x10 ;  /* 0x0000000a071d7291 */ /* 0x000fe2000f8e80ff */
[----:B------:R-:W-:Y:S01]  /*14870*/  UMOV UR32, URZ ;  /* 0x000000ff00207c82 */ /* 0x000fe20008000000 */
[----:B------:R-:W-:Y:S02]  /*14880*/  UIADD3 UR44, UPT, UPT, UR11, 0x88, URZ ;  /* 0x000000880b2c7890 */ /* 0x000fe4000fffe0ff */
[----:B------:R-:W-:Y:S02]  /*14890*/  USHF.R.U32.HI UR40, URZ, 0x4, UR29 ;  /* 0x00000004ff287899 */ /* 0x000fe4000801161d */
[----:B------:R-:W-:Y:S02]  /*148a0*/  UIADD3 UR37, UPT, UPT, UR11, 0x90, URZ ;  /* 0x000000900b257890 */ /* 0x000fe4000fffe0ff */
[----:B------:R-:W-:Y:S01]  /*148b0*/  USGXT.U32 UR40, UR40, 0xe ;  /* 0x0000000e2828789a */ /* 0x000fe20008000000 */
[----:B------:R-:W-:Y:S01]  /*148c0*/  UMOV UR38, 0x0 ;  /* 0x0000000000267882 */ /* 0x000fe20000000000 */
[----:B------:R-:W-:-:S02]  /*148d0*/  UMOV UR39, 0x8200910 ;  /* 0x0820091000277882 */ /* 0x000fc40000000000 */
[----:B------:R-:W-:Y:S01]  /*148e0*/  UIADD3 UR50, UP1, UPT, UR40, 0x2, URZ ;  /* 0x0000000228327890 */ /* 0x000fe2000ff3e0ff */
[----:B------:R-:W-:Y:S01]  /*148f0*/  UMOV UR41, 0x40004040 ;  /* 0x4000404000297882 */ /* 0x000fe20000000000 */
[----:B------:R-:W-:Y:S02]  /*14900*/  UIADD3 UR69, UPT, UPT, UR11, 0x98, URZ ;  /* 0x000000980b457890 */ /* 0x000fe4000fffe0ff */
[----:B------:R-:W-:Y:S01]  /*14910*/  UIADD3.X UR51, UPT, UPT, UR32, 0x40004040, URZ, UP1, !UPT ;  /* 0x4000404020337890 */ /* 0x000fe20008ffe4ff */
[----:B------:R1:W-:Y:S01]  /*14920*/  UTCHMMA tmem[UR12], gdesc[UR40], tmem[UR11], tmem[UR38], idesc[UR39], UPT ;  /* 0x00ff26280c0079ea */ /* 0x0003e2000b80000b */
[----:B------:R-:W-:Y:S02]  /*14930*/  UIADD3 UR48, UP1, UPT, UR50, 0x2, URZ ;  /* 0x0000000232307890 */ /* 0x000fe4000ff3e0ff */
[----:B------:R-:W-:Y:S02]  /*14940*/  UIADD3 UR60, UP4, UPT, UR50, 0x4, URZ ;  /* 0x00000004323c7890 */ /* 0x000fe4000ff9e0ff */
[----:B------:R-:W-:-:S02]  /*14950*/  UIADD3.X UR49, UPT, UPT, UR51, URZ, URZ, UP1, !UPT ;  /* 0x000000ff33317290 */ /* 0x000fc40008ffe4ff */
[----:B------:R-:W-:Y:S02]  /*14960*/  UIADD3 UR54, UP5, UPT, UR50, 0x3fe, URZ ;  /* 0x000003fe32367890 */ /* 0x000fe4000ffbe0ff */
[----:B------:R-:W-:Y:S02]  /*14970*/  UIADD3 UR52, UP6, UPT, UR50, 0x400, URZ ;  /* 0x0000040032347890 */ /* 0x000fe4000ffde0ff */
[----:B------:R-:W-:Y:S02]  /*14980*/  UIADD3 UR32, UP1, UPT, UR50, 0x402, URZ ;  /* 0x0000040232207890 */ /* 0x000fe4000ff3e0ff */
[----:B------:R-:W-:Y:S02]  /*14990*/  UIADD3 UR34, UP2, UPT, UR50, 0x404, URZ ;  /* 0x0000040432227890 */ /* 0x000fe4000ff5e0ff */
[----:B------:R-:W-:Y:S01]  /*149a0*/  UIADD3.X UR61, UPT, UPT, UR51, URZ, URZ, UP4, !UPT ;  /* 0x000000ff333d7290 */ /* 0x000fe2000a7fe4ff */
[----:B------:R-:W-:Y:S01]  /*149b0*/  UMOV UR42, 0x0 ;  /* 0x00000000002a7882 */ /* 0x000fe20000000000 */
[----:B------:R-:W-:Y:S01]  /*149c0*/  UMOV UR43, 0x8200910 ;  /* 0x08200910002b7882 */ /* 0x000fe20000000000 */
[----:B------:R-:W-:-:S02]  /*149d0*/  UIADD3 UR68, UPT, UPT, UR11, 0xa0, URZ ;  /* 0x000000a00b447890 */ /* 0x000fc4000fffe0ff */
[----:B------:R2:W-:Y:S01]  /*149e0*/  UTCHMMA tmem[UR44], gdesc[UR50], tmem[UR11], tmem[UR42], idesc[UR43], UPT ;  /* 0x00ff2a322c0079ea */ /* 0x0005e2000b80000b */
[----:B------:R-:W-:Y:S02]  /*149f0*/  UIADD3 UR36, UP3, UPT, UR50, 0x7fe, URZ ;  /* 0x000007fe32247890 */ /* 0x000fe4000ff7e0ff */
[----:B------:R-:W-:Y:S01]  /*14a00*/  UIADD3.X UR55, UPT, UPT, UR51, URZ, URZ, UP5, !UPT ;  /* 0x000000ff33377290 */ /* 0x000fe2000affe4ff */
[----:B------:R-:W-:Y:S01]  /*14a10*/  UMOV UR46, 0x0 ;  /* 0x00000000002e7882 */ /* 0x000fe20000000000 */
[----:B------:R-:W-:Y:S01]  /*14a20*/  UMOV UR47, 0x8200910 ;  /* 0x08200910002f7882 */ /* 0x000fe20000000000 */
[----:B------:R-:W-:Y:S02]  /*14a30*/  UIADD3 UR5, UPT, UPT, UR11, 0xa8, URZ ;  /* 0x000000a80b057890 */ /* 0x000fe4000fffe0ff */
[----:B------:R3:W-:Y:S01]  /*14a40*/  UTCHMMA tmem[UR37], gdesc[UR48], tmem[UR11], tmem[UR46], idesc[UR47], UPT ;  /* 0x00ff2e30250079ea */ /* 0x0007e2000b80000b */
[----:B-1----:R-:W-:Y:S02]  /*14a50*/  UIADD3 UR38, UP4, UPT, UR50, 0x800, URZ ;  /* 0x0000080032267890 */ /* 0x002fe4000ff9e0ff */
[----:B------:R-:W-:-:S02]  /*14a60*/  UIADD3.X UR53, UPT, UPT, UR51, URZ, URZ, UP6, !UPT ;  /* 0x000000ff33357290 */ /* 0x000fc4000b7fe4ff */
[----:B------:R-:W-:Y:S02]  /*14a70*/  UIADD3 UR24, UPT, UPT, UR11, 0xb0, URZ ;  /* 0x000000b00b187890 */ /* 0x000fe4000fffe0ff */
[----:B------:R-:W-:Y:S02]  /*14a80*/  UIADD3 UR40, UP5, UPT, UR50, 0x802, URZ ;  /* 0x0000080232287890 */ /* 0x000fe4000ffbe0ff */
[----:B------:R-:W-:Y:S02]  /*14a90*/  UIADD3.X UR33, UPT, UPT, UR51, URZ, URZ, UP1, !UPT ;  /* 0x000000ff33217290 */ /* 0x000fe40008ffe4ff */
[----:B------:R-:W-:Y:S02]  /*14aa0*/  UIADD3 UR25, UPT, UPT, UR11, 0xb8, URZ ;  /* 0x000000b80b197890 */ /* 0x000fe4000fffe0ff */
[----:B--2---:R-:W-:Y:S02]  /*14ab0*/  UIADD3 UR42, UP6, UPT, UR50, 0x804, URZ ;  /* 0x00000804322a7890 */ /* 0x004fe4000ffde0ff */
[----:B------:R-:W-:-:S02]  /*14ac0*/  UIADD3.X UR35, UPT, UPT, UR51, URZ, URZ, UP2, !UPT ;  /* 0x000000ff33237290 */ /* 0x000fc400097fe4ff */
[----:B------:R-:W-:Y:S02]  /*14ad0*/  UIADD3 UR26, UPT, UPT, UR11, 0xc0, URZ ;  /* 0x000000c00b1a7890 */ /* 0x000fe4000fffe0ff */
[----:B------:R-:W-:Y:S02]  /*14ae0*/  UIADD3 UR44, UP1, UPT, UR50, 0xbfe, URZ ;  /* 0x00000bfe322c7890 */ /* 0x000fe4000ff3e0ff */
[----:B---3--:R-:W-:Y:S02]  /*14af0*/  UIADD3.X UR37, UPT, UPT, UR51, URZ, URZ, UP3, !UPT ;  /* 0x000000ff33257290 */ /* 0x008fe40009ffe4ff */
[----:B------:R-:W-:Y:S02]  /*14b00*/  UIADD3 UR27, UPT, UPT, UR11, 0xc8, URZ ;  /* 0x000000c80b1b7890 */ /* 0x000fe4000fffe0ff */
        /* <DEDUP_REMOVED lines=12> */
[----:B------:R-:W-:Y:S02]  /*14bd0*/  UIADD3 UR50, UP4, UPT, UR50, 0xc04, URZ ;  /* 0x00000c0432327890 */ /* 0x000fe4000ff9e0ff */
[----:B------:R-:W-:Y:S01]  /*14be0*/  UIADD3.X UR43, UPT, UPT, UR51, URZ, URZ, UP6, !UPT ;  /* 0x000000ff332b7290 */ /* 0x000fe2000b7fe4ff */
[----:B------:R-:W-:Y:S01]  /*14bf0*/  UMOV UR66, 0x0 ;  /* 0x0000000000427882 */ /* 0x000fe20000000000 */
[----:B------:R-:W-:Y:S01]  /*14c00*/  UMOV UR67, 0x8200910 ;  /* 0x0820091000437882 */ /* 0x000fe20000000000 */
[----:B------:R-:W-:-:S02]  /*14c10*/  UIADD3 UR56, UPT, UPT, UR11, 0xe0, URZ ;  /* 0x000000e00b387890 */ /* 0x000fc4000fffe0ff */
[----:B------:R3:W-:Y:S01]  /*14c20*/  UTCHMMA tmem[UR5], gdesc[UR52], tmem[UR11], tmem[UR66], idesc[UR67], UPT ;  /* 0x00ff4234050079ea */ /* 0x0007e2000b80000b */
[----:B------:R-:W-:Y:S02]  /*14c30*/  UIADD3.X UR45, UPT, UPT, UR51, URZ, URZ, UP1, !UPT ;  /* 0x000000ff332d7290 */ /* 0x000fe40008ffe4ff */
[----:B------:R-:W-:Y:S02]  /*14c40*/  UIADD3 UR57, UPT, UPT, UR11, 0xe8, URZ ;  /* 0x000000e80b397890 */ /* 0x000fe4000fffe0ff */
[----:B------:R-:W-:Y:S01]  /*14c50*/  UIADD3.X UR47, UPT, UPT, UR51, URZ, URZ, UP2, !UPT ;  /* 0x000000ff332f7290 */ /* 0x000fe200097fe4ff */
[----:B-1----:R-:W-:Y:S01]  /*14c60*/  UMOV UR60, 0x0 ;  /* 0x00000000003c7882 */ /* 0x002fe20000000000 */
[----:B------:R-:W-:Y:S01]  /*14c70*/  UMOV UR61, 0x8200910 ;  /* 0x08200910003d7882 */ /* 0x000fe20000000000 */
[----:B------:R-:W-:Y:S02]  /*14c80*/  UIADD3 UR62, UPT, UPT, UR11, 0xf0, URZ ;  /* 0x000000f00b3e7890 */ /* 0x000fe4000fffe0ff */
[----:B------:R1:W-:Y:S01]  /*14c90*/  UTCHMMA tmem[UR24], gdesc[UR32], tmem[UR11], tmem[UR60], idesc[UR61], UPT ;  /* 0x00ff3c20180079ea */ /* 0x0003e2000b80000b */
[----:B------:R-:W-:Y:S01]  /*14ca0*/  UIADD3.X UR49, UPT, UPT, UR51, URZ, URZ, UP3, !UPT ;  /* 0x000000ff33317290 */ /* 0x000fe20009ffe4ff */
[----:B------:R1:W-:Y:S01]  /*14cb0*/  UTCHMMA tmem[UR25], gdesc[UR34], tmem[UR11], tmem[UR58], idesc[UR59], UPT ;  /* 0x00ff3a22190079ea */ /* 0x0003e2000b80000b */
[----:B------:R-:W-:-:S02]  /*14cc0*/  UIADD3 UR63, UPT, UPT, UR11, 0xf8, URZ ;  /* 0x000000f80b3f7890 */ /* 0x000fc4000fffe0ff */
[----:B------:R-:W-:Y:S01]  /*14cd0*/  UIADD3.X UR51, UPT, UPT, UR51, URZ, URZ, UP4, !UPT ;  /* 0x000000ff33337290 */ /* 0x000fe2000a7fe4ff */
[----:B--2---:R-:W-:Y:S01]  /*14ce0*/  UMOV UR68, 0x0 ;  /* 0x0000000000447882 */ /* 0x004fe20000000000 */
[----:B------:R-:W-:Y:S01]  /*14cf0*/  UMOV UR69, 0x8200910 ;  /* 0x0820091000457882 */ /* 0x000fe20000000000 */
[----:B------:R-:W-:Y:S01]  /*14d00*/  UMOV UR76, 0x0 ;  /* 0x00000000004c7882 */ /* 0x000fe20000000000 */
[----:B------:R1:W-:Y:S01]  /*14d10*/  UTCHMMA tmem[UR26], gdesc[UR36], tmem[UR11], tmem[UR68], idesc[UR69], UPT ;  /* 0x00ff44241a0079ea */ /* 0x0003e2000b80000b */
[----:B------:R1:W-:Y:S01]  /*14d20*/  UTCHMMA tmem[UR27], gdesc[UR38], tmem[UR11], tmem[UR64], idesc[UR65], UPT ;  /* 0x00ff40261b0079ea */ /* 0x0003e2000b80000b */
[----:B------:R-:W-:Y:S01]  /*14d30*/  UMOV UR77, 0x8200910 ;  /* 0x08200910004d7882 */ /* 0x000fe20000000000 */
[----:B------:R1:W-:Y:S01]  /*14d40*/  UTCHMMA tmem[UR28], gdesc[UR40], tmem[UR11], tmem[UR60], idesc[UR61], UPT ;  /* 0x00ff3c281c0079ea */ /* 0x0003e2000b80000b */
[----:B------:R-:W-:Y:S01]  /*14d50*/  UMOV UR74, 0x0 ;  /* 0x00000000004a7882 */ /* 0x000fe20000000000 */
[----:B------:R-:W-:Y:S01]  /*14d60*/  UMOV UR75, 0x8200910 ;  /* 0x08200910004b7882 */ /* 0x000fe20000000000 */
[----:B------:R1:W-:Y:S01]  /*14d70*/  UTCHMMA tmem[UR29], gdesc[UR42], tmem[UR11], tmem[UR58], idesc[UR59], UPT ;  /* 0x00ff3a2a1d0079ea */ /* 0x0003e2000b80000b */
[----:B------:R-:W-:Y:S01]  /*14d80*/  UMOV UR72, 0x0 ;  /* 0x0000000000487882 */ /* 0x000fe20000000000 */
[----:B------:R-:W-:Y:S01]  /*14d90*/  UMOV UR73, 0x8200910 ;  /* 0x0820091000497882 */ /* 0x000fe20000000000 */
[----:B---3--:R-:W-:Y:S01]  /*14da0*/  UMOV UR5, URZ ;  /* 0x000000ff00057c82 */ /* 0x008fe20008000000 */
[----:B------:R1:W-:Y:S01]  /*14db0*/  UTCHMMA tmem[UR56], gdesc[UR44], tmem[UR11], tmem[UR76], idesc[UR77], UPT ;  /* 0x00ff4c2c380079ea */ /* 0x0003e2000b80000b */
[----:B------:R-:W-:Y:S01]  /*14dc0*/  UMOV UR70, 0x0 ;  /* 0x0000000000467882 */ /* 0x000fe20000000000 */
[----:B------:R-:W-:Y:S01]  /*14dd0*/  UMOV UR71, 0x8200910 ;  /* 0x0820091000477882 */ /* 0x000fe20000000000 */
[----:B------:R1:W-:Y:S01]  /*14de0*/  UTCHMMA tmem[UR57], gdesc[UR46], tmem[UR11], tmem[UR74], idesc[UR75], UPT ;  /* 0x00ff4a2e390079ea */ /* 0x0003e2000b80000b */
[----:B------:R-:W-:Y:S01]  /*14df0*/  UMOV UR54, UR4 ;  /* 0x0000000400367c82 */ /* 0x000fe20008000000 */
[----:B------:R1:W-:Y:S01]  /*14e00*/  UTCHMMA tmem[UR62], gdesc[UR48], tmem[UR11], tmem[UR72], idesc[UR73], UPT ;  /* 0x00ff48303e0079ea */ /* 0x0003e2000b80000b */
[----:B------:R1:W-:Y:S01]  /*14e10*/  UTCHMMA tmem[UR63], gdesc[UR50], tmem[UR11], tmem[UR70], idesc[UR71], UPT ;  /* 0x00ff46323f0079ea */ /* 0x0003e2000b80000b */
[----:B------:R1:W-:Y:S01]  /*14e20*/  UTCBAR [UR54], URZ ;  /* 0x000000ff360073e9 */ /* 0x0003e200080000ff */
[----:B------:R-:W-:Y:S01]  /*14e30*/  NOP ;  /* 0x0000000000007918 */ /* 0x000fe20000000000 */
.L_x_71:
[----:B------:R-:W2:Y:S08]  /*14e40*/  LDC R127, c[0x0][0x3a0] ;  /* 0x0000e800ff7f7b82 */ /* 0x000eb00000000800 */
[----:B------:R-:W-:Y:S01]  /*14e50*/  BAR.SYNC.DEFER_BLOCKING 0x0 ;  /* 0x0000000000007b1d */ /* 0x000fe20000010000 */
[----:B------:R-:W-:Y:S01]  /*14e60*/  ISETP.GE.AND P4, PT, R28, R25, PT ;  /* 0x000000191c00720c */ /* 0x000fe20003f86270 */
[----:B------:R-:W-:-:S04]  /*14e70*/  UIADD3 UR19, UPT, UPT, UR19, 0x1, URZ ;  /* 0x0000000113137890 */ /* 0x000fc8000fffe0ff */
[----:B------:R-:W-:-:S04]  /*14e80*/  UISETP.GT.AND UP1, UPT, UR19, 0x2, UPT ;  /* 0x000000021300788c */ /* 0x000fc8000bf24270 */
[----:B------:R-:W-:-:S04]  /*14e90*/  USEL UR19, UR19, URZ, !UP1 ;  /* 0x000000ff13137287 */ /* 0x000fc8000c800000 */
[----:B------:R-:W-:Y:S01]  /*14ea0*/  ULEA UR5, UR19, UR10, 0x10 ;  /* 0x0000000a13057291 */ /* 0x000fe2000f8e80ff */
[----:B--2---:R-:W-:-:S05]  /*14eb0*/  VIADD R127, R127, 0x7f ;  /* 0x0000007f7f7f7836 */ /* 0x004fca0000000000 */
[----:B------:R-:W-:-:S04]  /*14ec0*/  SHF.R.S32.HI R126, RZ, 0x1f, R127 ;  /* 0x0000001fff7e7819 */ /* 0x000fc8000001147f */
[----:B------:R-:W-:-:S04]  /*14ed0*/  LEA.HI R126, R126, R127, RZ, 0x7 ;  /* 0x0000007f7e7e7211 */ /* 0x000fc800078f38ff */
[----:B------:R-:W-:-:S05]  /*14ee0*/  SHF.R.S32.HI R126, RZ, 0x7, R126 ;  /* 0x00000007ff7e7819 */ /* 0x000fca000001147e */
[----:B------:R-:W-:-:S05]  /*14ef0*/  VIADD R126, R126, 0xfffffffd ;  /* 0xfffffffd7e7e7836 */ /* 0x000fca0000000000 */
[----:B------:R-:W-:Y:S02]  /*14f00*/  ISETP.LE.AND P3, PT, R126, UR9, PT ;  /* 0x000000097e007c0c */ /* 0x000fe4000bf63270 */
[----:B------:R-:W-:-:S04]  /*14f10*/  SEL R126, RZ, 0x4, P4 ;  /* 0x00000004ff7e7807 */ /* 0x000fc80002000000 */
[----:B------:R-:W-:-:S04]  /*14f20*/  SEL R126, R126, RZ, !P3 ;  /* 0x000000ff7e7e7207 */ /* 0x000fc80005800000 */
[----:B------:R-:W-:Y:S02]  /*14f30*/  ISETP.NE.U32.AND P4, PT, R126, RZ, PT ;  /* 0x000000ff7e00720c */ /* 0x000fe40003f85070 */
[----:B------:R-:W-:-:S04]  /*14f40*/  IADD3 R126, P5, PT, R0, UR23, RZ ;  /* 0x00000017007e7c10 */ /* 0x000fc8000ffbe0ff */
[----:B------:R-:W-:-:S07]  /*14f50*/  IADD3.X R127, PT, PT, R2, UR21, RZ, P5, !PT ;  /* 0x00000015027f7c10 */ /* 0x000fce000affe4ff */
[----:B------:R-:W-:Y:S01]  /*14f60*/  @!PT LDS RZ, [RZ] ;  /* 0x00000000fffff984 */ /* 0x000fe20000000800 */
[----:B------:R-:W-:Y:S01]  /*14f70*/  @!PT LDS RZ, [RZ] ;  /* 0x00000000fffff984 */ /* 0x000fe20000000800 */
[----:B------:R-:W-:Y:S01]  /*14f80*/  @!PT LDS RZ, [RZ] ;  /* 0x00000000fffff984 */ /* 0x000fe20000000800 */
[----:B------:R2:W-:Y:S02]  /*14f90*/  LDGSTS.E [R124+0x30000], desc[UR30][R126.64], P4 ;  /* 0x300000007e7c7fae */ /* 0x0005e4000a1a101e */
[----:B--2---:R-:W-:-:S04]  /*14fa0*/  LOP3.LUT R127, R28, 0x2, RZ, 0xfc, !PT ;  /* 0x000000021c7f7812 */ /* 0x004fc800078efcff */
[----:B------:R-:W-:-:S04]  /*14fb0*/  ISETP.GE.AND P4, PT, R127, R25, PT ;  /* 0x000000197f00720c */ /* 0x000fc80003f86270 */
[----:B------:R-:W-:-:S04]  /*14fc0*/  SEL R126, RZ, 0x4, P4 ;  /* 0x00000004ff7e7807 */ /* 0x000fc80002000000 */
[----:B------:R-:W-:-:S04]  /*14fd0*/  SEL R126, R126, RZ, !P3 ;  /* 0x000000ff7e7e7207 */ /* 0x000fc80005800000 */
[----:B------:R-:W-:Y:S02]  /*14fe0*/  ISETP.NE.U32.AND P4, PT, R126, RZ, PT ;  /* 0x000000ff7e00720c */ /* 0x000fe40003f85070 */
[----:B------:R-:W-:-:S04]  /*14ff0*/  IADD3 R126, P5, PT, R3, UR23, RZ ;  /* 0x00000017037e7c10 */ /* 0x000fc8000ffbe0ff */
[----:B------:R-:W-:-:S07]  /*15000*/  IADD3.X R127, PT, PT, R4, UR21, RZ, P5, !PT ;  /* 0x00000015047f7c10 */ /* 0x000fce000affe4ff */
        /* <DEDUP_REMOVED lines=496> */
[----:B------:R2:W-:Y:S04]  /*16f10*/  LDGSTS.E [R124+0x301f8], desc[UR30][R126.64], P4 ;  /* 0x301f80007e7c7fae */ /* 0x0005e8000a1a101e */
[----:B------:R-:W0:Y:S01]  /*16f20*/  LDGDEPBAR ;  /* 0x00000000000079af */ /* 0x000e220000000000 */
[----:B--2---:R-:W2:Y:S02]  /*16f30*/  S2R R127, SR_TID.X ;  /* 0x00000000007f7919 */ /* 0x004ea40000002100 */
[----:B--2---:R-:W-:-:S04]  /*16f40*/  LOP3.LUT R127, R127, 0x7f, RZ, 0xc0, !PT ;  /* 0x0000007f7f7f7812 */ /* 0x004fc800078ec0ff */
[----:B------:R-:W-:-:S04]  /*16f50*/  ISETP.GE.AND P4, PT, R127, R25, PT ;  /* 0x000000197f00720c */ /* 0x000fc80003f86270 */
[----:B------:R-:W-:Y:S02]  /*16f60*/  SEL R124, RZ, 0x4, P4 ;  /* 0x00000004ff7c7807 */ /* 0x000fe40002000000 */
[----:B------:R-:W-:Y:S02]  /*16f70*/  IADD3 R126, P4, PT, R136, UR22, RZ ;  /* 0x00000016887e7c10 */ /* 0x000fe4000ff9e0ff */
[----:B------:R-:W-:Y:S02]  /*16f80*/  SEL R124, R124, RZ, !P3 ;  /* 0x000000ff7c7c7207 */ /* 0x000fe40005800000 */
[----:B------:R-:W-:Y:S02]  /*16f90*/  IADD3.X R127, PT, PT, R137, UR20, RZ, P4, !PT ;  /* 0x00000014897f7c10 */ /* 0x000fe4000a7fe4ff */
[----:B------:R-:W-:Y:S01]  /*16fa0*/  ISETP.NE.U32.AND P3, PT, R124, RZ, PT ;  /* 0x000000ff7c00720c */ /* 0x000fe20003f65070 */
[----:B------:R-:W-:-:S12]  /*16fb0*/  VIADD R124, R27, UR5 ;  /* 0x000000051b7c7c36 */ /* 0x000fd80008000000 */
[----:B------:R2:W-:Y:S02]  /*16fc0*/  LDGSTS.E [R124], desc[UR30][R126.64], P3 ;  /* 0x000000007e7c7fae */ /* 0x0005e400099a101e */
[----:B--2---:R-:W-:-:S04]  /*16fd0*/  IADD3 R126, P4, PT, R144, UR22, RZ ;  /* 0x00000016907e7c10 */ /* 0x004fc8000ff9e0ff */
[----:B------:R-:W-:-:S05]  /*16fe0*/  IADD3.X R127, PT, PT, R145, UR20, RZ, P4, !PT ;  /* 0x00000014917f7c10 */ /* 0x000fca000a7fe4ff */
[----:B------:R2:W-:Y:S02]  /*16ff0*/  LDGSTS.E [R124+0x400], desc[UR30][R126.64], P3 ;  /* 0x004000007e7c7fae */ /* 0x0005e400099a101e */
        /* <DEDUP_REMOVED lines=38> */
[----:B------:R2:W-:Y:S04]  /*17260*/  LDGSTS.E [R124+0x3800], desc[UR30][R126.64], P3 ;  /* 0x038000007e7c7fae */ /* 0x0005e800099a101e */
[----:B------:R-:W2:Y:S02]  /*17270*/  LDL R127, [R1+0xc] ;  /* 0x00000c00017f7983 */ /* 0x000ea40000100800 */
[----:B--2---:R-:W-:Y:S02]  /*17280*/  IADD3 R126, P4, PT, R127, UR22, RZ ;  /* 0x000000167f7e7c10 */ /* 0x004fe4000ff9e0ff */
[----:B------:R-:W2:Y:S02]  /*17290*/  LDL R127, [R1+0x10] ;  /* 0x00001000017f7983 */ /* 0x000ea40000100800 */
[----:B--2---:R-:W-:-:S05]  /*172a0*/  IADD3.X R127, PT, PT, R127, UR20, RZ, P4, !PT ;  /* 0x000000147f7f7c10 */ /* 0x004fca000a7fe4ff */
[----:B------:R2:W-:Y:S02]  /*172b0*/  LDGSTS.E [R124+0x3c00], desc[UR30][R126.64], P3 ;  /* 0x03c000007e7c7fae */ /* 0x0005e400099a101e */
[----:B--2---:R-:W-:Y:S02]  /*172c0*/  LOP3.LUT R124, R27, 0x20, RZ, 0x3c, !PT ;  /* 0x000000201b7c7812 */ /* 0x004fe400078e3cff */
[----:B------:R-:W-:-:S03]  /*172d0*/  IADD3 R126, P4, PT, R138, UR22, RZ ;  /* 0x000000168a7e7c10 */ /* 0x000fc6000ff9e0ff */
[----:B------:R-:W-:Y:S01]  /*172e0*/  VIADD R124, R124, UR5 ;  /* 0x000000057c7c7c36 */ /* 0x000fe20008000000 */
        /* <DEDUP_REMOVED lines=93> */
[----:B------:R-:W3:Y:S01]  /*178c0*/  LDL R127, [R1] ;  /* 0x00000000017f7983 */ /* 0x000ee20000100800 */
[----:B--2---:R-:W-:-:S04]  /*178d0*/  IADD3 R126, P4, PT, R252, UR22, RZ ;  /* 0x00000016fc7e7c10 */ /* 0x004fc8000ff9e0ff */
[----:B---3--:R-:W-:-:S05]  /*178e0*/  IADD3.X R127, PT, PT, R127, UR20, RZ, P4, !PT ;  /* 0x000000147f7f7c10 */ /* 0x008fca000a7fe4ff */
        /* <DEDUP_REMOVED lines=54> */
[----:B------:R2:W-:Y:S04]  /*17c50*/  LDGSTS.E [R124+0x3b00], desc[UR30][R126.64], P3 ;  /* 0x03b000007e7c7fae */ /* 0x0005e800099a101e */
[----:B------:R-:W2:Y:S02]  /*17c60*/  LDL R127, [R1+0x24] ;  /* 0x00002400017f7983 */ /* 0x000ea40000100800 */
[----:B--2---:R-:W-:Y:S02]  /*17c70*/  IADD3 R126, P4, PT, R127, UR22, RZ ;  /* 0x000000167f7e7c10 */ /* 0x004fe4000ff9e0ff */
[----:B------:R-:W2:Y:S02]  /*17c80*/  LDL R127, [R1+0x28] ;  /* 0x00002800017f7983 */ /* 0x000ea40000100800 */
[----:B--2---:R-:W-:-:S05]  /*17c90*/  IADD3.X R127, PT, PT, R127, UR20, RZ, P4, !PT ;  /* 0x000000147f7f7c10 */ /* 0x004fca000a7fe4ff */
[----:B------:R2:W-:Y:S01]  /*17ca0*/  LDGSTS.E [R124+0x3f00], desc[UR30][R126.64], P3 ;  /* 0x03f000007e7c7fae */ /* 0x0005e200099a101e */
[----:B------:R-:W-:Y:S02]  /*17cb0*/  UIADD3 UR9, UPT, UPT, UR9, 0x1, URZ ;  /* 0x0000000109097890 */ /* 0x000fe4000fffe0ff */
[----:B------:R-:W-:Y:S01]  /*17cc0*/  UIADD3 UR18, UPT, UPT, UR18, 0x1, URZ ;  /* 0x0000000112127890 */ /* 0x000fe2000fffe0ff */
[----:B------:R-:W0:Y:S04]  /*17cd0*/  LDGDEPBAR ;  /* 0x00000000000079af */ /* 0x000e280000000000 */
[----:B------:R-:W3:Y:S01]  /*17ce0*/  LDL R127, [R1+0x2c] ;  /* 0x00002c00017f7983 */ /* 0x000ee20000100800 */
[----:B------:R-:W-:Y:S02]  /*17cf0*/  UISETP.GT.AND UP1, UPT, UR18, 0x1, UPT ;  /* 0x000000011200788c */ /* 0x000fe4000bf24270 */
[----:B------:R-:W-:-:S02]  /*17d00*/  UIADD3 UR22, UP2, UPT, UR22, UR16, URZ ;  /* 0x0000001016167290 */ /* 0x000fc4000ff5e0ff */
[----:B------:R-:W-:Y:S02]  /*17d10*/  UIADD3 UR23, UP3, UPT, UR23, UR14, URZ ;  /* 0x0000000e17177290 */ /* 0x000fe4000ff7e0ff */
[----:B------:R-:W-:Y:S01]  /*17d20*/  USEL UR5, URZ, 0x1, !UP1 ;  /* 0x00000001ff057887 */ /* 0x000fe2000c800000 */
[----:B--2---:R-:W-:Y:S01]  /*17d30*/  IMAD.U32 R124, RZ, RZ, UR6 ;  /* 0x00000006ff7c7e24 */ /* 0x004fe2000f8e00ff */
[----:B------:R-:W-:Y:S02]  /*17d40*/  USEL UR18, UR18, URZ, !UP1 ;  /* 0x000000ff12127287 */ /* 0x000fe4000c800000 */
[----:B------:R-:W-:Y:S02]  /*17d50*/  UIADD3.X UR20, UPT, UPT, UR20, UR17, URZ, UP2, !UPT ;  /* 0x0000001114147290 */ /* 0x000fe400097fe4ff */
[----:B------:R-:W-:Y:S02]  /*17d60*/  UIADD3.X UR21, UPT, UPT, UR21, UR15, URZ, UP3, !UPT ;  /* 0x0000000f15157290 */ /* 0x000fe40009ffe4ff */
[----:B------:R-:W-:Y:S01]  /*17d70*/  ULOP3.LUT UR5, UR6, UR5, URZ, 0x3c, !UPT ;  /* 0x0000000506057292 */ /* 0x000fe2000f8e3cff */
[----:B------:R-:W-:Y:S01]  /*17d80*/  VIADD R25, R25, 0xffffff80 ;  /* 0xffffff8019197836 */ /* 0x000fe20000000000 */
[----:B---3--:R-:W-:-:S13]  /*17d90*/  ISETP.NE.U32.AND P3, PT, R127, UR9, PT ;  /* 0x000000097f007c0c */ /* 0x008fda000bf65070 */
[----:B------:R-:W-:Y:S05]  /*17da0*/  @P3 BRA `(.L_x_72) ;  /* 0xffffffc000603947 */ /* 0x000fea000383ffff */
.L_x_69:
[----:B------:R-:W-:Y:S05]  /*17db0*/  @!P2 BRA `(.L_x_73) ;  /* 0x000000000010a947 */ /* 0x000fea0003800000 */
[----:B------:R-:W-:-:S06]  /*17dc0*/  USHF.L.U32 UR6, UR6, 0x1f, URZ ;  /* 0x0000001f06067899 */ /* 0x000fcc00080006ff */
[----:B-1----:R-:W-:-:S04]  /*17dd0*/  IMAD.U32 R0, RZ, RZ, UR6 ;  /* 0x00000006ff007e24 */ /* 0x002fc8000f8e00ff */
[----:B------:R-:W1:Y:S02]  /*17de0*/  SYNCS.PHASECHK.TRANS64.TRYWAIT P0, [UR4], R0 ;  /* 0x00000000ff0075a7 */ /* 0x000e640008001104 */
[----:B-1----:R-:W-:Y:S05]  /*17df0*/  @!P0 BRA `(.L_x_74) ;  /* 0x0000002000d88947 */ /* 0x002fea0003800000 */
.L_x_73:
[----:B-1----:R-:W2:Y:S01]  /*17e00*/  LDL.LU R2, [R1+0x3d8] ;  /* 0x0003d80001027983 */ /* 0x002ea20000300800 */
[----:B------:R-:W-:-:S04]  /*17e10*/  DEPBAR.LE SB0, 0x0 ;  /* 0x000080000000791a */ /* 0x000fc80000000000 */
[----:B------:R-:W-:Y:S06]  /*17e20*/  BAR.SYNC.DEFER_BLOCKING 0x0 ;  /* 0x0000000000007b1d */ /* 0x000fec0000010000 */
[----:B------:R-:W1:Y:S01]  /*17e30*/  LDCU.128 UR12, c[0x0][0x390] ;  /* 0x00007200ff0c77ac */ /* 0x000e620008000c00 */
[----:B------:R-:W3:Y:S01]  /*17e40*/  S2R R3, SR_TID.X ;  /* 0x0000000000037919 */ /* 0x000ee20000002100 */
[----:B------:R-:W4:Y:S01]  /*17e50*/  LDCU UR5, c[0x0][0x3b8] ;  /* 0x00007700ff0577ac */ /* 0x000f220008000800 */
[----:B------:R-:W1:Y:S02]  /*17e60*/  @!P1 SYNCS.CCTL.IV [UR10+0x50000] ;  /* 0x05000000ff0099b1 */ /* 0x000e64000800000a */
[----:B-1----:R-:W-:Y:S01]  /*17e70*/  BAR.SYNC.DEFER_BLOCKING 0x0 ;  /* 0x0000000000007b1d */ /* 0x002fe20000010000 */
[C---:B---3--:R-:W-:Y:S01]  /*17e80*/  LOP3.LUT R72, R3.reuse, 0x80, RZ, 0xc0, !PT ;  /* 0x0000008003487812 */ /* 0x048fe200078ec0ff */
[----:B------:R-:W-:-:S03]  /*17e90*/  IMAD.SHL.U32 R0, R3, 0x10, RZ ;  /* 0x0000001003007824 */ /* 0x000fc600078e00ff */
[----:B------:R-:W-:Y:S01]  /*17ea0*/  LEA R72, R72, UR10, 0x5 ;  /* 0x0000000a48487c11 */ /* 0x000fe2000f8e28ff */
[----:B------:R-:W1:Y:S01]  /*17eb0*/  @!P1 SYNCS.CCTL.IV [UR10+0x50008] ;  /* 0x05000800ff0099b1 */ /* 0x000e62000800000a */
[----:B------:R-:W-:Y:S02]  /*17ec0*/  LOP3.LUT R0, R0, 0xff0, RZ, 0xc0, !PT ;  /* 0x00000ff000007812 */ /* 0x000fe400078ec0ff */
[----:B--2---:R-:W-:Y:S02]  /*17ed0*/  R2UR UR4, R2 ;  /* 0x00000000020472ca */ /* 0x004fe400000e0000 */
[----:B------:R-:W-:Y:S02]  /*17ee0*/  LOP3.LUT R2, R3, 0x7f, RZ, 0xc0, !PT ;  /* 0x0000007f03027812 */ /* 0x000fe400078ec0ff */
[----:B------:R-:W2:Y:S03]  /*17ef0*/  LDL.LU R3, [R1+0x314] ;  /* 0x0003140001037983 */ /* 0x000ea60000300800 */
[----:B------:R-:W-:-:S02]  /*17f00*/  IMAD R72, R2, 0x10, R72 ;  /* 0x0000001002487824 */ /* 0x000fc400078e0248 */
[----:B------:R-:W3:Y:S04]  /*17f10*/  LDL.LU R2, [R1+0x35c] ;  /* 0x00035c0001027983 */ /* 0x000ee80000300800 */
[----:B-----5:R-:W1:Y:S01]  /*17f20*/  LDTM.x64 R4, tmem[UR4] ;  /* 0x00000004000479ee */ /* 0x020e620008340000 */
[----:B------:R-:W-:Y:S01]  /*17f30*/  NOP ;  /* 0x0000000000007918 */ /* 0x000fe20000000000 */
[----:B------:R-:W4:Y:S01]  /*17f40*/  LDL.LU R76, [R1+0x358] ;  /* 0x00035800014c7983 */ /* 0x000f220000300800 */
[----:B------:R-:W1:Y:S03]  /*17f50*/  LDCU UR4, c[0x0][0x3b4] ;  /* 0x00007680ff0477ac */ /* 0x000e660008000800 */
[----:B------:R-:W2:Y:S04]  /*17f60*/  LDL.LU R75, [R1+0x354] ;  /* 0x00035400014b7983 */ /* 0x000ea80000300800 */
[----:B------:R-:W2:Y:S04]  /*17f70*/  LDL.LU R74, [R1+0x350] ;  /* 0x00035000014a7983 */ /* 0x000ea80000300800 */
[----:B------:R-:W3:Y:S04]  /*17f80*/  LDL.LU R73, [R1+0x34c] ;  /* 0x00034c0001497983 */ /* 0x000ee80000300800 */
[----:B------:R-:W3:Y:S01]  /*17f90*/  LDL.LU R77, [R1+0x348] ;  /* 0x00034800014d7983 */ /* 0x000ee20000300800 */
[----:B-1----:R-:W-:-:S02]  /*17fa0*/  IMAD.MOV.U32 R68, RZ, RZ, R4 ;  /* 0x000000ffff447224 */ /* 0x002fc400078e0004 */
[----:B------:R-:W-:Y:S02]  /*17fb0*/  IMAD.MOV.U32 R4, RZ, RZ, R5 ;  /* 0x000000ffff047224 */ /* 0x000fe400078e0005 */
[----:B------:R-:W-:Y:S02]  /*17fc0*/  IMAD.MOV.U32 R69, RZ, RZ, R6 ;  /* 0x000000ffff457224 */ /* 0x000fe400078e0006 */
[----:B------:R-:W-:Y:S02]  /*17fd0*/  IMAD.MOV.U32 R5, RZ, RZ, R7 ;  /* 0x000000ffff057224 */ /* 0x000fe400078e0007 */
[----:B------:R-:W-:Y:S02]  /*17fe0*/  IMAD.MOV.U32 R70, RZ, RZ, R8 ;  /* 0x000000ffff467224 */ /* 0x000fe400078e0008 */
[----:B------:R-:W-:Y:S02]  /*17ff0*/  IMAD.MOV.U32 R71, RZ, RZ, R10 ;  /* 0x000000ffff477224 */ /* 0x000fe400078e000a */
[----:B------:R-:W-:-:S02]  /*18000*/  IMAD.MOV.U32 R6, RZ, RZ, R9 ;  /* 0x000000ffff067224 */ /* 0x000fc400078e0009 */
[----:B------:R-:W-:Y:S01]  /*18010*/  IMAD.MOV.U32 R7, RZ, RZ, R11 ;  /* 0x000000ffff077224 */ /* 0x000fe200078e000b */
[----:B------:R-:W-:Y:S04]  /*18020*/  STS.128 [R72], R68 ;  /* 0x0000004448007388 */ /* 0x000fe80000000c00 */
[----:B------:R1:W-:Y:S01]  /*18030*/  STS.128 [R72+0x800], R4 ;  /* 0x0008000448007388 */ /* 0x0003e20000000c00 */
[----:B------:R-:W-:Y:S02]  /*18040*/  IMAD.MOV.U32 R8, RZ, RZ, R13 ;  /* 0x000000ffff087224 */ /* 0x000fe400078e000d */
[----:B------:R-:W-:Y:S02]  /*18050*/  IMAD.MOV.U32 R9, RZ, RZ, R15 ;  /* 0x000000ffff097224 */ /* 0x000fe400078e000f */
[----:B------:R-:W-:-:S02]  /*18060*/  IMAD.MOV.U32 R10, RZ, RZ, R17 ;  /* 0x000000ffff0a7224 */ /* 0x000fc400078e0011 */
[----:B------:R-:W-:Y:S01]  /*18070*/  IMAD.MOV.U32 R11, RZ, RZ, R19 ;  /* 0x000000ffff0b7224 */ /* 0x000fe200078e0013 */
[----:B------:R-:W-:Y:S01]  /*18080*/  BAR.SYNC.DEFER_BLOCKING 0x0 ;  /* 0x0000000000007b1d */ /* 0x000fe20000010000 */
[----:B-1----:R-:W-:Y:S02]  /*18090*/  IMAD.MOV.U32 R4, RZ, RZ, R12 ;  /* 0x000000ffff047224 */ /* 0x002fe400078e000c */
[----:B------:R-:W-:Y:S02]  /*180a0*/  IMAD.MOV.U32 R5, RZ, RZ, R14 ;  /* 0x000000ffff057224 */ /* 0x000fe400078e000e */
[----:B------:R-:W-:Y:S02]  /*180b0*/  IMAD.MOV.U32 R6, RZ, RZ, R16 ;  /* 0x000000ffff067224 */ /* 0x000fe400078e0010 */
[----:B------:R-:W-:Y:S01]  /*180c0*/  IMAD.MOV.U32 R7, RZ, RZ, R18 ;  /* 0x000000ffff077224 */ /* 0x000fe200078e0012 */
[----:B------:R-:W1:Y:S04]  /*180d0*/  LDS.128 R12, [R0+UR10] ;  /* 0x0000000a000c7984 */ /* 0x000e680008000c00 */
[----:B------:R-:W-:Y:S01]  /*180e0*/  LDS.128 R16, [R0+UR10+0x1000] ;  /* 0x0010000a00107984 */ /* 0x000fe20008000c00 */
[----:B------:R-:W-:Y:S06]  /*180f0*/  BAR.SYNC.DEFER_BLOCKING 0x0 ;  /* 0x0000000000007b1d */ /* 0x000fec0000010000 */
[----:B------:R1:W-:Y:S04]  /*18100*/  STS.128 [R72], R4 ;  /* 0x0000000448007388 */ /* 0x0003e80000000c00 */
[----:B------:R1:W-:Y:S02]  /*18110*/  STS.128 [R72+0x800], R8 ;  /* 0x0008000848007388 */ /* 0x0003e40000000c00 */
[----:B-1----:R-:W-:-:S02]  /*18120*/  IMAD.MOV.U32 R4, RZ, RZ, R20 ;  /* 0x000000ffff047224 */ /* 0x002fc400078e0014 */
[----:B------:R-:W-:Y:S02]  /*18130*/  IMAD.MOV.U32 R5, RZ, RZ, R22 ;  /* 0x000000ffff057224 */ /* 0x000fe400078e0016 */
[----:B------:R-:W-:Y:S02]  /*18140*/  IMAD.MOV.U32 R6, RZ, RZ, R24 ;  /* 0x000000ffff067224 */ /* 0x000fe400078e0018 */
[----:B------:R-:W-:Y:S01]  /*18150*/  IMAD.MOV.U32 R7, RZ, RZ, R26 ;  /* 0x000000ffff077224 */ /* 0x000fe200078e001a */
[----:B------:R-:W-:Y:S01]  /*18160*/  BAR.SYNC.DEFER_BLOCKING 0x0 ;  /* 0x0000000000007b1d */ /* 0x000fe20000010000 */
[----:B------:R-:W-:Y:S02]  /*18170*/  IMAD.MOV.U32 R8, RZ, RZ, R21 ;  /* 0x000000ffff087224 */ /* 0x000fe400078e0015 */
[----:B------:R-:W-:Y:S02]  /*18180*/  IMAD.MOV.U32 R9, RZ, RZ, R23 ;  /* 0x000000ffff097224 */ /* 0x000fe400078e0017 */
[----:B------:R-:W-:-:S02]  /*18190*/  IMAD.MOV.U32 R10, RZ, RZ, R25 ;  /* 0x000000ffff0a7224 */ /* 0x000fc400078e0019 */
[----:B------:R-:W-:Y:S02]  /*181a0*/  IMAD.MOV.U32 R11, RZ, RZ, R27 ;  /* 0x000000ffff0b7224 */ /* 0x000fe400078e001b */
        /* <DEDUP_REMOVED lines=55> */
[----:B------:R-:W-:Y:S01]  /*18520*/  IMAD.MOV.U32 R11, RZ, RZ, R59 ;  /* 0x000000ffff0b7224 */ /* 0x000fe200078e003b */
[----:B------:R-:W1:Y:S04]  /*18530*/  LDS.128 R52, [R0+UR10] ;  /* 0x0000000a00347984 */ /* 0x000e680008000c00 */
[----:B------:R-:W-:Y:S01]  /*18540*/  LDS.128 R56, [R0+UR10+0x1000] ;  /* 0x0010000a00387984 */ /* 0x000fe20008000c00 */
[----:B------:R-:W-:Y:S06]  /*18550*/  BAR.SYNC.DEFER_BLOCKING 0x0 ;  /* 0x0000000000007b1d */ /* 0x000fec0000010000 */
[----:B------:R4:W-:Y:S04]  /*18560*/  STS.128 [R72], R4 ;  /* 0x0000000448007388 */ /* 0x0009e80000000c00 */
[----:B------:R4:W-:Y:S02]  /*18570*/  STS.128 [R72+0x800], R8 ;  /* 0x0008000848007388 */ /* 0x0009e40000000c00 */
[----:B----4-:R-:W-:-:S02]  /*18580*/  IMAD.MOV.U32 R4, RZ, RZ, R60 ;  /* 0x000000ffff047224 */ /* 0x010fc400078e003c */
        /* <DEDUP_REMOVED lines=8> */
[----:B------:R-:W4:Y:S04]  /*18610*/  LDS.128 R60, [R0+UR10] ;  /* 0x0000000a003c7984 */ /* 0x000f280008000c00 */
[----:B------:R-:W-:Y:S01]  /*18620*/  LDS.128 R64, [R0+UR10+0x1000] ;  /* 0x0010000a00407984 */ /* 0x000fe20008000c00 */
[----:B------:R-:W-:Y:S01]  /*18630*/  BAR.SYNC.DEFER_BLOCKING 0x0 ;  /* 0x0000000000007b1d */ /* 0x000fe20000010000 */
[C---:B--2---:R-:W-:Y:S01]  /*18640*/  ISETP.GE.AND P0, PT, R3.reuse, UR14, PT ;  /* 0x0000000e03007c0c */ /* 0x044fe2000bf06270 */
[C---:B------:R-:W-:Y:S02]  /*18650*/  IMAD R70, R76.reuse, UR5, RZ ;  /* 0x000000054c467c24 */ /* 0x040fe4000f8e02ff */
[----:B------:R-:W-:Y:S01]  /*18660*/  IMAD R3, R3, UR4, RZ ;  /* 0x0000000403037c24 */ /* 0x000fe2000f8e02ff */
[----:B------:R-:W-:-:S02]  /*18670*/  ISETP.LT.AND P2, PT, R76, UR15, !P0 ;  /* 0x0000000f4c007c0c */ /* 0x000fc4000c741270 */
[----:B------:R-:W2:Y:S01]  /*18680*/  LDL.LU R76, [R1+0x344] ;  /* 0x00034400014c7983 */ /* 0x000ea20000300800 */
[C---:B---3--:R-:W-:Y:S01]  /*18690*/  ISETP.LT.AND P4, PT, R2.reuse, UR15, !P0 ;  /* 0x0000000f02007c0c */ /* 0x048fe2000c781270 */
[----:B------:R-:W-:Y:S01]  /*186a0*/  IMAD R69, R2, UR5, RZ ;  /* 0x0000000502457c24 */ /* 0x000fe2000f8e02ff */
[----:B------:R-:W-:Y:S01]  /*186b0*/  LEA R2, P1, R3, UR12, 0x2 ;  /* 0x0000000c03027c11 */ /* 0x000fe2000f8210ff */
[C---:B------:R-:W-:Y:S01]  /*186c0*/  IMAD R71, R75.reuse, UR5, RZ ;  /* 0x000000054b477c24 */ /* 0x040fe2000f8e02ff */
[----:B------:R-:W-:Y:S01]  /*186d0*/  ISETP.LT.AND P3, PT, R75, UR15, !P0 ;  /* 0x0000000f4b007c0c */ /* 0x000fe2000c761270 */
[----:B------:R-:W-:Y:S04]  /*186e0*/  STS.128 [R72], R4 ;  /* 0x0000000448007388 */ /* 0x000fe80000000c00 */
[----:B------:R3:W-:Y:S01]  /*186f0*/  STS.128 [R72+0x800], R8 ;  /* 0x0008000848007388 */ /* 0x0007e20000000c00 */
[----:B------:R-:W-:Y:S01]  /*18700*/  LEA.HI.X.SX32 R3, R3, UR13, 0x2, P1 ;  /* 0x0000000d03037c11 */ /* 0x000fe200088f16ff */
[----:B------:R-:W-:Y:S01]  /*18710*/  BAR.SYNC.DEFER_BLOCKING 0x0 ;  /* 0x0000000000007b1d */ /* 0x000fe20000010000 */
[----:B------:R-:W-:-:S02]  /*18720*/  ISETP.LT.AND P1, PT, R74, UR15, !P0 ;  /* 0x0000000f4a007c0c */ /* 0x000fc4000c721270 */
[----:B------:R-:W-:-:S03]  /*18730*/  LEA R68, P5, R69, R2, 0x2 ;  /* 0x0000000245447211 */ /* 0x000fc600078a10ff */
[----:B------:R-:W4:Y:S01]  /*18740*/  LDL.LU R75, [R1+0x340] ;  /* 0x00034000014b7983 */ /* 0x000f220000300800 */
[----:B---3--:R-:W-:-:S03]  /*18750*/  IMAD R9, R74, UR5, RZ ;  /* 0x000000054a097c24 */ /* 0x008fc6000f8e02ff */
[----:B------:R-:W3:Y:S01]  /*18760*/  LDL.LU R74, [R1+0x33c] ;  /* 0x00033c00014a7983 */ /* 0x000ee20000300800 */
[CC--:B------:R-:W-:Y:S02]  /*18770*/  LEA R4, P6, R70.reuse, R2.reuse, 0x2 ;  /* 0x0000000246047211 */ /* 0x0c0fe400078c10ff */
[-C--:B------:R-:W-:Y:S01]  /*18780*/  LEA.HI.X.SX32 R69, R69, R3.reuse, 0x2, P5 ;  /* 0x0000000345457211 */ /* 0x080fe200028f16ff */
[C---:B------:R-:W-:Y:S01]  /*18790*/  IMAD R11, R73.reuse, UR5, RZ ;  /* 0x00000005490b7c24 */ /* 0x040fe2000f8e02ff */
[-C--:B------:R-:W-:Y:S02]  /*187a0*/  LEA.HI.X.SX32 R5, R70, R3.reuse, 0x2, P6 ;  /* 0x0000000346057211 */ /* 0x080fe400030f16ff */
[----:B------:R-:W-:Y:S02]  /*187b0*/  ISETP.LT.AND P6, PT, R73, UR15, !P0 ;  /* 0x0000000f49007c0c */ /* 0x000fe4000c7c1270 */
[C---:B------:R-:W-:Y:S01]  /*187c0*/  LEA R6, P5, R71.reuse, R2, 0x2 ;  /* 0x0000000247067211 */ /* 0x040fe200078a10ff */
[----:B------:R-:W3:Y:S04]  /*187d0*/  LDL.LU R73, [R1+0x338] ;  /* 0x0003380001497983 */ /* 0x000ee80000300800 */
[----:B------:R-:W-:Y:S01]  /*187e0*/  @P4 STG.E desc[UR30][R68.64], R12 ;  /* 0x0000000c44004986 */ /* 0x000fe2000c10191e */
[----:B------:R-:W-:-:S03]  /*187f0*/  LEA.HI.X.SX32 R7, R71, R3, 0x2, P5 ;  /* 0x0000000347077211 */ /* 0x000fc600028f16ff */
[----:B------:R-:W3:Y:S01]  /*18800*/  LDL.LU R72, [R1+0x334] ;  /* 0x0003340001487983 */ /* 0x000ee20000300800 */
[----:B------:R-:W-:-:S03]  /*18810*/  LEA R8, P5, R9, R2, 0x2 ;  /* 0x0000000209087211 */ /* 0x000fc600078a10ff */
[----:B------:R1:W-:Y:S01]  /*18820*/  @P2 STG.E desc[UR30][R4.64], R13 ;  /* 0x0000000d04002986 */ /* 0x0003e2000c10191e */
[----:B------:R-:W-:-:S03]  /*18830*/  LEA.HI.X.SX32 R9, R9, R3, 0x2, P5 ;  /* 0x0000000309097211 */ /* 0x000fc600028f16ff */
[----:B-1----:R-:W3:Y:S04]  /*18840*/  LDL.LU R13, [R1+0x330] ;  /* 0x00033000010d7983 */ /* 0x002ee80000300800 */
[----:B------:R1:W-:Y:S04]  /*18850*/  @P3 STG.E desc[UR30][R6.64], R14 ;  /* 0x0000000e06003986 */ /* 0x0003e8000c10191e */
[----:B------:R1:W-:Y:S04]  /*18860*/  @P1 STG.E desc[UR30][R8.64], R15 ;  /* 0x0000000f08001986 */ /* 0x0003e8000c10191e */
[----:B-1----:R-:W3:Y:S04]  /*18870*/  LDL.LU R14, [R1+0x32c] ;  /* 0x00032c00010e7983 */ /* 0x002ee80000300800 */
[----:B------:R-:W3:Y:S01]  /*18880*/  LDL.LU R15, [R1+0x328] ;  /* 0x00032800010f7983 */ /* 0x000ee20000300800 */
[----:B------:R-:W-:Y:S01]  /*18890*/  LEA R10, P4, R11, R2, 0x2 ;  /* 0x000000020b0a7211 */ /* 0x000fe200078810ff */
[C---:B------:R-:W-:Y:S01]  /*188a0*/  IMAD R70, R77.reuse, UR5, RZ ;  /* 0x000000054d467c24 */ /* 0x040fe2000f8e02ff */
[----:B------:R-:W-:-:S02]  /*188b0*/  ISETP.LT.AND P1, PT, R77, UR15, !P0 ;  /* 0x0000000f4d007c0c */ /* 0x000fc4000c721270 */
[----:B------:R-:W-:Y:S02]  /*188c0*/  LEA.HI.X.SX32 R11, R11, R3, 0x2, P4 ;  /* 0x000000030b0b7211 */ /* 0x000fe400020f16ff */
[----:B------:R-:W-:-:S04]  /*188d0*/  LEA R68, P4, R70, R2, 0x2 ;  /* 0x0000000246447211 */ /* 0x000fc800078810ff */
[----:B------:R-:W-:Y:S01]  /*188e0*/  LEA.HI.X.SX32 R69, R70, R3, 0x2, P4 ;  /* 0x0000000346457211 */ /* 0x000fe200020f16ff */
[----:B------:R-:W-:Y:S04]  /*188f0*/  @P6 STG.E desc[UR30][R10.64], R24 ;  /* 0x000000180a006986 */ /* 0x000fe8000c10191e */
[----:B------:R-:W3:Y:S04]  /*18900*/  LDL.LU R70, [R1+0x324] ;  /* 0x0003240001467983 */ /* 0x000ee80000300800 */
[----:B------:R1:W-:Y:S04]  /*18910*/  @P1 STG.E desc[UR30][R68.64], R25 ;  /* 0x0000001944001986 */ /* 0x0003e8000c10191e */
[----:B-1----:R-:W3:Y:S04]  /*18920*/  LDL.LU R69, [R1+0x320] ;  /* 0x0003200001457983 */ /* 0x002ee80000300800 */
[----:B------:R-:W3:Y:S01]  /*18930*/  LDL.LU R68, [R1+0x31c] ;  /* 0x00031c0001447983 */ /* 0x000ee20000300800 */
[C---:B--2---:R-:W-:Y:S01]  /*18940*/  IMAD R71, R76.reuse, UR5, RZ ;  /* 0x000000054c477c24 */ /* 0x044fe2000f8e02ff */
[----:B------:R-:W-:-:S04]  /*18950*/  ISETP.LT.AND P3, PT, R76, UR15, !P0 ;  /* 0x0000000f4c007c0c */ /* 0x000fc8000c761270 */
[----:B------:R-:W-:-:S04]  /*18960*/  LEA R4, P5, R71, R2, 0x2 ;  /* 0x0000000247047211 */ /* 0x000fc800078a10ff */
[----:B------:R-:W-:-:S05]  /*18970*/  LEA.HI.X.SX32 R5, R71, R3, 0x2, P5 ;  /* 0x0000000347057211 */ /* 0x000fca00028f16ff */
[----:B------:R1:W-:Y:S04]  /*18980*/  @P3 STG.E desc[UR30][R4.64], R26 ;  /* 0x0000001a04003986 */ /* 0x0003e8000c10191e */
[----:B-1----:R-:W2:Y:S04]  /*18990*/  LDL.LU R26, [R1+0x318] ;  /* 0x00031800011a7983 */ /* 0x002ea80000300800 */
[----:B------:R-:W2:Y:S01]  /*189a0*/  LDL.LU R24, [R1+0x310] ;  /* 0x0003100001187983 */ /* 0x000ea20000300800 */
[C---:B----4-:R-:W-:Y:S01]  /*189b0*/  IMAD R12, R75.reuse, UR5, RZ ;  /* 0x000000054b0c7c24 */ /* 0x050fe2000f8e02ff */
[----:B------:R-:W-:-:S02]  /*189c0*/  ISETP.LT.AND P2, PT, R75, UR15, !P0 ;  /* 0x0000000f4b007c0c */ /* 0x000fc4000c741270 */
[----:B------:R-:W4:Y:S01]  /*189d0*/  LDL.LU R25, [R1+0x30c] ;  /* 0x00030c0001197983 */ /* 0x000f220000300800 */
[C---:B---3--:R-:W-:Y:S01]  /*189e0*/  IMAD R9, R74.reuse, UR5, RZ ;  /* 0x000000054a097c24 */ /* 0x048fe2000f8e02ff */
[----:B------:R-:W-:Y:S02]  /*189f0*/  ISETP.LT.AND P4, PT, R74, UR15, !P0 ;  /* 0x0000000f4a007c0c */ /* 0x000fe4000c781270 */
[CC--:B------:R-:W-:Y:S02]  /*18a00*/  LEA R6, P5, R12.reuse, R2.reuse, 0x2 ;  /* 0x000000020c067211 */ /* 0x0c0fe400078a10ff */
[C---:B------:R-:W-:Y:S02]  /*18a10*/  LEA R8, P1, R9.reuse, R2, 0x2 ;  /* 0x0000000209087211 */ /* 0x040fe400078210ff */
[-C--:B------:R-:W-:Y:S02]  /*18a20*/  LEA.HI.X.SX32 R7, R12, R3.reuse, 0x2, P5 ;  /* 0x000000030c077211 */ /* 0x080fe400028f16ff */
[----:B------:R-:W-:Y:S01]  /*18a30*/  LEA.HI.X.SX32 R9, R9, R3, 0x2, P1 ;  /* 0x0000000309097211 */ /* 0x000fe200008f16ff */
[----:B------:R-:W-:-:S02]  /*18a40*/  IMAD R11, R73, UR5, RZ ;  /* 0x00000005490b7c24 */ /* 0x000fc4000f8e02ff */
[----:B------:R1:W-:Y:S04]  /*18a50*/  @P2 STG.E desc[UR30][R6.64], R27 ;  /* 0x0000001b06002986 */ /* 0x0003e8000c10191e */
[----:B------:R3:W-:Y:S01]  /*18a60*/  @P4 STG.E desc[UR30][R8.64], R32 ;  /* 0x0000002008004986 */ /* 0x0007e2000c10191e */
[----:B------:R-:W-:-:S04]  /*18a70*/  LEA R10, P4, R11, R2, 0x2 ;  /* 0x000000020b0a7211 */ /* 0x000fc800078810ff */
[----:B------:R-:W-:Y:S02]  /*18a80*/  LEA.HI.X.SX32 R11, R11, R3, 0x2, P4 ;  /* 0x000000030b0b7211 */ /* 0x000fe400020f16ff */
[C---:B------:R-:W-:Y:S01]  /*18a90*/  ISETP.LT.AND P3, PT, R13.reuse, UR15, !P0 ;  /* 0x0000000f0d007c0c */ /* 0x040fe2000c761270 */
[----:B------:R-:W-:-:S05]  /*18aa0*/  IMAD R13, R13, UR5, RZ ;  /* 0x000000050d0d7c24 */ /* 0x000fca000f8e02ff */
[----:B-1----:R-:W-:-:S04]  /*18ab0*/  LEA R6, P4, R13, R2, 0x2 ;  /* 0x000000020d067211 */ /* 0x002fc800078810ff */
[----:B------:R-:W-:Y:S02]  /*18ac0*/  LEA.HI.X.SX32 R7, R13, R3, 0x2, P4 ;  /* 0x000000030d077211 */ /* 0x000fe400020f16ff */
[C---:B------:R-:W-:Y:S01]  /*18ad0*/  ISETP.LT.AND P4, PT, R15.reuse, UR15, !P0 ;  /* 0x0000000f0f007c0c */ /* 0x040fe2000c781270 */
[----:B------:R-:W-:Y:S02]  /*18ae0*/  IMAD R13, R15, UR5, RZ ;  /* 0x000000050f0d7c24 */ /* 0x000fe4000f8e02ff */
[----:B------:R-:W4:Y:S04]  /*18af0*/  LDL.LU R15, [R1+0x308] ;  /* 0x00030800010f7983 */ /* 0x000f280000300800 */
[----:B---3--:R-:W3:Y:S04]  /*18b00*/  LDL.LU R32, [R1+0x304] ;  /* 0x0003040001207983 */ /* 0x008ee80000300800 */
[----:B------:R-:W3:Y:S01]  /*18b10*/  LDL.LU R27, [R1+0x300] ;  /* 0x00030000011b7983 */ /* 0x000ee20000300800 */
[----:B------:R-:W-:Y:S01]  /*18b20*/  ISETP.LT.AND P1, PT, R73, UR15, !P0 ;  /* 0x0000000f49007c0c */ /* 0x000fe2000c721270 */
[C---:B------:R-:W-:Y:S01]  /*18b30*/  IMAD R12, R72.reuse, UR5, RZ ;  /* 0x00000005480c7c24 */ /* 0x040fe2000f8e02ff */
[----:B------:R-:W-:-:S02]  /*18b40*/  ISETP.LT.AND P2, PT, R72, UR15, !P0 ;  /* 0x0000000f48007c0c */ /* 0x000fc4000c741270 */
[C---:B------:R-:W-:Y:S01]  /*18b50*/  ISETP.LT.AND P5, PT, R14.reuse, UR15, !P0 ;  /* 0x0000000f0e007c0c */ /* 0x040fe2000c7a1270 */
[----:B------:R-:W-:Y:S01]  /*18b60*/  IMAD R14, R14, UR5, RZ ;  /* 0x000000050e0e7c24 */ /* 0x000fe2000f8e02ff */
[----:B------:R-:W-:-:S04]  /*18b70*/  LEA R4, P6, R12, R2, 0x2 ;  /* 0x000000020c047211 */ /* 0x000fc800078c10ff */
[----:B------:R-:W-:-:S03]  /*18b80*/  LEA.HI.X.SX32 R5, R12, R3, 0x2, P6 ;  /* 0x000000030c057211 */ /* 0x000fc600030f16ff */
[----:B------:R1:W-:Y:S01]  /*18b90*/  @P1 STG.E desc[UR30][R10.64], R33 ;  /* 0x000000210a001986 */ /* 0x0003e2000c10191e */
[----:B------:R-:W-:-:S03]  /*18ba0*/  LEA R8, P1, R14, R2, 0x2 ;  /* 0x000000020e087211 */ /* 0x000fc600078210ff */
[----:B------:R1:W-:Y:S01]  /*18bb0*/  @P2 STG.E desc[UR30][R4.64], R34 ;  /* 0x0000002204002986 */ /* 0x0003e2000c10191e */
[-C--:B------:R-:W-:Y:S02]  /*18bc0*/  LEA.HI.X.SX32 R9, R14, R3.reuse, 0x2, P1 ;  /* 0x000000030e097211 */ /* 0x080fe400008f16ff */
[CC--:B------:R-:W-:Y:S01]  /*18bd0*/  LEA R12, P1, R13.reuse, R2.reuse, 0x2 ;  /* 0x000000020d0c7211 */ /* 0x0c0fe200078210ff */
[----:B------:R1:W-:Y:S01]  /*18be0*/  @P3 STG.E desc[UR30][R6.64], R35 ;  /* 0x0000002306003986 */ /* 0x0003e2000c10191e */
[C---:B------:R-:W-:Y:S01]  /*18bf0*/  ISETP.LT.AND P3, PT, R70.reuse, UR15, !P0 ;  /* 0x0000000f46007c0c */ /* 0x040fe2000c761270 */
[----:B-1----:R-:W-:Y:S01]  /*18c00*/  IMAD R10, R70, UR5, RZ ;  /* 0x00000005460a7c24 */ /* 0x002fe2000f8e02ff */
[----:B------:R-:W-:Y:S01]  /*18c10*/  LEA.HI.X.SX32 R13, R13, R3, 0x2, P1 ;  /* 0x000000030d0d7211 */ /* 0x000fe200008f16ff */
[----:B------:R-:W-:Y:S02]  /*18c20*/  IMAD R11, R69, UR5, RZ ;  /* 0x00000005450b7c24 */ /* 0x000fe4000f8e02ff */
[----:B------:R-:W-:Y:S01]  /*18c30*/  IMAD R14, R68, UR5, RZ ;  /* 0x00000005440e7c24 */ /* 0x000fe2000f8e02ff */
[-C--:B------:R-:W-:Y:S01]  /*18c40*/  LEA R4, P6, R10, R2.reuse, 0x2 ;  /* 0x000000020a047211 */ /* 0x080fe200078c10ff */
[----:B------:R1:W-:Y:S01]  /*18c50*/  @P5 STG.E desc[UR30][R8.64], R40 ;  /* 0x0000002808005986 */ /* 0x0003e2000c10191e */
[----:B------:R-:W-:-:S03]  /*18c60*/  LEA R6, P5, R11, R2, 0x2 ;  /* 0x000000020b067211 */ /* 0x000fc600078a10ff */
[----:B------:R2:W-:Y:S01]  /*18c70*/  @P4 STG.E desc[UR30][R12.64], R41 ;  /* 0x000000290c004986 */ /* 0x0005e2000c10191e */
[-C--:B------:R-:W-:Y:S02]  /*18c80*/  LEA.HI.X.SX32 R5, R10, R3.reuse, 0x2, P6 ;  /* 0x000000030a057211 */ /* 0x080fe400030f16ff */
[-C--:B------:R-:W-:Y:S02]  /*18c90*/  LEA.HI.X.SX32 R7, R11, R3.reuse, 0x2, P5 ;  /* 0x000000030b077211 */ /* 0x080fe400028f16ff */
[C---:B-1----:R-:W-:Y:S01]  /*18ca0*/  LEA R8, P4, R14.reuse, R2, 0x2 ;  /* 0x000000020e087211 */ /* 0x042fe200078810ff */
[----:B------:R1:W-:Y:S03]  /*18cb0*/  @P3 STG.E desc[UR30][R4.64], R42 ;  /* 0x0000002a04003986 */ /* 0x0003e6000c10191e */
[----:B------:R-:W-:Y:S02]  /*18cc0*/  LEA.HI.X.SX32 R9, R14, R3, 0x2, P4 ;  /* 0x000000030e097211 */ /* 0x000fe400020f16ff */
[----:B------:R-:W-:-:S02]  /*18cd0*/  ISETP.LT.AND P2, PT, R69, UR15, !P0 ;  /* 0x0000000f45007c0c */ /* 0x000fc4000c741270 */
[----:B------:R-:W-:-:S11]  /*18ce0*/  ISETP.LT.AND P1, PT, R68, UR15, !P0 ;  /* 0x0000000f44007c0c */ /* 0x000fd6000c721270 */
[----:B------:R-:W-:Y:S04]  /*18cf0*/  @P2 STG.E desc[UR30][R6.64], R43 ;  /* 0x0000002b06002986 */ /* 0x000fe8000c10191e */
[----:B------:R-:W-:Y:S01]  /*18d00*/  @P1 STG.E desc[UR30][R8.64], R48 ;  /* 0x0000003008001986 */ /* 0x000fe2000c10191e */
[C---:B--2---:R-:W-:Y:S01]  /*18d10*/  ISETP.LT.AND P6, PT, R26.reuse, UR15, !P0 ;  /* 0x0000000f1a007c0c */ /* 0x044fe2000c7c1270 */
[----:B------:R-:W-:Y:S02]  /*18d20*/  IMAD R11, R26, UR5, RZ ;  /* 0x000000051a0b7c24 */ /* 0x000fe4000f8e02ff */
[----:B------:R-:W2:Y:S01]  /*18d30*/  LDL.LU R26, [R1+0x2fc] ;  /* 0x0002fc00011a7983 */ /* 0x000ea20000300800 */
[C---:B------:R-:W-:Y:S01]  /*18d40*/  ISETP.LT.AND P4, PT, R24.reuse, UR15, !P0 ;  /* 0x0000000f18007c0c */ /* 0x040fe2000c781270 */
[----:B------:R-:W-:-:S02]  /*18d50*/  IMAD R12, R24, UR5, RZ ;  /* 0x00000005180c7c24 */ /* 0x000fc4000f8e02ff */
[----:B------:R-:W2:Y:S01]  /*18d60*/  LDL.LU R24, [R1+0x2f8] ;  /* 0x0002f80001187983 */ /* 0x000ea20000300800 */
[C---:B----4-:R-:W-:Y:S01]  /*18d70*/  ISETP.LT.AND P3, PT, R25.reuse, UR15, !P0 ;  /* 0x0000000f19007c0c */ /* 0x050fe2000c761270 */
[----:B------:R-:W-:Y:S02]  /*18d80*/  IMAD R13, R25, UR5, RZ ;  /* 0x00000005190d7c24 */ /* 0x000fe4000f8e02ff */
[----:B------:R-:W4:Y:S01]  /*18d90*/  LDL.LU R25, [R1+0x2f4] ;  /* 0x0002f40001197983 */ /* 0x000f220000300800 */
[----:B------:R-:W-:-:S03]  /*18da0*/  LEA R10, P2, R11, R2, 0x2 ;  /* 0x000000020b0a7211 */ /* 0x000fc600078410ff */
[----:B------:R-:W4:Y:S01]  /*18db0*/  LDL.LU R33, [R1+0x2f0] ;  /* 0x0002f00001217983 */ /* 0x000f220000300800 */
[C---:B-1----:R-:W-:Y:S02]  /*18dc0*/  LEA R4, P1, R12.reuse, R2, 0x2 ;  /* 0x000000020c047211 */ /* 0x042fe400078210ff */
[-C--:B------:R-:W-:Y:S01]  /*18dd0*/  LEA.HI.X.SX32 R11, R11, R3.reuse, 0x2, P2 ;  /* 0x000000030b0b7211 */ /* 0x080fe200010f16ff */
[----:B------:R-:W4:Y:S01]  /*18de0*/  LDL.LU R40, [R1+0x2ec] ;  /* 0x0002ec0001287983 */ /* 0x000f220000300800 */
[----:B------:R-:W-:-:S03]  /*18df0*/  LEA.HI.X.SX32 R5, R12, R3, 0x2, P1 ;  /* 0x000000030c057211 */ /* 0x000fc600008f16ff */
[----:B------:R1:W-:Y:S04]  /*18e00*/  @P6 STG.E desc[UR30][R10.64], R49 ;  /* 0x000000310a006986 */ /* 0x0003e8000c10191e */
[----:B------:R-:W-:Y:S01]  /*18e10*/  @P4 STG.E desc[UR30][R4.64], R50 ;  /* 0x0000003204004986 */ /* 0x000fe2000c10191e */
[C---:B------:R-:W-:Y:S01]  /*18e20*/  ISETP.LT.AND P2, PT, R15.reuse, UR15, !P0 ;  /* 0x0000000f0f007c0c */ /* 0x040fe2000c741270 */
[----:B------:R-:W-:Y:S02]  /*18e30*/  IMAD R14, R15, UR5, RZ ;  /* 0x000000050f0e7c24 */ /* 0x000fe4000f8e02ff */
[C---:B---3--:R-:W-:Y:S01]  /*18e40*/  IMAD R15, R32.reuse, UR5, RZ ;  /* 0x00000005200f7c24 */ /* 0x048fe2000f8e02ff */
[----:B------:R-:W-:Y:S02]  /*18e50*/  ISETP.LT.AND P1, PT, R32, UR15, !P0 ;  /* 0x0000000f20007c0c */ /* 0x000fe4000c721270 */
[----:B------:R-:W3:Y:S01]  /*18e60*/  LDL.LU R32, [R1+0x2e8] ;  /* 0x0002e80001207983 */ /* 0x000ee20000300800 */
[C---:B------:R-:W-:Y:S01]  /*18e70*/  ISETP.LT.AND P4, PT, R27.reuse, UR15, !P0 ;  /* 0x0000000f1b007c0c */ /* 0x040fe2000c781270 */
[----:B-1----:R-:W-:-:S02]  /*18e80*/  IMAD R11, R27, UR5, RZ ;  /* 0x000000051b0b7c24 */ /* 0x002fc4000f8e02ff */
[----:B------:R-:W3:Y:S01]  /*18e90*/  LDL.LU R27, [R1+0x2e4] ;  /* 0x0002e400011b7983 */ /* 0x000ee20000300800 */
[CC--:B------:R-:W-:Y:S02]  /*18ea0*/  LEA R6, P5, R13.reuse, R2.reuse, 0x2 ;  /* 0x000000020d067211 */ /* 0x0c0fe400078a10ff */
[CC--:B------:R-:W-:Y:S02]  /*18eb0*/  LEA R8, P6, R14.reuse, R2.reuse, 0x2 ;  /* 0x000000020e087211 */ /* 0x0c0fe400078c10ff */
[-C--:B------:R-:W-:Y:S02]  /*18ec0*/  LEA.HI.X.SX32 R7, R13, R3.reuse, 0x2, P5 ;  /* 0x000000030d077211 */ /* 0x080fe400028f16ff */
[----:B------:R-:W-:Y:S02]  /*18ed0*/  LEA.HI.X.SX32 R9, R14, R3, 0x2, P6 ;  /* 0x000000030e097211 */ /* 0x000fe400030f16ff */
[-C--:B------:R-:W-:Y:S01]  /*18ee0*/  LEA R12, P5, R15, R2.reuse, 0x2 ;  /* 0x000000020f0c7211 */ /* 0x080fe200078a10ff */
[----:B------:R-:W-:Y:S04]  /*18ef0*/  @P3 STG.E desc[UR30][R6.64], R51 ;  /* 0x0000003306003986 */ /* 0x000fe8000c10191e */
[----:B------:R-:W-:Y:S01]  /*18f00*/  @P2 STG.E desc[UR30][R8.64], R52 ;  /* 0x0000003408002986 */ /* 0x000fe2000c10191e */
[----:B------:R-:W-:-:S02]  /*18f10*/  LEA R10, P2, R11, R2, 0x2 ;  /* 0x000000020b0a7211 */ /* 0x000fc400078410ff */
[-C--:B------:R-:W-:Y:S01]  /*18f20*/  LEA.HI.X.SX32 R13, R15, R3.reuse, 0x2, P5 ;  /* 0x000000030f0d7211 */ /* 0x080fe200028f16ff */
[----:B------:R-:W1:Y:S01]  /*18f30*/  LDS.128 R4, [R0+UR10] ;  /* 0x0000000a00047984 */ /* 0x000e620008000c00 */
[----:B------:R-:W-:-:S03]  /*18f40*/  LEA.HI.X.SX32 R11, R11, R3, 0x2, P2 ;  /* 0x000000030b0b7211 */ /* 0x000fc600010f16ff */
[----:B------:R1:W-:Y:S04]  /*18f50*/  @P1 STG.E desc[UR30][R12.64], R53 ;  /* 0x000000350c001986 */ /* 0x0003e8000c10191e */
[----:B------:R1:W-:Y:S01]  /*18f60*/  @P4 STG.E desc[UR30][R10.64], R54 ;  /* 0x000000360a004986 */ /* 0x0003e2000c10191e */
[C---:B--2---:R-:W-:Y:S01]  /*18f70*/  ISETP.LT.AND P3, PT, R26.reuse, UR15, !P0 ;  /* 0x0000000f1a007c0c */ /* 0x044fe2000c761270 */
[----:B------:R-:W-:Y:S02]  /*18f80*/  IMAD R15, R26, UR5, RZ ;  /* 0x000000051a0f7c24 */ /* 0x000fe4000f8e02ff */
[----:B------:R-:W2:Y:S01]  /*18f90*/  LDL.LU R26, [R1+0x2e0] ;  /* 0x0002e000011a7983 */ /* 0x000ea20000300800 */
[C---:B------:R-:W-:Y:S02]  /*18fa0*/  ISETP.LT.AND P1, PT, R24.reuse, UR15, !P0 ;  /* 0x0000000f18007c0c */ /* 0x040fe4000c721270 */
[C---:B----4-:R-:W-:Y:S01]  /*18fb0*/  ISETP.LT.AND P2, PT, R25.reuse, UR15, !P0 ;  /* 0x0000000f19007c0c */ /* 0x050fe2000c741270 */
[----:B------:R-:W-:Y:S01]  /*18fc0*/  IMAD R25, R25, UR5, RZ ;  /* 0x0000000519197c24 */ /* 0x000fe2000f8e02ff */
[-C--:B------:R-:W-:Y:S01]  /*18fd0*/  LEA R14, P5, R15, R2.reuse, 0x2 ;  /* 0x000000020f0e7211 */ /* 0x080fe200078a10ff */
[----:B------:R-:W-:Y:S01]  /*18fe0*/  IMAD R24, R24, UR5, RZ ;  /* 0x0000000518187c24 */ /* 0x000fe2000f8e02ff */
[----:B------:R-:W4:Y:S02]  /*18ff0*/  LDL.LU R35, [R1+0x2dc] ;  /* 0x0002dc0001237983 */ /* 0x000f240000300800 */
[----:B-1----:R-:W-:-:S02]  /*19000*/  LEA R12, P4, R25, R2, 0x2 ;  /* 0x00000002190c7211 */ /* 0x002fc400078810ff */
[C---:B------:R-:W-:Y:S01]  /*19010*/  LEA R8, P6, R24.reuse, R2, 0x2 ;  /* 0x0000000218087211 */ /* 0x040fe200078c10ff */
[----:B------:R-:W4:Y:S01]  /*19020*/  LDL.LU R34, [R1+0x2d8] ;  /* 0x0002d80001227983 */ /* 0x000f220000300800 */
[-C--:B------:R-:W-:Y:S01]  /*19030*/  LEA.HI.X.SX32 R13, R25, R3.reuse, 0x2, P4 ;  /* 0x00000003190d7211 */ /* 0x080fe200020f16ff */
[C---:B------:R-:W-:Y:S01]  /*19040*/  IMAD R25, R33.reuse, UR5, RZ ;  /* 0x0000000521197c24 */ /* 0x040fe2000f8e02ff */
[----:B------:R-:W-:Y:S02]  /*19050*/  ISETP.LT.AND P4, PT, R33, UR15, !P0 ;  /* 0x0000000f21007c0c */ /* 0x000fe4000c781270 */
[----:B------:R-:W4:Y:S01]  /*19060*/  LDL.LU R33, [R1+0x2d4] ;  /* 0x0002d40001217983 */ /* 0x000f220000300800 */
[-C--:B------:R-:W-:Y:S02]  /*19070*/  LEA.HI.X.SX32 R15, R15, R3.reuse, 0x2, P5 ;  /* 0x000000030f0f7211 */ /* 0x080fe400028f16ff */
[----:B------:R-:W-:-:S03]  /*19080*/  LEA.HI.X.SX32 R9, R24, R3, 0x2, P6 ;  /* 0x0000000318097211 */ /* 0x000fc600030f16ff */
[----:B------:R1:W-:Y:S04]  /*19090*/  @P3 STG.E desc[UR30][R14.64], R55 ;  /* 0x000000370e003986 */ /* 0x0003e8000c10191e */
[----:B------:R1:W-:Y:S01]  /*190a0*/  @P1 STG.E desc[UR30][R8.64], R60 ;  /* 0x0000003c08001986 */ /* 0x0003e2000c10191e */
[----:B------:R-:W-:-:S03]  /*190b0*/  LEA R24, P1, R25, R2, 0x2 ;  /* 0x0000000219187211 */ /* 0x000fc600078210ff */
[----:B------:R1:W-:Y:S01]  /*190c0*/  @P2 STG.E desc[UR30][R12.64], R61 ;  /* 0x0000003d0c002986 */ /* 0x0003e2000c10191e */
[C---:B------:R-:W-:Y:S01]  /*190d0*/  ISETP.LT.AND P3, PT, R40.reuse, UR15, !P0 ;  /* 0x0000000f28007c0c */ /* 0x040fe2000c761270 */
[----:B------:R-:W-:Y:S01]  /*190e0*/  IMAD R11, R40, UR5, RZ ;  /* 0x00000005280b7c24 */ /* 0x000fe2000f8e02ff */
[----:B------:R-:W-:Y:S02]  /*190f0*/  LEA.HI.X.SX32 R25, R25, R3, 0x2, P1 ;  /* 0x0000000319197211 */ /* 0x000fe400008f16ff */
[C---:B---3--:R-:W-:Y:S01]  /*19100*/  ISETP.LT.AND P2, PT, R32.reuse, UR15, !P0 ;  /* 0x0000000f20007c0c */ /* 0x048fe2000c741270 */
[----:B-1----:R-:W-:Y:S02]  /*19110*/  IMAD R14, R32, UR5, RZ ;  /* 0x00000005200e7c24 */ /* 0x002fe4000f8e02ff */
[----:B------:R-:W3:Y:S01]  /*19120*/  LDL.LU R32, [R1+0x2d0] ;  /* 0x0002d00001207983 */ /* 0x000ee20000300800 */
[C---:B------:R-:W-:Y:S01]  /*19130*/  ISETP.LT.AND P1, PT, R27.reuse, UR15, !P0 ;  /* 0x0000000f1b007c0c */ /* 0x040fe2000c721270 */
[----:B------:R-:W-:-:S02]  /*19140*/  IMAD R15, R27, UR5, RZ ;  /* 0x000000051b0f7c24 */ /* 0x000fc4000f8e02ff */
[----:B------:R-:W3:Y:S04]  /*19150*/  LDL.LU R41, [R1+0x2cc] ;  /* 0x0002cc0001297983 */ /* 0x000ee80000300800 */
[----:B------:R-:W3:Y:S04]  /*19160*/  LDL.LU R40, [R1+0x2c8] ;  /* 0x0002c80001287983 */ /* 0x000ee80000300800 */
[----:B------:R-:W3:Y:S01]  /*19170*/  LDL.LU R27, [R1+0x2c4] ;  /* 0x0002c400011b7983 */ /* 0x000ee20000300800 */
[----:B------:R-:W-:-:S03]  /*19180*/  LEA R10, P5, R11, R2, 0x2 ;  /* 0x000000020b0a7211 */ /* 0x000fc600078a10ff */
[----:B------:R4:W-:Y:S01]  /*19190*/  @P4 STG.E desc[UR30][R24.64], R62 ;  /* 0x0000003e18004986 */ /* 0x0009e2000c10191e */
[-C--:B------:R-:W-:Y:S02]  /*191a0*/  LEA.HI.X.SX32 R11, R11, R3.reuse, 0x2, P5 ;  /* 0x000000030b0b7211 */ /* 0x080fe400028f16ff */
[CC--:B------:R-:W-:Y:S02]  /*191b0*/  LEA R8, P4, R14.reuse, R2.reuse, 0x2 ;  /* 0x000000020e087211 */ /* 0x0c0fe400078810ff */
[C---:B------:R-:W-:Y:S02]  /*191c0*/  LEA R12, P6, R15.reuse, R2, 0x2 ;  /* 0x000000020f0c7211 */ /* 0x040fe400078c10ff */
[-C--:B------:R-:W-:Y:S02]  /*191d0*/  LEA.HI.X.SX32 R9, R14, R3.reuse, 0x2, P4 ;  /* 0x000000030e097211 */ /* 0x080fe400020f16ff */
[----:B------:R-:W-:Y:S01]  /*191e0*/  LEA.HI.X.SX32 R13, R15, R3, 0x2, P6 ;  /* 0x000000030f0d7211 */ /* 0x000fe200030f16ff */
[----:B------:R1:W-:Y:S04]  /*191f0*/  @P3 STG.E desc[UR30][R10.64], R63 ;  /* 0x0000003f0a003986 */ /* 0x0003e8000c10191e */
[----:B------:R1:W-:Y:S04]  /*19200*/  @P2 STG.E desc[UR30][R8.64], R4 ;  /* 0x0000000408002986 */ /* 0x0003e8000c10191e */
[----:B------:R1:W-:Y:S01]  /*19210*/  @P1 STG.E desc[UR30][R12.64], R5 ;  /* 0x000000050c001986 */ /* 0x0003e2000c10191e */
[C---:B--2---:R-:W-:Y:S01]  /*19220*/  ISETP.LT.AND P5, PT, R26.reuse, UR15, !P0 ;  /* 0x0000000f1a007c0c */ /* 0x044fe2000c7a1270 */
[----:B------:R-:W-:-:S05]  /*19230*/  IMAD R26, R26, UR5, RZ ;  /* 0x000000051a1a7c24 */ /* 0x000fca000f8e02ff */
[----:B------:R-:W-:Y:S01]  /*19240*/  LEA R14, P4, R26, R2, 0x2 ;  /* 0x000000021a0e7211 */ /* 0x000fe200078810ff */
[----:B----4-:R-:W-:-:S03]  /*19250*/  IMAD R24, R35, UR5, RZ ;  /* 0x0000000523187c24 */ /* 0x010fc6000f8e02ff */
[----:B------:R-:W-:Y:S02]  /*19260*/  LEA.HI.X.SX32 R15, R26, R3, 0x2, P4 ;  /* 0x000000031a0f7211 */ /* 0x000fe400020f16ff */
[----:B------:R-:W-:Y:S01]  /*19270*/  ISETP.LT.AND P3, PT, R35, UR15, !P0 ;  /* 0x0000000f23007c0c */ /* 0x000fe2000c761270 */
[C---:B------:R-:W-:Y:S01]  /*19280*/  IMAD R25, R34.reuse, UR5, RZ ;  /* 0x0000000522197c24 */ /* 0x040fe2000f8e02ff */
[----:B------:R-:W-:Y:S01]  /*19290*/  ISETP.LT.AND P2, PT, R34, UR15, !P0 ;  /* 0x0000000f22007c0c */ /* 0x000fe2000c741270 */
[----:B------:R-:W2:Y:S01]  /*192a0*/  LDL.LU R35, [R1+0x2c0] ;  /* 0x0002c00001237983 */ /* 0x000ea20000300800 */
[C---:B------:R-:W-:Y:S01]  /*192b0*/  IMAD R26, R33.reuse, UR5, RZ ;  /* 0x00000005211a7c24 */ /* 0x040fe2000f8e02ff */
[----:B------:R-:W-:Y:S02]  /*192c0*/  ISETP.LT.AND P1, PT, R33, UR15, !P0 ;  /* 0x0000000f21007c0c */ /* 0x000fe4000c721270 */
[----:B------:R4:W-:Y:S01]  /*192d0*/  @P5 STG.E desc[UR30][R14.64], R6 ;  /* 0x000000060e005986 */ /* 0x0009e2000c10191e */
[----:B-1----:R-:W-:-:S02]  /*192e0*/  LEA R10, P4, R24, R2, 0x2 ;  /* 0x00000002180a7211 */ /* 0x002fc400078810ff */
[CC--:B------:R-:W-:Y:S01]  /*192f0*/  LEA R8, P5, R25.reuse, R2.reuse, 0x2 ;  /* 0x0000000219087211 */ /* 0x0c0fe200078a10ff */
[----:B------:R-:W2:Y:S01]  /*19300*/  LDL.LU R34, [R1+0x2bc] ;  /* 0x0002bc0001227983 */ /* 0x000ea20000300800 */
[----:B------:R-:W-:Y:S02]  /*19310*/  LEA R4, P6, R26, R2, 0x2 ;  /* 0x000000021a047211 */ /* 0x000fe400078c10ff */
[-C--:B------:R-:W-:Y:S01]  /*19320*/  LEA.HI.X.SX32 R11, R24, R3.reuse, 0x2, P4 ;  /* 0x00000003180b7211 */ /* 0x080fe200020f16ff */
[----:B------:R-:W2:Y:S01]  /*19330*/  LDL.LU R33, [R1+0x2b8] ;  /* 0x0002b80001217983 */ /* 0x000ea20000300800 */
[-C--:B------:R-:W-:Y:S02]  /*19340*/  LEA.HI.X.SX32 R9, R25, R3.reuse, 0x2, P5 ;  /* 0x0000000319097211 */ /* 0x080fe400028f16ff */
[----:B------:R-:W-:Y:S01]  /*19350*/  LEA.HI.X.SX32 R5, R26, R3, 0x2, P6 ;  /* 0x000000031a057211 */ /* 0x000fe200030f16ff */
[----:B------:R-:W-:Y:S04]  /*19360*/  @P3 STG.E desc[UR30][R10.64], R7 ;  /* 0x000000070a003986 */ /* 0x000fe8000c10191e */
[----:B------:R-:W-:Y:S04]  /*19370*/  @P2 STG.E desc[UR30][R8.64], R16 ;  /* 0x0000001008002986 */ /* 0x000fe8000c10191e */
[----:B------:R1:W-:Y:S01]  /*19380*/  @P1 STG.E desc[UR30][R4.64], R17 ;  /* 0x0000001104001986 */ /* 0x0003e2000c10191e */
[C---:B---3--:R-:W-:Y:S01]  /*19390*/  ISETP.LT.AND P4, PT, R32.reuse, UR15, !P0 ;  /* 0x0000000f20007c0c */ /* 0x048fe2000c781270 */
[----:B------:R-:W-:-:S02]  /*193a0*/  IMAD R13, R32, UR5, RZ ;  /* 0x00000005200d7c24 */ /* 0x000fc4000f8e02ff */
[----:B------:R-:W3:Y:S01]  /*193b0*/  LDL.LU R32, [R1+0x2b4] ;  /* 0x0002b40001207983 */ /* 0x000ee20000300800 */
[C---:B------:R-:W-:Y:S01]  /*193c0*/  ISETP.LT.AND P1, PT, R27.reuse, UR15, !P0 ;  /* 0x0000000f1b007c0c */ /* 0x040fe2000c721270 */
[----:B------:R-:W-:Y:S02]  /*193d0*/  IMAD R24, R27, UR5, RZ ;  /* 0x000000051b187c24 */ /* 0x000fe4000f8e02ff */
[----:B------:R-:W3:Y:S04]  /*193e0*/  LDL.LU R27, [R1+0x2b0] ;  /* 0x0002b000011b7983 */ /* 0x000ee80000300800 */
[----:B------:R-:W3:Y:S04]  /*193f0*/  LDL.LU R26, [R1+0x2ac] ;  /* 0x0002ac00011a7983 */ /* 0x000ee80000300800 */
[----:B------:R-:W3:Y:S01]  /*19400*/  LDL.LU R25, [R1+0x2a8] ;  /* 0x0002a80001197983 */ /* 0x000ee20000300800 */
[----:B------:R-:W-:Y:S01]  /*19410*/  LEA R12, P5, R13, R2, 0x2 ;  /* 0x000000020d0c7211 */ /* 0x000fe200078a10ff */
[----:B----4-:R-:W-:-:S02]  /*19420*/  IMAD R14, R41, UR5, RZ ;  /* 0x00000005290e7c24 */ /* 0x010fc4000f8e02ff */
[----:B-1----:R-:W4:Y:S01]  /*19430*/  LDL.LU R17, [R1+0x2a4] ;  /* 0x0002a40001117983 */ /* 0x002f220000300800 */
[----:B------:R-:W-:Y:S01]  /*19440*/  LEA.HI.X.SX32 R13, R13, R3, 0x2, P5 ;  /* 0x000000030d0d7211 */ /* 0x000fe200028f16ff */
[C---:B------:R-:W-:Y:S02]  /*19450*/  IMAD R15, R40.reuse, UR5, RZ ;  /* 0x00000005280f7c24 */ /* 0x040fe4000f8e02ff */
[----:B------:R-:W4:Y:S01]  /*19460*/  LDL.LU R16, [R1+0x2a0] ;  /* 0x0002a00001107983 */ /* 0x000f220000300800 */
[----:B------:R-:W-:Y:S02]  /*19470*/  ISETP.LT.AND P3, PT, R41, UR15, !P0 ;  /* 0x0000000f29007c0c */ /* 0x000fe4000c761270 */
[----:B------:R-:W-:Y:S01]  /*19480*/  ISETP.LT.AND P2, PT, R40, UR15, !P0 ;  /* 0x0000000f28007c0c */ /* 0x000fe2000c741270 */
[----:B------:R-:W-:Y:S01]  /*19490*/  @P4 STG.E desc[UR30][R12.64], R18 ;  /* 0x000000120c004986 */ /* 0x000fe2000c10191e */
[-C--:B------:R-:W-:Y:S02]  /*194a0*/  LEA R6, P5, R14, R2.reuse, 0x2 ;  /* 0x000000020e067211 */ /* 0x080fe400078a10ff */
[----:B------:R-:W-:-:S02]  /*194b0*/  LEA R8, P4, R15, R2, 0x2 ;  /* 0x000000020f087211 */ /* 0x000fc400078810ff */
[----:B------:R-:W-:Y:S02]  /*194c0*/  LEA R4, P6, R24, R2, 0x2 ;  /* 0x0000000218047211 */ /* 0x000fe400078c10ff */
[-C--:B------:R-:W-:Y:S02]  /*194d0*/  LEA.HI.X.SX32 R7, R14, R3.reuse, 0x2, P5 ;  /* 0x000000030e077211 */ /* 0x080fe400028f16ff */
[-C--:B------:R-:W-:Y:S02]  /*194e0*/  LEA.HI.X.SX32 R9, R15, R3.reuse, 0x2, P4 ;  /* 0x000000030f097211 */ /* 0x080fe400020f16ff */
[----:B------:R-:W-:Y:S01]  /*194f0*/  LEA.HI.X.SX32 R5, R24, R3, 0x2, P6 ;  /* 0x0000000318057211 */ /* 0x000fe200030f16ff */
[----:B------:R-:W-:Y:S04]  /*19500*/  @P3 STG.E desc[UR30][R6.64], R19 ;  /* 0x0000001306003986 */ /* 0x000fe8000c10191e */
[----:B------:R-:W-:Y:S04]  /*19510*/  @P2 STG.E desc[UR30][R8.64], R20 ;  /* 0x0000001408002986 */ /* 0x000fe8000c10191e */
[----:B------:R1:W-:Y:S04]  /*19520*/  @P1 STG.E desc[UR30][R4.64], R21 ;  /* 0x0000001504001986 */ /* 0x0003e8000c10191e */
[----:B-1----:R-:W4:Y:S04]  /*19530*/  LDL.LU R21, [R1+0x29c] ;  /* 0x00029c0001157983 */ /* 0x002f280000300800 */
[----:B------:R-:W4:Y:S04]  /*19540*/  LDL.LU R18, [R1+0x298] ;  /* 0x0002980001127983 */ /* 0x000f280000300800 */
[----:B------:R-:W4:Y:S01]  /*19550*/  LDL.LU R15, [R1+0x294] ;  /* 0x00029400010f7983 */ /* 0x000f220000300800 */
[C---:B--2---:R-:W-:Y:S01]  /*19560*/  IMAD R11, R35.reuse, UR5, RZ ;  /* 0x00000005230b7c24 */ /* 0x044fe2000f8e02ff */
[----:B------:R-:W-:-:S04]  /*19570*/  ISETP.LT.AND P5, PT, R35, UR15, !P0 ;  /* 0x0000000f23007c0c */ /* 0x000fc8000c7a1270 */
[-C--:B------:R-:W-:Y:S01]  /*19580*/  LEA R10, P4, R11, R2.reuse, 0x2 ;  /* 0x000000020b0a7211 */ /* 0x080fe200078810ff */
[C---:B------:R-:W-:Y:S02]  /*19590*/  IMAD R12, R34.reuse, UR5, RZ ;  /* 0x00000005220c7c24 */ /* 0x040fe4000f8e02ff */
[----:B------:R-:W-:Y:S01]  /*195a0*/  IMAD R13, R33, UR5, RZ ;  /* 0x00000005210d7c24 */ /* 0x000fe2000f8e02ff */
[----:B------:R-:W-:Y:S02]  /*195b0*/  LEA.HI.X.SX32 R11, R11, R3, 0x2, P4 ;  /* 0x000000030b0b7211 */ /* 0x000fe400020f16ff */
[----:B------:R-:W-:Y:S02]  /*195c0*/  ISETP.LT.AND P3, PT, R34, UR15, !P0 ;  /* 0x0000000f22007c0c */ /* 0x000fe4000c761270 */
[-C--:B------:R-:W-:Y:S02]  /*195d0*/  LEA R8, P6, R13, R2.reuse, 0x2 ;  /* 0x000000020d087211 */ /* 0x080fe400078c10ff */
[----:B------:R-:W-:Y:S01]  /*195e0*/  ISETP.LT.AND P2, PT, R33, UR15, !P0 ;  /* 0x0000000f21007c0c */ /* 0x000fe2000c741270 */
[----:B------:R1:W-:Y:S01]  /*195f0*/  @P5 STG.E desc[UR30][R10.64], R22 ;  /* 0x000000160a005986 */ /* 0x0003e2000c10191e */
[----:B------:R-:W-:-:S02]  /*19600*/  LEA R6, P4, R12, R2, 0x2 ;  /* 0x000000020c067211 */ /* 0x000fc400078810ff */
[-C--:B------:R-:W-:Y:S02]  /*19610*/  LEA.HI.X.SX32 R9, R13, R3.reuse, 0x2, P6 ;  /* 0x000000030d097211 */ /* 0x080fe400030f16ff */
[----:B------:R-:W-:-:S05]  /*19620*/  LEA.HI.X.SX32 R7, R12, R3, 0x2, P4 ;  /* 0x000000030c077211 */ /* 0x000fca00020f16ff */
[----:B------:R2:W-:Y:S04]  /*19630*/  @P3 STG.E desc[UR30][R6.64], R23 ;  /* 0x0000001706003986 */ /* 0x0005e8000c10191e */
[----:B------:R1:W-:Y:S01]  /*19640*/  @P2 STG.E desc[UR30][R8.64], R28 ;  /* 0x0000001c08002986 */ /* 0x0003e2000c10191e */
[C---:B---3--:R-:W-:Y:S01]  /*19650*/  IMAD R14, R32.reuse, UR5, RZ ;  /* 0x00000005200e7c24 */ /* 0x048fe2000f8e02ff */
[----:B------:R-:W-:-:S04]  /*19660*/  ISETP.LT.AND P1, PT, R32, UR15, !P0 ;  /* 0x0000000f20007c0c */ /* 0x000fc8000c721270 */
[----:B------:R-:W-:Y:S01]  /*19670*/  LEA R4, P5, R14, R2, 0x2 ;  /* 0x000000020e047211 */ /* 0x000fe200078a10ff */
[----:B------:R-:W-:-:S03]  /*19680*/  IMAD R13, R27, UR5, RZ ;  /* 0x000000051b0d7c24 */ /* 0x000fc6000f8e02ff */
[----:B------:R-:W-:Y:S01]  /*19690*/  LEA.HI.X.SX32 R5, R14, R3, 0x2, P5 ;  /* 0x000000030e057211 */ /* 0x000fe200028f16ff */
[----:B-1----:R-:W-:Y:S01]  /*196a0*/  IMAD R10, R26, UR5, RZ ;  /* 0x000000051a0a7c24 */ /* 0x002fe2000f8e02ff */
[----:B------:R-:W-:Y:S01]  /*196b0*/  LEA R12, P5, R13, R2, 0x2 ;  /* 0x000000020d0c7211 */ /* 0x000fe200078a10ff */
[----:B------:R-:W-:-:S03]  /*196c0*/  IMAD R11, R25, UR5, RZ ;  /* 0x00000005190b7c24 */ /* 0x000fc6000f8e02ff */
[-C--:B------:R-:W-:Y:S02]  /*196d0*/  LEA.HI.X.SX32 R13, R13, R3.reuse, 0x2, P5 ;  /* 0x000000030d0d7211 */ /* 0x080fe400028f16ff */
[CC--:B--2---:R-:W-:Y:S02]  /*196e0*/  LEA R6, P5, R10.reuse, R2.reuse, 0x2 ;  /* 0x000000020a067211 */ /* 0x0c4fe400078a10ff */
[----:B------:R-:W-:Y:S02]  /*196f0*/  LEA R8, P6, R11, R2, 0x2 ;  /* 0x000000020b087211 */ /* 0x000fe400078c10ff */
[----:B------:R-:W-:Y:S01]  /*19700*/  ISETP.LT.AND P4, PT, R27, UR15, !P0 ;  /* 0x0000000f1b007c0c */ /* 0x000fe2000c781270 */
[----:B------:R1:W-:Y:S01]  /*19710*/  @P1 STG.E desc[UR30][R4.64], R29 ;  /* 0x0000001d04001986 */ /* 0x0003e2000c10191e */
[C---:B----4-:R-:W-:Y:S01]  /*19720*/  ISETP.LT.AND P1, PT, R17.reuse, UR15, !P0 ;  /* 0x0000000f11007c0c */ /* 0x050fe2000c721270 */
[----:B------:R-:W-:Y:S01]  /*19730*/  IMAD R14, R17, UR5, RZ ;  /* 0x00000005110e7c24 */ /* 0x000fe2000f8e02ff */
[-C--:B------:R-:W-:Y:S01]  /*19740*/  LEA.HI.X.SX32 R7, R10, R3.reuse, 0x2, P5 ;  /* 0x000000030a077211 */ /* 0x080fe200028f16ff */
[----:B------:R-:W2:Y:S01]  /*19750*/  LDL.LU R17, [R1+0x290] ;  /* 0x0002900001117983 */ /* 0x000ea20000300800 */
[----:B------:R-:W-:Y:S01]  /*19760*/  LEA.HI.X.SX32 R9, R11, R3, 0x2, P6 ;  /* 0x000000030b097211 */ /* 0x000fe200030f16ff */
[C---:B------:R-:W-:Y:S01]  /*19770*/  IMAD R11, R16.reuse, UR5, RZ ;  /* 0x00000005100b7c24 */ /* 0x040fe2000f8e02ff */
[----:B------:R-:W-:-:S02]  /*19780*/  ISETP.LT.AND P5, PT, R16, UR15, !P0 ;  /* 0x0000000f10007c0c */ /* 0x000fc4000c7a1270 */
[----:B------:R-:W3:Y:S01]  /*19790*/  LDL.LU R16, [R1+0x28c] ;  /* 0x00028c0001107983 */ /* 0x000ee20000300800 */
[----:B------:R-:W-:Y:S02]  /*197a0*/  ISETP.LT.AND P3, PT, R26, UR15, !P0 ;  /* 0x0000000f1a007c0c */ /* 0x000fe4000c761270 */
[----:B------:R-:W-:Y:S01]  /*197b0*/  ISETP.LT.AND P2, PT, R25, UR15, !P0 ;  /* 0x0000000f19007c0c */ /* 0x000fe2000c741270 */
[----:B------:R4:W-:Y:S01]  /*197c0*/  @P4 STG.E desc[UR30][R12.64], R30 ;  /* 0x0000001e0c004986 */ /* 0x0009e2000c10191e */
[----:B-1----:R-:W-:-:S03]  /*197d0*/  LEA R4, P4, R14, R2, 0x2 ;  /* 0x000000020e047211 */ /* 0x002fc600078810ff */
[----:B------:R-:W3:Y:S01]  /*197e0*/  LDL.LU R20, [R1+0x288] ;  /* 0x0002880001147983 */ /* 0x000ee20000300800 */
[----:B------:R-:W-:-:S03]  /*197f0*/  LEA.HI.X.SX32 R5, R14, R3, 0x2, P4 ;  /* 0x000000030e057211 */ /* 0x000fc600020f16ff */
[----:B------:R-:W3:Y:S04]  /*19800*/  LDL.LU R19, [R1+0x284] ;  /* 0x0002840001137983 */ /* 0x000ee80000300800 */
[----:B------:R1:W-:Y:S04]  /*19810*/  @P3 STG.E desc[UR30][R6.64], R31 ;  /* 0x0000001f06003986 */ /* 0x0003e8000c10191e */
[----:B------:R1:W-:Y:S04]  /*19820*/  @P2 STG.E desc[UR30][R8.64], R36 ;  /* 0x0000002408002986 */ /* 0x0003e8000c10191e */
[----:B------:R1:W-:Y:S01]  /*19830*/  @P1 STG.E desc[UR30][R4.64], R37 ;  /* 0x0000002504001986 */ /* 0x0003e2000c10191e */
[C---:B------:R-:W-:Y:S01]  /*19840*/  ISETP.LT.AND P1, PT, R15.reuse, UR15, !P0 ;  /* 0x0000000f0f007c0c */ /* 0x040fe2000c721270 */
[----:B------:R-:W-:-:S02]  /*19850*/  IMAD R14, R15, UR5, RZ ;  /* 0x000000050f0e7c24 */ /* 0x000fc4000f8e02ff */
[----:B------:R-:W3:Y:S01]  /*19860*/  LDL.LU R15, [R1+0x280] ;  /* 0x00028000010f7983 */ /* 0x000ee20000300800 */
[-C--:B------:R-:W-:Y:S01]  /*19870*/  LEA R10, P4, R11, R2.reuse, 0x2 ;  /* 0x000000020b0a7211 */ /* 0x080fe200078810ff */
[C---:B----4-:R-:W-:Y:S01]  /*19880*/  IMAD R12, R21.reuse, UR5, RZ ;  /* 0x00000005150c7c24 */ /* 0x050fe2000f8e02ff */
[----:B------:R-:W-:Y:S01]  /*19890*/  ISETP.LT.AND P3, PT, R21, UR15, !P0 ;  /* 0x0000000f15007c0c */ /* 0x000fe2000c761270 */
[----:B------:R-:W-:Y:S01]  /*198a0*/  IMAD R13, R18, UR5, RZ ;  /* 0x00000005120d7c24 */ /* 0x000fe2000f8e02ff */
[-C--:B------:R-:W-:Y:S02]  /*198b0*/  LEA.HI.X.SX32 R11, R11, R3.reuse, 0x2, P4 ;  /* 0x000000030b0b7211 */ /* 0x080fe400020f16ff */
[CC--:B-1----:R-:W-:Y:S02]  /*198c0*/  LEA R6, P4, R12.reuse, R2.reuse, 0x2 ;  /* 0x000000020c067211 */ /* 0x0c2fe400078810ff */
[----:B------:R-:W-:Y:S02]  /*198d0*/  LEA R8, P6, R13, R2, 0x2 ;  /* 0x000000020d087211 */ /* 0x000fe400078c10ff */
[----:B------:R-:W-:Y:S01]  /*198e0*/  LEA.HI.X.SX32 R7, R12, R3, 0x2, P4 ;  /* 0x000000030c077211 */ /* 0x000fe200020f16ff */
[----:B------:R1:W-:Y:S01]  /*198f0*/  @P5 STG.E desc[UR30][R10.64], R38 ;  /* 0x000000260a005986 */ /* 0x0003e2000c10191e */
[----:B------:R-:W-:-:S02]  /*19900*/  ISETP.LT.AND P2, PT, R18, UR15, !P0 ;  /* 0x0000000f12007c0c */ /* 0x000fc4000c741270 */
[----:B------:R-:W-:Y:S01]  /*19910*/  LEA.HI.X.SX32 R9, R13, R3, 0x2, P6 ;  /* 0x000000030d097211 */ /* 0x000fe200030f16ff */
[----:B------:R-:W4:Y:S04]  /*19920*/  LDL.LU R18, [R1+0x27c] ;  /* 0x00027c0001127983 */ /* 0x000f280000300800 */
[----:B------:R1:W-:Y:S01]  /*19930*/  @P3 STG.E desc[UR30][R6.64], R39 ;  /* 0x0000002706003986 */ /* 0x0003e2000c10191e */
[----:B------:R-:W-:-:S04]  /*19940*/  LEA R4, P5, R14, R2, 0x2 ;  /* 0x000000020e047211 */ /* 0x000fc800078a10ff */
[----:B------:R-:W-:Y:S01]  /*19950*/  LEA.HI.X.SX32 R5, R14, R3, 0x2, P5 ;  /* 0x000000030e057211 */ /* 0x000fe200028f16ff */
[----:B------:R1:W-:Y:S01]  /*19960*/  @P2 STG.E desc[UR30][R8.64], R44 ;  /* 0x0000002c08002986 */ /* 0x0003e2000c10191e */
[C---:B--2---:R-:W-:Y:S01]  /*19970*/  ISETP.LT.AND P4, PT, R17.reuse, UR15, !P0 ;  /* 0x0000000f11007c0c */ /* 0x044fe2000c781270 */
[----:B------:R-:W-:Y:S02]  /*19980*/  IMAD R13, R17, UR5, RZ ;  /* 0x00000005110d7c24 */ /* 0x000fe4000f8e02ff */
[----:B------:R-:W2:Y:S01]  /*19990*/  LDL.LU R17, [R1+0x278] ;  /* 0x0002780001117983 */ /* 0x000ea20000300800 */
[C---:B---3--:R-:W-:Y:S01]  /*199a0*/  ISETP.LT.AND P3, PT, R16.reuse, UR15, !P0 ;  /* 0x0000000f10007c0c */ /* 0x048fe2000c761270 */
[----:B-1----:R-:W-:Y:S02]  /*199b0*/  IMAD R10, R16, UR5, RZ ;  /* 0x00000005100a7c24 */ /* 0x002fe4000f8e02ff */
[----:B------:R-:W3:Y:S01]  /*199c0*/  LDL.LU R16, [R1+0x274] ;  /* 0x0002740001107983 */ /* 0x000ee20000300800 */
[----:B------:R-:W-:-:S03]  /*199d0*/  LEA R12, P5, R13, R2, 0x2 ;  /* 0x000000020d0c7211 */ /* 0x000fc600078a10ff */
[----:B------:R-:W3:Y:S01]  /*199e0*/  LDL.LU R24, [R1+0x270] ;  /* 0x0002700001187983 */ /* 0x000ee20000300800 */
[----:B------:R-:W-:Y:S01]  /*199f0*/  IMAD R11, R20, UR5, RZ ;  /* 0x00000005140b7c24 */ /* 0x000fe2000f8e02ff */
[-C--:B------:R-:W-:Y:S02]  /*19a00*/  LEA.HI.X.SX32 R13, R13, R3.reuse, 0x2, P5 ;  /* 0x000000030d0d7211 */ /* 0x080fe400028f16ff */
[CC--:B------:R-:W-:Y:S01]  /*19a10*/  LEA R6, P5, R10.reuse, R2.reuse, 0x2 ;  /* 0x000000020a067211 */ /* 0x0c0fe200078a10ff */
[----:B------:R-:W3:Y:S01]  /*19a20*/  LDL.LU R23, [R1+0x26c] ;  /* 0x00026c0001177983 */ /* 0x000ee20000300800 */
[C---:B------:R-:W-:Y:S02]  /*19a30*/  LEA R8, P6, R11.reuse, R2, 0x2 ;  /* 0x000000020b087211 */ /* 0x040fe400078c10ff */
[-C--:B------:R-:W-:Y:S01]  /*19a40*/  LEA.HI.X.SX32 R7, R10, R3.reuse, 0x2, P5 ;  /* 0x000000030a077211 */ /* 0x080fe200028f16ff */
[----:B------:R-:W3:Y:S01]  /*19a50*/  LDL.LU R22, [R1+0x268] ;  /* 0x0002680001167983 */ /* 0x000ee20000300800 */
[----:B------:R-:W-:-:S02]  /*19a60*/  LEA.HI.X.SX32 R9, R11, R3, 0x2, P6 ;  /* 0x000000030b097211 */ /* 0x000fc400030f16ff */
[----:B------:R-:W-:Y:S02]  /*19a70*/  ISETP.LT.AND P2, PT, R20, UR15, !P0 ;  /* 0x0000000f14007c0c */ /* 0x000fe4000c741270 */
[C---:B------:R-:W-:Y:S01]  /*19a80*/  ISETP.LT.AND P5, PT, R15.reuse, UR15, !P0 ;  /* 0x0000000f0f007c0c */ /* 0x040fe2000c7a1270 */
[----:B------:R-:W-:Y:S02]  /*19a90*/  IMAD R11, R15, UR5, RZ ;  /* 0x000000050f0b7c24 */ /* 0x000fe4000f8e02ff */
[----:B------:R-:W3:Y:S04]  /*19aa0*/  LDL.LU R15, [R1+0x264] ;  /* 0x00026400010f7983 */ /* 0x000ee80000300800 */
[----:B------:R-:W3:Y:S04]  /*19ab0*/  LDL.LU R21, [R1+0x260] ;  /* 0x0002600001157983 */ /* 0x000ee80000300800 */
[----:B------:R-:W3:Y:S01]  /*19ac0*/  LDL.LU R20, [R1+0x25c] ;  /* 0x00025c0001147983 */ /* 0x000ee20000300800 */
[----:B------:R-:W-:-:S03]  /*19ad0*/  IMAD R14, R19, UR5, RZ ;  /* 0x00000005130e7c24 */ /* 0x000fc6000f8e02ff */
[----:B------:R1:W-:Y:S01]  /*19ae0*/  @P1 STG.E desc[UR30][R4.64], R45 ;  /* 0x0000002d04001986 */ /* 0x0003e2000c10191e */
[----:B------:R-:W-:-:S03]  /*19af0*/  ISETP.LT.AND P1, PT, R19, UR15, !P0 ;  /* 0x0000000f13007c0c */ /* 0x000fc6000c721270 */
[----:B------:R4:W-:Y:S01]  /*19b00*/  @P4 STG.E desc[UR30][R12.64], R46 ;  /* 0x0000002e0c004986 */ /* 0x0009e2000c10191e */
[----:B-1----:R-:W-:-:S03]  /*19b10*/  LEA R4, P4, R14, R2, 0x2 ;  /* 0x000000020e047211 */ /* 0x002fc600078810ff */
[----:B------:R1:W-:Y:S01]  /*19b20*/  @P3 STG.E desc[UR30][R6.64], R47 ;  /* 0x0000002f06003986 */ /* 0x0003e2000c10191e */
[----:B------:R-:W-:-:S03]  /*19b30*/  LEA.HI.X.SX32 R5, R14, R3, 0x2, P4 ;  /* 0x000000030e057211 */ /* 0x000fc600020f16ff */
[----:B------:R2:W-:Y:S01]  /*19b40*/  @P2 STG.E desc[UR30][R8.64], R56 ;  /* 0x0000003808002986 */ /* 0x0005e2000c10191e */
[CC--:B------:R-:W-:Y:S01]  /*19b50*/  LEA R10, P4, R11.reuse, R2.reuse, 0x2 ;  /* 0x000000020b0a7211 */ /* 0x0c0fe200078810ff */
[C---:B----4-:R-:W-:Y:S01]  /*19b60*/  IMAD R12, R18.reuse, UR5, RZ ;  /* 0x00000005120c7c24 */ /* 0x050fe2000f8e02ff */
[----:B------:R-:W-:Y:S01]  /*19b70*/  ISETP.LT.AND P3, PT, R18, UR15, !P0 ;  /* 0x0000000f12007c0c */ /* 0x000fe2000c761270 */
[----:B------:R4:W-:Y:S01]  /*19b80*/  @P1 STG.E desc[UR30][R4.64], R57 ;  /* 0x0000003904001986 */ /* 0x0009e2000c10191e */
[----:B------:R-:W-:Y:S02]  /*19b90*/  LEA.HI.X.SX32 R11, R11, R3, 0x2, P4 ;  /* 0x000000030b0b7211 */ /* 0x000fe400020f16ff */
[----:B-1----:R-:W-:-:S03]  /*19ba0*/  LEA R6, P4, R12, R2, 0x2 ;  /* 0x000000020c067211 */ /* 0x002fc600078810ff */
[----:B------:R1:W-:Y:S01]  /*19bb0*/  @P5 STG.E desc[UR30][R10.64], R58 ;  /* 0x0000003a0a005986 */ /* 0x0003e2000c10191e */
[----:B------:R-:W-:-:S05]  /*19bc0*/  LEA.HI.X.SX32 R7, R12, R3, 0x2, P4 ;  /* 0x000000030c077211 */ /* 0x000fca00020f16ff */
[----:B------:R1:W-:Y:S01]  /*19bd0*/  @P3 STG.E desc[UR30][R6.64], R59 ;  /* 0x0000003b06003986 */ /* 0x0003e2000c10191e */
[C---:B--2---:R-:W-:Y:S01]  /*19be0*/  ISETP.LT.AND P2, PT, R17.reuse, UR15, !P0 ;  /* 0x0000000f11007c0c */ /* 0x044fe2000c741270 */
[----:B------:R-:W-:Y:S01]  /*19bf0*/  IMAD R13, R17, UR5, RZ ;  /* 0x00000005110d7c24 */ /* 0x000fe2000f8e02ff */
[C---:B---3--:R-:W-:Y:S01]  /*19c00*/  ISETP.LT.AND P1, PT, R16.reuse, UR15, !P0 ;  /* 0x0000000f10007c0c */ /* 0x048fe2000c721270 */
[----:B------:R-:W-:Y:S02]  /*19c10*/  IMAD R14, R16, UR5, RZ ;  /* 0x00000005100e7c24 */ /* 0x000fe4000f8e02ff */
[----:B------:R-:W2:Y:S01]  /*19c20*/  LDS.128 R16, [R0+UR10+0x1000] ;  /* 0x0010000a00107984 */ /* 0x000ea20008000c00 */
[CC--:B------:R-:W-:Y:S02]  /*19c30*/  LEA R8, P5, R13.reuse, R2.reuse, 0x2 ;  /* 0x000000020d087211 */ /* 0x0c0fe400078a10ff */
[----:B----4-:R-:W-:Y:S02]  /*19c40*/  LEA R4, P6, R14, R2, 0x2 ;  /* 0x000000020e047211 */ /* 0x010fe400078c10ff */
[-C--:B------:R-:W-:Y:S01]  /*19c50*/  LEA.HI.X.SX32 R9, R13, R3.reuse, 0x2, P5 ;  /* 0x000000030d097211 */ /* 0x080fe200028f16ff */
[----:B-1----:R-:W-:Y:S01]  /*19c60*/  IMAD R11, R24, UR5, RZ ;  /* 0x00000005180b7c24 */ /* 0x002fe2000f8e02ff */
[----:B------:R-:W-:Y:S01]  /*19c70*/  LEA.HI.X.SX32 R5, R14, R3, 0x2, P6 ;  /* 0x000000030e057211 */ /* 0x000fe200030f16ff */
[----:B------:R-:W-:-:S02]  /*19c80*/  IMAD R12, R23, UR5, RZ ;  /* 0x00000005170c7c24 */ /* 0x000fc4000f8e02ff */
[----:B------:R-:W-:Y:S01]  /*19c90*/  @P2 STG.E desc[UR30][R8.64], R64 ;  /* 0x0000004008002986 */ /* 0x000fe2000c10191e */
[----:B------:R-:W-:Y:S01]  /*19ca0*/  IMAD R13, R22, UR5, RZ ;  /* 0x00000005160d7c24 */ /* 0x000fe2000f8e02ff */
[CC--:B------:R-:W-:Y:S02]  /*19cb0*/  LEA R10, P6, R11.reuse, R2.reuse, 0x2 ;  /* 0x000000020b0a7211 */ /* 0x0c0fe400078c10ff */
[----:B------:R1:W-:Y:S01]  /*19cc0*/  @P1 STG.E desc[UR30][R4.64], R65 ;  /* 0x0000004104001986 */ /* 0x0003e2000c10191e */
[C---:B------:R-:W-:Y:S02]  /*19cd0*/  LEA R6, P1, R12.reuse, R2, 0x2 ;  /* 0x000000020c067211 */ /* 0x040fe400078210ff */
[-C--:B------:R-:W-:Y:S02]  /*19ce0*/  LEA.HI.X.SX32 R11, R11, R3.reuse, 0x2, P6 ;  /* 0x000000030b0b7211 */ /* 0x080fe400030f16ff */
[----:B------:R-:W-:Y:S02]  /*19cf0*/  LEA.HI.X.SX32 R7, R12, R3, 0x2, P1 ;  /* 0x000000030c077211 */ /* 0x000fe400008f16ff */
[----:B------:R-:W-:-:S02]  /*19d00*/  ISETP.LT.AND P5, PT, R24, UR15, !P0 ;  /* 0x0000000f18007c0c */ /* 0x000fc4000c7a1270 */
[----:B------:R-:W-:Y:S02]  /*19d10*/  ISETP.LT.AND P4, PT, R23, UR15, !P0 ;  /* 0x0000000f17007c0c */ /* 0x000fe4000c781270 */
[----:B-1----:R-:W-:Y:S01]  /*19d20*/  LEA R4, P6, R13, R2, 0x2 ;  /* 0x000000020d047211 */ /* 0x002fe200078c10ff */
[----:B------:R-:W-:Y:S01]  /*19d30*/  IMAD R0, R15, UR5, RZ ;  /* 0x000000050f007c24 */ /* 0x000fe2000f8e02ff */
[----:B------:R-:W-:Y:S01]  /*19d40*/  ISETP.LT.AND P3, PT, R22, UR15, !P0 ;  /* 0x0000000f16007c0c */ /* 0x000fe2000c761270 */
[----:B------:R-:W-:-:S03]  /*19d50*/  IMAD R14, R21, UR5, RZ ;  /* 0x00000005150e7c24 */ /* 0x000fc6000f8e02ff */
[-C--:B------:R-:W-:Y:S02]  /*19d60*/  LEA R8, P1, R0, R2.reuse, 0x2 ;  /* 0x0000000200087211 */ /* 0x080fe400078210ff */
[----:B------:R-:W-:Y:S01]  /*19d70*/  ISETP.LT.AND P2, PT, R15, UR15, !P0 ;  /* 0x0000000f0f007c0c */ /* 0x000fe2000c741270 */
[----:B------:R-:W-:Y:S01]  /*19d80*/  IMAD R15, R20, UR5, RZ ;  /* 0x00000005140f7c24 */ /* 0x000fe2000f8e02ff */
[-C--:B------:R-:W-:Y:S02]  /*19d90*/  LEA.HI.X.SX32 R5, R13, R3.reuse, 0x2, P6 ;  /* 0x000000030d057211 */ /* 0x080fe400030f16ff */
[----:B------:R-:W-:Y:S02]  /*19da0*/  LEA.HI.X.SX32 R9, R0, R3, 0x2, P1 ;  /* 0x0000000300097211 */ /* 0x000fe400008f16ff */
[----:B------:R-:W-:Y:S02]  /*19db0*/  LEA R12, P6, R14, R2, 0x2 ;  /* 0x000000020e0c7211 */ /* 0x000fe400078c10ff */
[----:B------:R-:W-:-:S02]  /*19dc0*/  ISETP.LT.AND P1, PT, R21, UR15, !P0 ;  /* 0x0000000f15007c0c */ /* 0x000fc4000c721270 */
[----:B------:R-:W-:Y:S02]  /*19dd0*/  ISETP.LT.AND P0, PT, R20, UR15, !P0 ;  /* 0x0000000f14007c0c */ /* 0x000fe4000c701270 */
[-C--:B------:R-:W-:Y:S02]  /*19de0*/  LEA.HI.X.SX32 R13, R14, R3.reuse, 0x2, P6 ;  /* 0x000000030e0d7211 */ /* 0x080fe400030f16ff */
[C---:B------:R-:W-:Y:S01]  /*19df0*/  LEA R2, P6, R15.reuse, R2, 0x2 ;  /* 0x000000020f027211 */ /* 0x040fe200078c10ff */
[----:B------:R1:W-:Y:S03]  /*19e00*/  @P5 STG.E desc[UR30][R10.64], R66 ;  /* 0x000000420a005986 */ /* 0x0003e6000c10191e */
[----:B------:R-:W-:Y:S01]  /*19e10*/  LEA.HI.X.SX32 R3, R15, R3, 0x2, P6 ;  /* 0x000000030f037211 */ /* 0x000fe200030f16ff */
[----:B------:R1:W-:Y:S04]  /*19e20*/  @P4 STG.E desc[UR30][R6.64], R67 ;  /* 0x0000004306004986 */ /* 0x0003e8000c10191e */
[----:B--2---:R1:W-:Y:S04]  /*19e30*/  @P3 STG.E desc[UR30][R4.64], R16 ;  /* 0x0000001004003986 */ /* 0x0043e8000c10191e */
[----:B------:R1:W-:Y:S04]  /*19e40*/  @P2 STG.E desc[UR30][R8.64], R17 ;  /* 0x0000001108002986 */ /* 0x0003e8000c10191e */
[----:B------:R1:W-:Y:S04]  /*19e50*/  @P1 STG.E desc[UR30][R12.64], R18 ;  /* 0x000000120c001986 */ /* 0x0003e8000c10191e */
[----:B------:R1:W-:Y:S01]  /*19e60*/  @P0 STG.E desc[UR30][R2.64], R19 ;  /* 0x0000001302000986 */ /* 0x0003e2000c10191e */
[----:B------:R-:W-:Y:S06]  /*19e70*/  BAR.SYNC.DEFER_BLOCKING 0x0 ;  /* 0x0000000000007b1d */ /* 0x000fec0000010000 */
[----:B------:R-:W-:Y:S05]  /*19e80*/  BRA.U UP0, `(.L_x_75) ;  /* 0x0000000100a07547 */ /* 0x000fea000b800000 */
[----:B------:R-:W2:Y:S01]  /*19e90*/  S2UR UR5, SR_CgaCtaId ;  /* 0x00000000000579c3 */ /* 0x000ea20000008800 */
[----:B------:R-:W-:Y:S01]  /*19ea0*/  NOP ;  /* 0x0000000000007918 */ /* 0x000fe20000000000 */
[----:B------:R-:W-:Y:S01]  /*19eb0*/  UMOV UR4, 0x50 ;  /* 0x0000005000047882 */ /* 0x000fe20000000000 */
[----:B------:R-:W-:Y:S02]  /*19ec0*/  IMAD.U32 R0, RZ, RZ, UR11 ;  /* 0x0000000bff007e24 */ /* 0x000fe4000f8e00ff */
[----:B-1----:R-:W-:Y:S02]  /*19ed0*/  IMAD.MOV.U32 R3, RZ, RZ, 0xff ;  /* 0x000000ffff037424 */ /* 0x002fe400078e00ff */
[----:B------:R-:W-:Y:S01]  /*19ee0*/  IMAD.MOV.U32 R7, RZ, RZ, 0x1 ;  /* 0x00000001ff077424 */ /* 0x000fe200078e00ff */
[----:B------:R-:W-:-:S04]  /*19ef0*/  LOP3.LUT R0, R0, 0xffff, RZ, 0xc0, !PT ;  /* 0x0000ffff00007812 */ /* 0x000fc800078ec0ff */
[----:B------:R-:W-:-:S05]  /*19f00*/  SHF.R.U32.HI R0, RZ, 0x5, R0 ;  /* 0x00000005ff007819 */ /* 0x000fca0000011600 */
[----:B------:R-:W-:Y:S01]  /*19f10*/  VIADD R2, R0, 0x10 ;  /* 0x0000001000027836 */ /* 0x000fe20000000000 */
[----:B------:R-:W-:Y:S01]  /*19f20*/  SHF.L.U32 R0, R3, R0, RZ ;  /* 0x0000000003007219 */ /* 0x000fe200000006ff */
[----:B--2---:R-:W-:-:S03]  /*19f30*/  ULEA UR6, UR5, UR4, 0x18 ;  /* 0x0000000405067291 */ /* 0x004fc6000f8ec0ff */
[----:B------:R-:W-:-:S04]  /*19f40*/  SHF.L.U32 R3, R7, R2, RZ ;  /* 0x0000000207037219 */ /* 0x000fc800000006ff */
[----:B------:R-:W-:Y:S02]  /*19f50*/  LOP3.LUT R0, R3, R0, RZ, 0xfc, !PT ;  /* 0x0000000003007212 */ /* 0x000fe400078efcff */
[----:B------:R-:W1:Y:S02]  /*19f60*/  LDS R5, [UR6] ;  /* 0x00000006ff057984 */ /* 0x000e640008000800 */
[C---:B------:R-:W-:Y:S02]  /*19f70*/  LOP3.LUT R2, R0.reuse, 0xffff, RZ, 0xc0, !PT ;  /* 0x0000ffff00027812 */ /* 0x040fe400078ec0ff */
[----:B-1----:R-:W-:-:S04]  /*19f80*/  LOP3.LUT R3, R0, 0xffff, R5, 0x80, !PT ;  /* 0x0000ffff00037812 */ /* 0x002fc800078e8005 */
[----:B------:R-:W-:-:S13]  /*19f90*/  ISETP.NE.AND P0, PT, R3, R2, PT ;  /* 0x000000020300720c */ /* 0x000fda0003f05270 */
[----:B------:R-:W-:Y:S05]  /*19fa0*/  @P0 BRA `(.L_x_76) ;  /* 0x0000000000500947 */ /* 0x000fea0003800000 */
[----:B------:R-:W-:Y:S02]  /*19fb0*/  SHF.R.U32.HI R5, RZ, 0x10, R5 ;  /* 0x00000010ff057819 */ /* 0x000fe40000011605 */
[----:B------:R-:W-:-:S04]  /*19fc0*/  SHF.R.U32.HI R2, RZ, 0x10, R0 ;  /* 0x00000010ff027819 */ /* 0x000fc80000011600 */
[----:B------:R-:W-:-:S04]  /*19fd0*/  LOP3.LUT R5, R5, R2, RZ, 0xc0, !PT ;  /* 0x0000000205057212 */ /* 0x000fc800078ec0ff */
[----:B------:R-:W-:-:S13]  /*19fe0*/  ISETP.NE.AND P0, PT, R5, R2, PT ;  /* 0x000000020500720c */ /* 0x000fda0003f05270 */
[----:B------:R-:W-:Y:S05]  /*19ff0*/  @P0 BRA `(.L_x_77) ;  /* 0x0000000000300947 */ /* 0x000fea0003800000 */
[----:B------:R-:W-:Y:S01]  /*1a000*/  R2UR UR4, R0 ;  /* 0x00000000000472ca */ /* 0x000fe200000e0000 */
[----:B------:R-:W-:Y:S01]  /*1a010*/  VOTEU.ANY UR5, UPT, PT ;  /* 0x0000000000057886 */ /* 0x000fe200038e0100 */
[----:B------:R-:W1:Y:S01]  /*1a020*/  S2R R0, SR_LANEID ;  /* 0x0000000000007919 */ /* 0x000e620000000000 */
[----:B------:R-:W-:-:S10]  /*1a030*/  UFLO.U32 UR5, UR5 ;  /* 0x00000005000572bd */ /* 0x000fd400080e0000 */
[----:B------:R-:W-:-:S06]  /*1a040*/  ULOP3.LUT UR4, URZ, UR4, URZ, 0x33, !UPT ;  /* 0x00000004ff047292 */ /* 0x000fcc000f8e33ff */
[----:B------:R-:W-:-:S04]  /*1a050*/  IMAD.U32 R2, RZ, RZ, UR4 ;  /* 0x00000004ff027e24 */ /* 0x000fc8000f8e00ff */
[----:B------:R-:W2:Y:S02]  /*1a060*/  REDUX UR7, R2 ;  /* 0x00000000020773c4 */ /* 0x000ea40000000000 */
[----:B------:R3:W-:Y:S01]  /*1a070*/  UTCATOMSWS.AND URZ, UR4 ;  /* 0x0000000400ff79e3 */ /* 0x0007e20008000000 */
[----:B-1----:R-:W-:Y:S01]  /*1a080*/  ISETP.EQ.U32.AND P0, PT, R0, UR5, PT ;  /* 0x0000000500007c0c */ /* 0x002fe2000bf02070 */
[----:B--2---:R-:W-:-:S12]  /*1a090*/  IMAD.U32 R0, RZ, RZ, UR7 ;  /* 0x00000007ff007e24 */ /* 0x004fd8000f8e00ff */
[----:B------:R3:W-:Y:S01]  /*1a0a0*/  @P0 ATOMS.AND RZ, [UR6], R0 ;  /* 0x00000000ffff098c */ /* 0x0007e2000a800006 */
[----:B------:R-:W-:Y:S05]  /*1a0b0*/  BRA `(.L_x_75) ;  /* 0x0000000000147947 */ /* 0x000fea0003800000 */
.L_x_77:
[----:B------:R-:W-:-:S07]  /*1a0c0*/  MOV R2, 0x1a0e0 ;  /* 0x0001a0e000027802 */ /* 0x000fce0000000f00 */
[----:B------:R-:W-:Y:S05]  /*1a0d0*/  CALL.REL.NOINC `($__internal_0_$__cuda_sm10x_tcgen05_guardrail_trap_col_being_dealloced_not_returned_by_alloc) ;  /* 0x00000000002c7944 */ /* 0x000fea0003c00000 */
[----:B------:R-:W-:Y:S05]  /*1a0e0*/  BRA `(.L_x_75) ;  /* 0x0000000000087947 */ /* 0x000fea0003800000 */
.L_x_76:
[----:B------:R-:W-:-:S07]  /*1a0f0*/  MOV R2, 0x1a110 ;  /* 0x0001a11000027802 */ /* 0x000fce0000000f00 */
[----:B------:R-:W-:Y:S05]  /*1a100*/  CALL.REL.NOINC `($__internal_2_$__cuda_sm10x_tcgen05_guardrail_trap_unallocated_columns_being_dealloced) ;  /* 0x0000000000387944 */ /* 0x000fea0003c00000 */
.L_x_75:
[----:B------:R-:W-:Y:S01]  /*1a110*/  NOP ;  /* 0x0000000000007918 */ /* 0x000fe20000000000 */
[----:B---3--:R-:W-:Y:S05]  /*1a120*/  EXIT ;  /* 0x000000000000794d */ /* 0x008fea0003800000 */
.L_x_70:
[----:B------:R-:W1:Y:S02]  /*1a130*/  SYNCS.PHASECHK.TRANS64.TRYWAIT P3, [UR4], R124 ;  /* 0x0000007cff0075a7 */ /* 0x000e640008061104 */
[----:B-1----:R-:W-:Y:S05]  /*1a140*/  @!P3 BRA `(.L_x_70) ;  /* 0xfffffffc00f8b947 */ /* 0x002fea000383ffff */
[----:B------:R-:W-:Y:S05]  /*1a150*/  BRA `(.L_x_78) ;  /* 0xffffff9c00807947 */ /* 0x000fea000383ffff */
.L_x_74:
[----:B------:R-:W1:Y:S02]  /*1a160*/  SYNCS.PHASECHK.TRANS64.TRYWAIT P0, [UR4], R0 ;  /* 0x00000000ff0075a7 */ /* 0x000e640008001104 */
[----:B-1----:R-:W-:Y:S05]  /*1a170*/  @!P0 BRA `(.L_x_74) ;  /* 0xfffffffc00f88947 */ /* 0x002fea000383ffff */
[----:B------:R-:W-:Y:S05]  /*1a180*/  BRA `(.L_x_73) ;  /* 0xffffffdc001c7947 */ /* 0x000fea000383ffff */
        .weak           $__internal_0_$__cuda_sm10x_tcgen05_guardrail_trap_col_being_dealloced_not_returned_by_alloc
        .type           $__internal_0_$__cuda_sm10x_tcgen05_guardrail_trap_col_being_dealloced_not_returned_by_alloc,@function
        .size           $__internal_0_$__cuda_sm10x_tcgen05_guardrail_trap_col_being_dealloced_not_returned_by_alloc,($__internal_1_$__cuda_sm10x_tcgen05_guardrail_trap_phase_invalid_during_alloc - $__internal_0_$__cuda_sm10x_tcgen05_guardrail_trap_col_being_dealloced_not_returned_by_alloc)
$__internal_0_$__cuda_sm10x_tcgen05_guardrail_trap_col_being_dealloced_not_returned_by_alloc:
[----:B------:R-:W-:Y:S05]  /*1a190*/  BPT.TRAP 0x1 ;  /* 0x000000040000795c */ /* 0x000fea0000300000 */
[----:B------:R-:W-:-:S04]  /*1a1a0*/  IMAD.MOV.U32 R3, RZ, RZ, 0x0 ;  /* 0x00000000ff037424 */ /* 0x000fc800078e00ff */
[----:B------:R-:W-:Y:S05]  /*1a1b0*/  RET.REL.NODEC R2 `(matmul_kernel) ;  /* 0xfffffe5c02907950 */ /* 0x000fea0003c3ffff */
        .weak           $__internal_1_$__cuda_sm10x_tcgen05_guardrail_trap_phase_invalid_during_alloc
        .type           $__internal_1_$__cuda_sm10x_tcgen05_guardrail_trap_phase_invalid_during_alloc,@function
        .size           $__internal_1_$__cuda_sm10x_tcgen05_guardrail_trap_phase_invalid_during_alloc,($__internal_2_$__cuda_sm10x_tcgen05_guardrail_trap_unallocated_columns_being_dealloced - $__internal_1_$__cuda_sm10x_tcgen05_guardrail_trap_phase_invalid_during_alloc)
$__internal_1_$__cuda_sm10x_tcgen05_guardrail_trap_phase_invalid_during_alloc:
[----:B------:R-:W-:Y:S05]  /*1a1c0*/  BPT.TRAP 0x1 ;  /* 0x000000040000795c */ /* 0x000fea0000300000 */
[----:B------:R-:W-:-:S04]  /*1a1d0*/  IMAD.MOV.U32 R3, RZ, RZ, 0x0 ;  /* 0x00000000ff037424 */ /* 0x000fc800078e00ff */
[----:B------:R-:W-:Y:S05]  /*1a1e0*/  RET.REL.NODEC R2 `(matmul_kernel) ;  /* 0xfffffe5c02847950 */ /* 0x000fea0003c3ffff */
        .weak           $__internal_2_$__cuda_sm10x_tcgen05_guardrail_trap_unallocated_columns_being_dealloced
        .type           $__internal_2_$__cuda_sm10x_tcgen05_guardrail_trap_unallocated_columns_being_dealloced,@function
        .size           $__internal_2_$__cuda_sm10x_tcgen05_guardrail_trap_unallocated_columns_being_dealloced,(.L_x_82 - $__internal_2_$__cuda_sm10x_tcgen05_guardrail_trap_unallocated_columns_being_dealloced)
$__internal_2_$__cuda_sm10x_tcgen05_guardrail_trap_unallocated_columns_being_dealloced:
[----:B------:R-:W-:Y:S05]  /*1a1f0*/  BPT.TRAP 0x1 ;  /* 0x000000040000795c */ /* 0x000fea0000300000 */
[----:B------:R-:W-:-:S04]  /*1a200*/  IMAD.MOV.U32 R3, RZ, RZ, 0x0 ;  /* 0x00000000ff037424 */ /* 0x000fc800078e00ff */
[----:B------:R-:W-:Y:S05]  /*1a210*/  RET.REL.NODEC R2 `(matmul_kernel) ;  /* 0xfffffe5c02787950 */ /* 0x000fea0003c3ffff */
.L_x_79:
[----:B------:R-:W-:-:S00]  /*1a220*/  BRA `(.L_x_79) ;  /* 0xfffffffc00fc7947 */ /* 0x000fc0000383ffff */
[----:B------:R-:W-:-:S00]  /*1a230*/  NOP ;  /* 0x0000000000007918 */ /* 0x000fc00000000000 */
        /* <DEDUP_REMOVED lines=12> */
.L_x_82:


//--------------------- .nv.shared.matmul_kernel  --------------------------
	.section	.nv.shared.matmul_kernel,"aw",@nobits
	.sectionflags	@""
	.align	16
	.zero		1024


//--------------------- .nv.shared.reserved.0     --------------------------
	.section	.nv.shared.reserved.0,"aw",@nobits
	.align	8
	.weak		__nv_reservedSMEM_offset_0_alias
	.size		__nv_reservedSMEM_offset_0_alias, 0, 64
	.other		__nv_reservedSMEM_offset_0_alias,@"STO_CUDA_RESERVED_SHARED STV_DEFAULT"
__nv_reservedSMEM_offset_0_alias:
	.zero		0
.nv.shared.reserved.0:
	.zero		64
	.weak		__nv_reservedSMEM_allocation_phase
	.type		__nv_reservedSMEM_allocation_phase,@object
	.size		__nv_reservedSMEM_allocation_phase,(.L_0 - __nv_reservedSMEM_allocation_phase)
__nv_reservedSMEM_allocation_phase:
	.zero		1
.L_0:
	.zero		7
	.weak		__nv_reservedSMEM_devtool_atexit_pc
	.type		__nv_reservedSMEM_devtool_atexit_pc,@object
	.size		__nv_reservedSMEM_devtool_atexit_pc,(__nv_reservedSMEM_allocation_mask - __nv_reservedSMEM_devtool_atexit_pc)
__nv_reservedSMEM_devtool_atexit_pc:
	.zero		8
	.weak		__nv_reservedSMEM_allocation_mask
	.type		__nv_reservedSMEM_allocation_mask,@object
	.size		__nv_reservedSMEM_allocation_mask,(.L_2 - __nv_reservedSMEM_allocation_mask)
__nv_reservedSMEM_allocation_mask:
	.zero		4
.L_2:


//--------------------- .nv.constant0.matmul_kernel --------------------------
	.section	.nv.constant0.matmul_kernel,"a",@progbits
	.sectionflags	@""
	.align	4
.nv.constant0.matmul_kernel:
	.zero		976


//--------------------- SYMBOLS --------------------------

	.type		.nv.reservedSmem.offset0,@object
	.size		.nv.reservedSmem.offset0,0x4
	.type		.nv.reservedSmem.cap,@object
	.size		.nv.reservedSmem.cap,0x4
